//
// Generated by NVIDIA NVVM Compiler
//
// Compiler Build ID: CL-36424714
// Cuda compilation tools, release 13.0, V13.0.88
// Based on NVVM 20.0.0
//

.version 9.0
.target sm_100
.address_size 64

	// .globl	_Z13gpu_swap_rowsPdlllll
.global .align 1 .b8 _ZN34_INTERNAL_85eae74f_4_k_cu_af63f9ac4cuda3std3__45__cpo5beginE[1];
.global .align 1 .b8 _ZN34_INTERNAL_85eae74f_4_k_cu_af63f9ac4cuda3std3__45__cpo3endE[1];
.global .align 1 .b8 _ZN34_INTERNAL_85eae74f_4_k_cu_af63f9ac4cuda3std3__45__cpo6cbeginE[1];
.global .align 1 .b8 _ZN34_INTERNAL_85eae74f_4_k_cu_af63f9ac4cuda3std3__45__cpo4cendE[1];
.global .align 1 .b8 _ZN34_INTERNAL_85eae74f_4_k_cu_af63f9ac4cuda3std3__45__cpo6rbeginE[1];
.global .align 1 .b8 _ZN34_INTERNAL_85eae74f_4_k_cu_af63f9ac4cuda3std3__45__cpo4rendE[1];
.global .align 1 .b8 _ZN34_INTERNAL_85eae74f_4_k_cu_af63f9ac4cuda3std3__45__cpo7crbeginE[1];
.global .align 1 .b8 _ZN34_INTERNAL_85eae74f_4_k_cu_af63f9ac4cuda3std3__45__cpo5crendE[1];
.global .align 1 .b8 _ZN34_INTERNAL_85eae74f_4_k_cu_af63f9ac4cuda3std3__436_GLOBAL__N__85eae74f_4_k_cu_af63f9ac6ignoreE[1];
.global .align 1 .b8 _ZN34_INTERNAL_85eae74f_4_k_cu_af63f9ac4cuda3std3__419piecewise_constructE[1];
.global .align 1 .b8 _ZN34_INTERNAL_85eae74f_4_k_cu_af63f9ac4cuda3std3__48in_placeE[1];
.global .align 1 .b8 _ZN34_INTERNAL_85eae74f_4_k_cu_af63f9ac4cuda3std3__420unreachable_sentinelE[1];
.global .align 1 .b8 _ZN34_INTERNAL_85eae74f_4_k_cu_af63f9ac4cuda3std3__47nulloptE[1];
.global .align 1 .b8 _ZN34_INTERNAL_85eae74f_4_k_cu_af63f9ac4cuda3std3__48unexpectE[1];
.global .align 1 .b8 _ZN34_INTERNAL_85eae74f_4_k_cu_af63f9ac4cuda3std6ranges3__45__cpo4swapE[1];
.global .align 1 .b8 _ZN34_INTERNAL_85eae74f_4_k_cu_af63f9ac4cuda3std6ranges3__45__cpo9iter_moveE[1];
.global .align 1 .b8 _ZN34_INTERNAL_85eae74f_4_k_cu_af63f9ac4cuda3std6ranges3__45__cpo5beginE[1];
.global .align 1 .b8 _ZN34_INTERNAL_85eae74f_4_k_cu_af63f9ac4cuda3std6ranges3__45__cpo3endE[1];
.global .align 1 .b8 _ZN34_INTERNAL_85eae74f_4_k_cu_af63f9ac4cuda3std6ranges3__45__cpo6cbeginE[1];
.global .align 1 .b8 _ZN34_INTERNAL_85eae74f_4_k_cu_af63f9ac4cuda3std6ranges3__45__cpo4cendE[1];
.global .align 1 .b8 _ZN34_INTERNAL_85eae74f_4_k_cu_af63f9ac4cuda3std6ranges3__45__cpo7advanceE[1];
.global .align 1 .b8 _ZN34_INTERNAL_85eae74f_4_k_cu_af63f9ac4cuda3std6ranges3__45__cpo9iter_swapE[1];
.global .align 1 .b8 _ZN34_INTERNAL_85eae74f_4_k_cu_af63f9ac4cuda3std6ranges3__45__cpo4nextE[1];
.global .align 1 .b8 _ZN34_INTERNAL_85eae74f_4_k_cu_af63f9ac4cuda3std6ranges3__45__cpo4prevE[1];
.global .align 1 .b8 _ZN34_INTERNAL_85eae74f_4_k_cu_af63f9ac4cuda3std6ranges3__45__cpo4dataE[1];
.global .align 1 .b8 _ZN34_INTERNAL_85eae74f_4_k_cu_af63f9ac4cuda3std6ranges3__45__cpo5cdataE[1];
.global .align 1 .b8 _ZN34_INTERNAL_85eae74f_4_k_cu_af63f9ac4cuda3std6ranges3__45__cpo4sizeE[1];
.global .align 1 .b8 _ZN34_INTERNAL_85eae74f_4_k_cu_af63f9ac4cuda3std6ranges3__45__cpo5ssizeE[1];
.global .align 1 .b8 _ZN34_INTERNAL_85eae74f_4_k_cu_af63f9ac4cuda3std6ranges3__45__cpo8distanceE[1];
.global .align 1 .b8 _ZN34_INTERNAL_85eae74f_4_k_cu_af63f9ac6thrust24THRUST_300001_SM_1000_NS8cuda_cub3parE[1];
.global .align 1 .b8 _ZN34_INTERNAL_85eae74f_4_k_cu_af63f9ac6thrust24THRUST_300001_SM_1000_NS8cuda_cub10par_nosyncE[1];
.global .align 1 .b8 _ZN34_INTERNAL_85eae74f_4_k_cu_af63f9ac6thrust24THRUST_300001_SM_1000_NS6system6detail10sequential3seqE[1];
.global .align 1 .b8 _ZN34_INTERNAL_85eae74f_4_k_cu_af63f9ac6thrust24THRUST_300001_SM_1000_NS6system3cpp3parE[1];
.global .align 1 .b8 _ZN34_INTERNAL_85eae74f_4_k_cu_af63f9ac6thrust24THRUST_300001_SM_1000_NS12placeholders2_1E[1];
.global .align 1 .b8 _ZN34_INTERNAL_85eae74f_4_k_cu_af63f9ac6thrust24THRUST_300001_SM_1000_NS12placeholders2_2E[1];
.global .align 1 .b8 _ZN34_INTERNAL_85eae74f_4_k_cu_af63f9ac6thrust24THRUST_300001_SM_1000_NS12placeholders2_3E[1];
.global .align 1 .b8 _ZN34_INTERNAL_85eae74f_4_k_cu_af63f9ac6thrust24THRUST_300001_SM_1000_NS12placeholders2_4E[1];
.global .align 1 .b8 _ZN34_INTERNAL_85eae74f_4_k_cu_af63f9ac6thrust24THRUST_300001_SM_1000_NS12placeholders2_5E[1];
.global .align 1 .b8 _ZN34_INTERNAL_85eae74f_4_k_cu_af63f9ac6thrust24THRUST_300001_SM_1000_NS12placeholders2_6E[1];
.global .align 1 .b8 _ZN34_INTERNAL_85eae74f_4_k_cu_af63f9ac6thrust24THRUST_300001_SM_1000_NS12placeholders2_7E[1];
.global .align 1 .b8 _ZN34_INTERNAL_85eae74f_4_k_cu_af63f9ac6thrust24THRUST_300001_SM_1000_NS12placeholders2_8E[1];
.global .align 1 .b8 _ZN34_INTERNAL_85eae74f_4_k_cu_af63f9ac6thrust24THRUST_300001_SM_1000_NS12placeholders2_9E[1];
.global .align 1 .b8 _ZN34_INTERNAL_85eae74f_4_k_cu_af63f9ac6thrust24THRUST_300001_SM_1000_NS12placeholders3_10E[1];
.global .align 1 .b8 _ZN34_INTERNAL_85eae74f_4_k_cu_af63f9ac6thrust24THRUST_300001_SM_1000_NS3seqE[1];
.global .align 1 .b8 _ZN34_INTERNAL_85eae74f_4_k_cu_af63f9ac6thrust24THRUST_300001_SM_1000_NS6deviceE[1];
.extern .shared .align 16 .b8 _ZN6thrust24THRUST_300001_SM_1000_NS8cuda_cub4core6detail5shmemE[];

.visible .entry _Z13gpu_swap_rowsPdlllll(
	.param .u64 .ptr .align 1 _Z13gpu_swap_rowsPdlllll_param_0,
	.param .u64 _Z13gpu_swap_rowsPdlllll_param_1,
	.param .u64 _Z13gpu_swap_rowsPdlllll_param_2,
	.param .u64 _Z13gpu_swap_rowsPdlllll_param_3,
	.param .u64 _Z13gpu_swap_rowsPdlllll_param_4,
	.param .u64 _Z13gpu_swap_rowsPdlllll_param_5
)
{
	.reg .pred 	%p<8>;
	.reg .b32 	%r<10>;
	.reg .b64 	%rd<80>;
	.reg .b64 	%fd<11>;

	ld.param.u64 	%rd27, [_Z13gpu_swap_rowsPdlllll_param_0];
	ld.param.u64 	%rd24, [_Z13gpu_swap_rowsPdlllll_param_1];
	ld.param.u64 	%rd28, [_Z13gpu_swap_rowsPdlllll_param_2];
	ld.param.u64 	%rd29, [_Z13gpu_swap_rowsPdlllll_param_3];
	ld.param.u64 	%rd25, [_Z13gpu_swap_rowsPdlllll_param_4];
	ld.param.u64 	%rd26, [_Z13gpu_swap_rowsPdlllll_param_5];
	cvta.to.global.u64 	%rd1, %rd27;
	mov.u32 	%r1, %ntid.x;
	mov.u32 	%r2, %ctaid.x;
	mov.u32 	%r3, %tid.x;
	mad.lo.s32 	%r4, %r1, %r2, %r3;
	cvt.u64.u32 	%rd78, %r4;
	mov.u32 	%r5, %nctaid.x;
	mul.lo.s32 	%r6, %r1, %r5;
	cvt.u64.u32 	%rd3, %r6;
	add.s64 	%rd4, %rd29, %rd28;
	setp.le.s64 	%p1, %rd4, %rd78;
	@%p1 bra 	$L__BB0_9;
	add.s64 	%rd30, %rd3, %rd78;
	max.u64 	%rd31, %rd4, %rd30;
	setp.lt.u64 	%p2, %rd30, %rd4;
	selp.u64 	%rd5, 1, 0, %p2;
	add.s64 	%rd32, %rd30, %rd5;
	sub.s64 	%rd6, %rd31, %rd32;
	and.b64  	%rd33, %rd6, -4294967296;
	setp.ne.s64 	%p3, %rd33, 0;
	@%p3 bra 	$L__BB0_3;
	cvt.u32.u64 	%r7, %rd3;
	cvt.u32.u64 	%r8, %rd6;
	div.u32 	%r9, %r8, %r7;
	cvt.u64.u32 	%rd74, %r9;
	bra.uni 	$L__BB0_4;
$L__BB0_3:
	div.u64 	%rd74, %rd6, %rd3;
$L__BB0_4:
	add.s64 	%rd10, %rd74, %rd5;
	and.b64  	%rd34, %rd10, 3;
	setp.eq.s64 	%p4, %rd34, 3;
	@%p4 bra 	$L__BB0_7;
	shl.b64 	%rd35, %rd26, 3;
	add.s64 	%rd11, %rd1, %rd35;
	mul.lo.s64 	%rd36, %rd24, %rd78;
	shl.b64 	%rd76, %rd36, 3;
	shl.b64 	%rd37, %rd25, 3;
	add.s64 	%rd13, %rd1, %rd37;
	add.s64 	%rd38, %rd10, 1;
	and.b64  	%rd75, %rd38, 3;
$L__BB0_6:
	.pragma "nounroll";
	add.s64 	%rd39, %rd13, %rd76;
	ld.global.f64 	%fd1, [%rd39];
	add.s64 	%rd40, %rd11, %rd76;
	ld.global.f64 	%fd2, [%rd40];
	st.global.f64 	[%rd39], %fd2;
	st.global.f64 	[%rd40], %fd1;
	add.s64 	%rd78, %rd78, %rd3;
	mul.lo.s64 	%rd41, %rd24, %rd3;
	shl.b64 	%rd42, %rd41, 3;
	add.s64 	%rd76, %rd76, %rd42;
	add.s64 	%rd75, %rd75, -1;
	setp.ne.s64 	%p5, %rd75, 0;
	@%p5 bra 	$L__BB0_6;
$L__BB0_7:
	setp.lt.u64 	%p6, %rd10, 3;
	@%p6 bra 	$L__BB0_9;
$L__BB0_8:
	mul.lo.s64 	%rd43, %rd78, %rd24;
	add.s64 	%rd44, %rd43, %rd25;
	shl.b64 	%rd45, %rd44, 3;
	add.s64 	%rd46, %rd1, %rd45;
	ld.global.f64 	%fd3, [%rd46];
	add.s64 	%rd47, %rd43, %rd26;
	shl.b64 	%rd48, %rd47, 3;
	add.s64 	%rd49, %rd1, %rd48;
	ld.global.f64 	%fd4, [%rd49];
	st.global.f64 	[%rd46], %fd4;
	st.global.f64 	[%rd49], %fd3;
	add.s64 	%rd50, %rd78, %rd3;
	mul.lo.s64 	%rd51, %rd50, %rd24;
	add.s64 	%rd52, %rd51, %rd25;
	shl.b64 	%rd53, %rd52, 3;
	add.s64 	%rd54, %rd1, %rd53;
	ld.global.f64 	%fd5, [%rd54];
	add.s64 	%rd55, %rd51, %rd26;
	shl.b64 	%rd56, %rd55, 3;
	add.s64 	%rd57, %rd1, %rd56;
	ld.global.f64 	%fd6, [%rd57];
	st.global.f64 	[%rd54], %fd6;
	st.global.f64 	[%rd57], %fd5;
	add.s64 	%rd58, %rd50, %rd3;
	mul.lo.s64 	%rd59, %rd58, %rd24;
	add.s64 	%rd60, %rd59, %rd25;
	shl.b64 	%rd61, %rd60, 3;
	add.s64 	%rd62, %rd1, %rd61;
	ld.global.f64 	%fd7, [%rd62];
	add.s64 	%rd63, %rd59, %rd26;
	shl.b64 	%rd64, %rd63, 3;
	add.s64 	%rd65, %rd1, %rd64;
	ld.global.f64 	%fd8, [%rd65];
	st.global.f64 	[%rd62], %fd8;
	st.global.f64 	[%rd65], %fd7;
	add.s64 	%rd66, %rd58, %rd3;
	mul.lo.s64 	%rd67, %rd66, %rd24;
	add.s64 	%rd68, %rd67, %rd25;
	shl.b64 	%rd69, %rd68, 3;
	add.s64 	%rd70, %rd1, %rd69;
	ld.global.f64 	%fd9, [%rd70];
	add.s64 	%rd71, %rd67, %rd26;
	shl.b64 	%rd72, %rd71, 3;
	add.s64 	%rd73, %rd1, %rd72;
	ld.global.f64 	%fd10, [%rd73];
	st.global.f64 	[%rd70], %fd10;
	st.global.f64 	[%rd73], %fd9;
	add.s64 	%rd78, %rd66, %rd3;
	setp.lt.s64 	%p7, %rd78, %rd4;
	@%p7 bra 	$L__BB0_8;
$L__BB0_9:
	ret;

}
	// .globl	_Z13gpu_diff_rowsPdlllll
.visible .entry _Z13gpu_diff_rowsPdlllll(
	.param .u64 .ptr .align 1 _Z13gpu_diff_rowsPdlllll_param_0,
	.param .u64 _Z13gpu_diff_rowsPdlllll_param_1,
	.param .u64 _Z13gpu_diff_rowsPdlllll_param_2,
	.param .u64 _Z13gpu_diff_rowsPdlllll_param_3,
	.param .u64 _Z13gpu_diff_rowsPdlllll_param_4,
	.param .u64 _Z13gpu_diff_rowsPdlllll_param_5
)
{
	.reg .pred 	%p<19>;
	.reg .b32 	%r<17>;
	.reg .b64 	%rd<90>;
	.reg .b64 	%fd<32>;

	ld.param.u64 	%rd34, [_Z13gpu_diff_rowsPdlllll_param_0];
	ld.param.u64 	%rd31, [_Z13gpu_diff_rowsPdlllll_param_1];
	ld.param.u64 	%rd35, [_Z13gpu_diff_rowsPdlllll_param_2];
	ld.param.u64 	%rd36, [_Z13gpu_diff_rowsPdlllll_param_3];
	ld.param.u64 	%rd32, [_Z13gpu_diff_rowsPdlllll_param_4];
	ld.param.u64 	%rd33, [_Z13gpu_diff_rowsPdlllll_param_5];
	cvta.to.global.u64 	%rd1, %rd34;
	mov.u32 	%r2, %ntid.x;
	mov.u32 	%r3, %ctaid.x;
	mov.u32 	%r4, %tid.x;
	mad.lo.s32 	%r5, %r2, %r3, %r4;
	cvt.u64.u32 	%rd2, %r5;
	mov.u32 	%r6, %ntid.y;
	mov.u32 	%r7, %ctaid.y;
	mov.u32 	%r8, %tid.y;
	mad.lo.s32 	%r9, %r6, %r7, %r8;
	mov.u32 	%r10, %nctaid.x;
	mul.lo.s32 	%r11, %r2, %r10;
	cvt.u64.u32 	%rd3, %r11;
	mov.u32 	%r12, %nctaid.y;
	mul.lo.s32 	%r1, %r6, %r12;
	add.s32 	%r13, %r9, 1;
	cvt.u64.u32 	%rd37, %r13;
	add.s64 	%rd86, %rd32, %rd37;
	add.s64 	%rd5, %rd36, %rd35;
	setp.ge.s64 	%p1, %rd86, %rd5;
	@%p1 bra 	$L__BB1_25;
	mul.lo.s64 	%rd6, %rd32, %rd31;
	add.s64 	%rd38, %rd6, %rd33;
	shl.b64 	%rd39, %rd38, 3;
	add.s64 	%rd7, %rd1, %rd39;
	add.s64 	%rd8, %rd3, %rd2;
	max.s64 	%rd40, %rd31, %rd8;
	setp.lt.s64 	%p2, %rd8, %rd31;
	selp.u64 	%rd9, 1, 0, %p2;
	add.s64 	%rd41, %rd8, %rd9;
	sub.s64 	%rd10, %rd40, %rd41;
	add.s64 	%rd42, %rd6, %rd2;
	shl.b64 	%rd43, %rd42, 3;
	add.s64 	%rd11, %rd1, %rd43;
	shl.b64 	%rd44, %rd3, 3;
	add.s64 	%rd12, %rd11, %rd44;
	add.s64 	%rd13, %rd8, %rd3;
	cvt.u64.u32 	%rd14, %r1;
	cvt.u32.u64 	%r14, %rd3;
	cvt.u32.u64 	%r15, %rd10;
	div.u32 	%r16, %r15, %r14;
$L__BB1_2:
	setp.le.s64 	%p3, %rd31, %rd2;
	mul.lo.s64 	%rd16, %rd86, %rd31;
	add.s64 	%rd45, %rd16, %rd33;
	shl.b64 	%rd46, %rd45, 3;
	add.s64 	%rd47, %rd1, %rd46;
	ld.global.f64 	%fd2, [%rd47];
	ld.global.f64 	%fd3, [%rd7];
	div.rn.f64 	%fd1, %fd2, %fd3;
	@%p3 bra 	$L__BB1_24;
	and.b64  	%rd48, %rd10, -4294967296;
	setp.ne.s64 	%p4, %rd48, 0;
	@%p4 bra 	$L__BB1_5;
	cvt.u64.u32 	%rd87, %r16;
	bra.uni 	$L__BB1_6;
$L__BB1_5:
	div.u64 	%rd87, %rd10, %rd3;
$L__BB1_6:
	add.s64 	%rd20, %rd87, %rd9;
	and.b64  	%rd21, %rd20, 3;
	setp.eq.s64 	%p5, %rd21, 3;
	mov.u64 	%rd88, %rd2;
	@%p5 bra 	$L__BB1_14;
	setp.eq.s64 	%p6, %rd33, %rd2;
	@%p6 bra 	$L__BB1_9;
	ld.global.f64 	%fd4, [%rd11];
	mul.f64 	%fd5, %fd1, %fd4;
	add.s64 	%rd49, %rd16, %rd2;
	shl.b64 	%rd50, %rd49, 3;
	add.s64 	%rd51, %rd1, %rd50;
	ld.global.f64 	%fd6, [%rd51];
	sub.f64 	%fd7, %fd6, %fd5;
	st.global.f64 	[%rd51], %fd7;
$L__BB1_9:
	setp.eq.s64 	%p7, %rd21, 0;
	mov.u64 	%rd88, %rd8;
	@%p7 bra 	$L__BB1_14;
	setp.eq.s64 	%p8, %rd8, %rd33;
	@%p8 bra 	$L__BB1_12;
	ld.global.f64 	%fd8, [%rd12];
	mul.f64 	%fd9, %fd1, %fd8;
	add.s64 	%rd52, %rd8, %rd16;
	shl.b64 	%rd53, %rd52, 3;
	add.s64 	%rd54, %rd1, %rd53;
	ld.global.f64 	%fd10, [%rd54];
	sub.f64 	%fd11, %fd10, %fd9;
	st.global.f64 	[%rd54], %fd11;
$L__BB1_12:
	setp.eq.s64 	%p9, %rd13, %rd33;
	setp.eq.s64 	%p10, %rd21, 1;
	or.pred  	%p11, %p10, %p9;
	add.s64 	%rd56, %rd13, %rd3;
	selp.b64 	%rd88, %rd13, %rd56, %p10;
	@%p11 bra 	$L__BB1_14;
	add.s64 	%rd88, %rd13, %rd3;
	shl.b64 	%rd57, %rd3, 3;
	add.s64 	%rd58, %rd12, %rd57;
	ld.global.f64 	%fd12, [%rd58];
	mul.f64 	%fd13, %fd1, %fd12;
	add.s64 	%rd59, %rd13, %rd16;
	shl.b64 	%rd60, %rd59, 3;
	add.s64 	%rd61, %rd1, %rd60;
	ld.global.f64 	%fd14, [%rd61];
	sub.f64 	%fd15, %fd14, %fd13;
	st.global.f64 	[%rd61], %fd15;
$L__BB1_14:
	setp.lt.u64 	%p12, %rd20, 3;
	@%p12 bra 	$L__BB1_24;
$L__BB1_15:
	setp.eq.s64 	%p13, %rd88, %rd33;
	@%p13 bra 	$L__BB1_17;
	add.s64 	%rd62, %rd88, %rd6;
	shl.b64 	%rd63, %rd62, 3;
	add.s64 	%rd64, %rd1, %rd63;
	ld.global.f64 	%fd16, [%rd64];
	mul.f64 	%fd17, %fd1, %fd16;
	add.s64 	%rd65, %rd88, %rd16;
	shl.b64 	%rd66, %rd65, 3;
	add.s64 	%rd67, %rd1, %rd66;
	ld.global.f64 	%fd18, [%rd67];
	sub.f64 	%fd19, %fd18, %fd17;
	st.global.f64 	[%rd67], %fd19;
$L__BB1_17:
	add.s64 	%rd26, %rd88, %rd3;
	setp.eq.s64 	%p14, %rd26, %rd33;
	@%p14 bra 	$L__BB1_19;
	add.s64 	%rd68, %rd26, %rd6;
	shl.b64 	%rd69, %rd68, 3;
	add.s64 	%rd70, %rd1, %rd69;
	ld.global.f64 	%fd20, [%rd70];
	mul.f64 	%fd21, %fd1, %fd20;
	add.s64 	%rd71, %rd26, %rd16;
	shl.b64 	%rd72, %rd71, 3;
	add.s64 	%rd73, %rd1, %rd72;
	ld.global.f64 	%fd22, [%rd73];
	sub.f64 	%fd23, %fd22, %fd21;
	st.global.f64 	[%rd73], %fd23;
$L__BB1_19:
	add.s64 	%rd27, %rd26, %rd3;
	setp.eq.s64 	%p15, %rd27, %rd33;
	@%p15 bra 	$L__BB1_21;
	add.s64 	%rd74, %rd27, %rd6;
	shl.b64 	%rd75, %rd74, 3;
	add.s64 	%rd76, %rd1, %rd75;
	ld.global.f64 	%fd24, [%rd76];
	mul.f64 	%fd25, %fd1, %fd24;
	add.s64 	%rd77, %rd27, %rd16;
	shl.b64 	%rd78, %rd77, 3;
	add.s64 	%rd79, %rd1, %rd78;
	ld.global.f64 	%fd26, [%rd79];
	sub.f64 	%fd27, %fd26, %fd25;
	st.global.f64 	[%rd79], %fd27;
$L__BB1_21:
	add.s64 	%rd28, %rd27, %rd3;
	setp.eq.s64 	%p16, %rd28, %rd33;
	@%p16 bra 	$L__BB1_23;
	add.s64 	%rd80, %rd28, %rd6;
	shl.b64 	%rd81, %rd80, 3;
	add.s64 	%rd82, %rd1, %rd81;
	ld.global.f64 	%fd28, [%rd82];
	mul.f64 	%fd29, %fd1, %fd28;
	add.s64 	%rd83, %rd28, %rd16;
	shl.b64 	%rd84, %rd83, 3;
	add.s64 	%rd85, %rd1, %rd84;
	ld.global.f64 	%fd30, [%rd85];
	sub.f64 	%fd31, %fd30, %fd29;
	st.global.f64 	[%rd85], %fd31;
$L__BB1_23:
	add.s64 	%rd88, %rd28, %rd3;
	setp.lt.s64 	%p17, %rd88, %rd31;
	@%p17 bra 	$L__BB1_15;
$L__BB1_24:
	add.s64 	%rd86, %rd86, %rd14;
	setp.lt.s64 	%p18, %rd86, %rd5;
	@%p18 bra 	$L__BB1_2;
$L__BB1_25:
	ret;

}
	// .globl	_ZN6thrust24THRUST_300001_SM_1000_NS8cuda_cub4core6detail13_kernel_agentINS1_8__reduce11ReduceAgentINS0_12zip_iteratorIN4cuda3std3__45tupleIJNS0_10device_ptrIdEENS0_17counting_iteratorIlNS0_11use_defaultESF_SF_EEEEEEEPNSB_IJdlEEESJ_iNS1_9__extrema9arg_max_fIdl10ComparatorEEEEJSI_SK_iSO_EEEvDpT0_
.visible .entry _ZN6thrust24THRUST_300001_SM_1000_NS8cuda_cub4core6detail13_kernel_agentINS1_8__reduce11ReduceAgentINS0_12zip_iteratorIN4cuda3std3__45tupleIJNS0_10device_ptrIdEENS0_17counting_iteratorIlNS0_11use_defaultESF_SF_EEEEEEEPNSB_IJdlEEESJ_iNS1_9__extrema9arg_max_fIdl10ComparatorEEEEJSI_SK_iSO_EEEvDpT0_(
	.param .align 8 .b8 _ZN6thrust24THRUST_300001_SM_1000_NS8cuda_cub4core6detail13_kernel_agentINS1_8__reduce11ReduceAgentINS0_12zip_iteratorIN4cuda3std3__45tupleIJNS0_10device_ptrIdEENS0_17counting_iteratorIlNS0_11use_defaultESF_SF_EEEEEEEPNSB_IJdlEEESJ_iNS1_9__extrema9arg_max_fIdl10ComparatorEEEEJSI_SK_iSO_EEEvDpT0__param_0[16],
	.param .u64 .ptr .align 1 _ZN6thrust24THRUST_300001_SM_1000_NS8cuda_cub4core6detail13_kernel_agentINS1_8__reduce11ReduceAgentINS0_12zip_iteratorIN4cuda3std3__45tupleIJNS0_10device_ptrIdEENS0_17counting_iteratorIlNS0_11use_defaultESF_SF_EEEEEEEPNSB_IJdlEEESJ_iNS1_9__extrema9arg_max_fIdl10ComparatorEEEEJSI_SK_iSO_EEEvDpT0__param_1,
	.param .u32 _ZN6thrust24THRUST_300001_SM_1000_NS8cuda_cub4core6detail13_kernel_agentINS1_8__reduce11ReduceAgentINS0_12zip_iteratorIN4cuda3std3__45tupleIJNS0_10device_ptrIdEENS0_17counting_iteratorIlNS0_11use_defaultESF_SF_EEEEEEEPNSB_IJdlEEESJ_iNS1_9__extrema9arg_max_fIdl10ComparatorEEEEJSI_SK_iSO_EEEvDpT0__param_2,
	.param .align 1 .b8 _ZN6thrust24THRUST_300001_SM_1000_NS8cuda_cub4core6detail13_kernel_agentINS1_8__reduce11ReduceAgentINS0_12zip_iteratorIN4cuda3std3__45tupleIJNS0_10device_ptrIdEENS0_17counting_iteratorIlNS0_11use_defaultESF_SF_EEEEEEEPNSB_IJdlEEESJ_iNS1_9__extrema9arg_max_fIdl10ComparatorEEEEJSI_SK_iSO_EEEvDpT0__param_3[1]
)
.maxntid 256
{
	.reg .pred 	%p<213>;
	.reg .b32 	%r<400>;
	.reg .b64 	%rd<368>;
	.reg .b64 	%fd<352>;

	ld.param.u64 	%rd198, [_ZN6thrust24THRUST_300001_SM_1000_NS8cuda_cub4core6detail13_kernel_agentINS1_8__reduce11ReduceAgentINS0_12zip_iteratorIN4cuda3std3__45tupleIJNS0_10device_ptrIdEENS0_17counting_iteratorIlNS0_11use_defaultESF_SF_EEEEEEEPNSB_IJdlEEESJ_iNS1_9__extrema9arg_max_fIdl10ComparatorEEEEJSI_SK_iSO_EEEvDpT0__param_0+8];
	ld.param.u64 	%rd197, [_ZN6thrust24THRUST_300001_SM_1000_NS8cuda_cub4core6detail13_kernel_agentINS1_8__reduce11ReduceAgentINS0_12zip_iteratorIN4cuda3std3__45tupleIJNS0_10device_ptrIdEENS0_17counting_iteratorIlNS0_11use_defaultESF_SF_EEEEEEEPNSB_IJdlEEESJ_iNS1_9__extrema9arg_max_fIdl10ComparatorEEEEJSI_SK_iSO_EEEvDpT0__param_0];
	ld.param.u32 	%r36, [_ZN6thrust24THRUST_300001_SM_1000_NS8cuda_cub4core6detail13_kernel_agentINS1_8__reduce11ReduceAgentINS0_12zip_iteratorIN4cuda3std3__45tupleIJNS0_10device_ptrIdEENS0_17counting_iteratorIlNS0_11use_defaultESF_SF_EEEEEEEPNSB_IJdlEEESJ_iNS1_9__extrema9arg_max_fIdl10ComparatorEEEEJSI_SK_iSO_EEEvDpT0__param_2];
	setp.eq.s32 	%p1, %r36, 0;
	@%p1 bra 	$L__BB2_206;
	cvta.to.global.u64 	%rd1, %rd197;
	setp.gt.s32 	%p2, %r36, 1279;
	@%p2 bra 	$L__BB2_122;
	mov.u32 	%r1, %tid.x;
	setp.ge.s32 	%p96, %r1, %r36;
	mov.f64 	%fd298, 0d0000000000000000;
	mov.b64 	%rd309, 0;
	mov.u32 	%r391, %r1;
	@%p96 bra 	$L__BB2_4;
	cvt.u64.u32 	%rd265, %r1;
	mul.wide.u32 	%rd266, %r1, 8;
	add.s64 	%rd267, %rd1, %rd266;
	add.s64 	%rd309, %rd198, %rd265;
	ld.global.f64 	%fd298, [%rd267];
	add.s32 	%r391, %r1, 256;
$L__BB2_4:
	setp.ge.s32 	%p97, %r391, %r36;
	@%p97 bra 	$L__BB2_26;
	not.b32 	%r160, %r391;
	add.s32 	%r4, %r36, %r160;
	and.b32  	%r161, %r4, 768;
	setp.eq.s32 	%p98, %r161, 768;
	@%p98 bra 	$L__BB2_11;
	cvt.u64.u32 	%rd269, %r391;
	add.s64 	%rd300, %rd198, %rd269;
	mul.wide.u32 	%rd270, %r391, 8;
	add.s64 	%rd299, %rd1, %rd270;
	shr.u32 	%r162, %r4, 8;
	add.s32 	%r163, %r162, 1;
	and.b32  	%r164, %r163, 3;
	neg.s32 	%r389, %r164;
$L__BB2_7:
	.pragma "nounroll";
	mov.u64 	%rd9, %rd309;
	mov.f64 	%fd3, %fd298;
	ld.global.f64 	%fd4, [%rd299];
	abs.f64 	%fd5, %fd3;
	abs.f64 	%fd6, %fd4;
	setp.lt.f64 	%p99, %fd5, %fd6;
	mov.u64 	%rd309, %rd300;
	mov.f64 	%fd298, %fd4;
	@%p99 bra 	$L__BB2_10;
	setp.lt.f64 	%p100, %fd6, %fd5;
	mov.u64 	%rd309, %rd9;
	mov.f64 	%fd298, %fd3;
	@%p100 bra 	$L__BB2_10;
	setp.lt.s64 	%p101, %rd9, %rd300;
	min.s64 	%rd309, %rd9, %rd300;
	selp.f64 	%fd298, %fd3, %fd4, %p101;
$L__BB2_10:
	add.s32 	%r391, %r391, 256;
	add.s64 	%rd300, %rd300, 256;
	add.s64 	%rd299, %rd299, 2048;
	add.s32 	%r389, %r389, 1;
	setp.ne.s32 	%p102, %r389, 0;
	@%p102 bra 	$L__BB2_7;
$L__BB2_11:
	setp.lt.u32 	%p103, %r4, 768;
	@%p103 bra 	$L__BB2_26;
	add.s32 	%r392, %r391, 512;
$L__BB2_13:
	mov.u32 	%r12, %r392;
	add.s32 	%r165, %r12, -512;
	cvt.s64.s32 	%rd271, %r165;
	mul.wide.s32 	%rd272, %r165, 8;
	add.s64 	%rd17, %rd1, %rd272;
	add.s64 	%rd18, %rd198, %rd271;
	ld.global.f64 	%fd12, [%rd17];
	abs.f64 	%fd13, %fd298;
	abs.f64 	%fd14, %fd12;
	setp.lt.f64 	%p104, %fd13, %fd14;
	mov.u64 	%rd306, %rd18;
	mov.f64 	%fd295, %fd12;
	@%p104 bra 	$L__BB2_16;
	setp.lt.f64 	%p105, %fd14, %fd13;
	mov.u64 	%rd306, %rd309;
	mov.f64 	%fd295, %fd298;
	@%p105 bra 	$L__BB2_16;
	setp.lt.s64 	%p106, %rd309, %rd18;
	min.s64 	%rd306, %rd309, %rd18;
	selp.f64 	%fd295, %fd298, %fd12, %p106;
$L__BB2_16:
	add.s32 	%r166, %r12, -256;
	cvt.s64.s32 	%rd273, %r166;
	add.s64 	%rd21, %rd198, %rd273;
	ld.global.f64 	%fd17, [%rd17+2048];
	abs.f64 	%fd18, %fd295;
	abs.f64 	%fd19, %fd17;
	setp.lt.f64 	%p107, %fd18, %fd19;
	mov.u64 	%rd307, %rd21;
	mov.f64 	%fd296, %fd17;
	@%p107 bra 	$L__BB2_19;
	setp.lt.f64 	%p108, %fd19, %fd18;
	mov.u64 	%rd307, %rd306;
	mov.f64 	%fd296, %fd295;
	@%p108 bra 	$L__BB2_19;
	setp.lt.s64 	%p109, %rd306, %rd21;
	min.s64 	%rd307, %rd306, %rd21;
	selp.f64 	%fd296, %fd295, %fd17, %p109;
$L__BB2_19:
	cvt.s64.s32 	%rd274, %r12;
	add.s64 	%rd24, %rd198, %rd274;
	ld.global.f64 	%fd22, [%rd17+4096];
	abs.f64 	%fd23, %fd296;
	abs.f64 	%fd24, %fd22;
	setp.lt.f64 	%p110, %fd23, %fd24;
	mov.u64 	%rd308, %rd24;
	mov.f64 	%fd297, %fd22;
	@%p110 bra 	$L__BB2_22;
	setp.lt.f64 	%p111, %fd24, %fd23;
	mov.u64 	%rd308, %rd307;
	mov.f64 	%fd297, %fd296;
	@%p111 bra 	$L__BB2_22;
	setp.lt.s64 	%p112, %rd307, %rd24;
	min.s64 	%rd308, %rd307, %rd24;
	selp.f64 	%fd297, %fd296, %fd22, %p112;
$L__BB2_22:
	add.s32 	%r167, %r12, 256;
	cvt.s64.s32 	%rd275, %r167;
	add.s64 	%rd27, %rd198, %rd275;
	ld.global.f64 	%fd27, [%rd17+6144];
	abs.f64 	%fd28, %fd297;
	abs.f64 	%fd29, %fd27;
	setp.lt.f64 	%p113, %fd28, %fd29;
	mov.u64 	%rd309, %rd27;
	mov.f64 	%fd298, %fd27;
	@%p113 bra 	$L__BB2_25;
	setp.lt.f64 	%p114, %fd29, %fd28;
	mov.u64 	%rd309, %rd308;
	mov.f64 	%fd298, %fd297;
	@%p114 bra 	$L__BB2_25;
	setp.lt.s64 	%p115, %rd308, %rd27;
	min.s64 	%rd309, %rd308, %rd27;
	selp.f64 	%fd298, %fd297, %fd27, %p115;
$L__BB2_25:
	add.s32 	%r392, %r12, 1024;
	add.s32 	%r168, %r12, 512;
	setp.lt.s32 	%p116, %r168, %r36;
	@%p116 bra 	$L__BB2_13;
$L__BB2_26:
	setp.lt.s32 	%p117, %r36, 256;
	@%p117 bra 	$L__BB2_71;
	// begin inline asm
	mov.u32 %r282, %laneid;
	// end inline asm
	mov.b64 	%rd286, %fd298;
	mov.b64 	{%r284, %r289}, %rd286;
	mov.b32 	%r300, 1;
	mov.b32 	%r301, 31;
	mov.b32 	%r302, -1;
	// begin inline asm
	shfl.sync.down.b32 %r283, %r284, %r300, %r301, %r302;
	// end inline asm
	// begin inline asm
	shfl.sync.down.b32 %r288, %r289, %r300, %r301, %r302;
	// end inline asm
	mov.b64 	%rd287, {%r283, %r288};
	mov.b64 	%fd33, %rd287;
	mov.b64 	{%r294, %r299}, %rd309;
	// begin inline asm
	shfl.sync.down.b32 %r293, %r294, %r300, %r301, %r302;
	// end inline asm
	// begin inline asm
	shfl.sync.down.b32 %r298, %r299, %r300, %r301, %r302;
	// end inline asm
	mov.b64 	%rd31, {%r293, %r298};
	setp.gt.s32 	%p169, %r282, 30;
	mov.u64 	%rd311, %rd309;
	mov.f64 	%fd300, %fd298;
	@%p169 bra 	$L__BB2_31;
	abs.f64 	%fd34, %fd298;
	abs.f64 	%fd35, %fd33;
	setp.lt.f64 	%p170, %fd34, %fd35;
	mov.u64 	%rd311, %rd31;
	mov.f64 	%fd300, %fd33;
	@%p170 bra 	$L__BB2_31;
	setp.lt.f64 	%p171, %fd35, %fd34;
	mov.u64 	%rd311, %rd309;
	mov.f64 	%fd300, %fd298;
	@%p171 bra 	$L__BB2_31;
	setp.lt.s64 	%p172, %rd309, %rd31;
	min.s64 	%rd311, %rd309, %rd31;
	selp.f64 	%fd300, %fd298, %fd33, %p172;
$L__BB2_31:
	mov.b64 	%rd288, %fd300;
	mov.b64 	{%r304, %r309}, %rd288;
	mov.b32 	%r320, 2;
	mov.b32 	%r321, 31;
	mov.b32 	%r322, -1;
	// begin inline asm
	shfl.sync.down.b32 %r303, %r304, %r320, %r321, %r322;
	// end inline asm
	// begin inline asm
	shfl.sync.down.b32 %r308, %r309, %r320, %r321, %r322;
	// end inline asm
	mov.b64 	%rd289, {%r303, %r308};
	mov.b64 	%fd38, %rd289;
	mov.b64 	{%r314, %r319}, %rd311;
	// begin inline asm
	shfl.sync.down.b32 %r313, %r314, %r320, %r321, %r322;
	// end inline asm
	// begin inline asm
	shfl.sync.down.b32 %r318, %r319, %r320, %r321, %r322;
	// end inline asm
	mov.b64 	%rd34, {%r313, %r318};
	setp.gt.s32 	%p173, %r282, 29;
	mov.u64 	%rd312, %rd311;
	mov.f64 	%fd301, %fd300;
	@%p173 bra 	$L__BB2_35;
	abs.f64 	%fd39, %fd300;
	abs.f64 	%fd40, %fd38;
	setp.lt.f64 	%p174, %fd39, %fd40;
	mov.u64 	%rd312, %rd34;
	mov.f64 	%fd301, %fd38;
	@%p174 bra 	$L__BB2_35;
	setp.lt.f64 	%p175, %fd40, %fd39;
	mov.u64 	%rd312, %rd311;
	mov.f64 	%fd301, %fd300;
	@%p175 bra 	$L__BB2_35;
	setp.lt.s64 	%p176, %rd311, %rd34;
	min.s64 	%rd312, %rd311, %rd34;
	selp.f64 	%fd301, %fd300, %fd38, %p176;
$L__BB2_35:
	mov.b64 	%rd290, %fd301;
	mov.b64 	{%r324, %r329}, %rd290;
	mov.b32 	%r340, 4;
	mov.b32 	%r341, 31;
	mov.b32 	%r342, -1;
	// begin inline asm
	shfl.sync.down.b32 %r323, %r324, %r340, %r341, %r342;
	// end inline asm
	// begin inline asm
	shfl.sync.down.b32 %r328, %r329, %r340, %r341, %r342;
	// end inline asm
	mov.b64 	%rd291, {%r323, %r328};
	mov.b64 	%fd43, %rd291;
	mov.b64 	{%r334, %r339}, %rd312;
	// begin inline asm
	shfl.sync.down.b32 %r333, %r334, %r340, %r341, %r342;
	// end inline asm
	// begin inline asm
	shfl.sync.down.b32 %r338, %r339, %r340, %r341, %r342;
	// end inline asm
	mov.b64 	%rd37, {%r333, %r338};
	setp.gt.s32 	%p177, %r282, 27;
	mov.u64 	%rd313, %rd312;
	mov.f64 	%fd302, %fd301;
	@%p177 bra 	$L__BB2_39;
	abs.f64 	%fd44, %fd301;
	abs.f64 	%fd45, %fd43;
	setp.lt.f64 	%p178, %fd44, %fd45;
	mov.u64 	%rd313, %rd37;
	mov.f64 	%fd302, %fd43;
	@%p178 bra 	$L__BB2_39;
	setp.lt.f64 	%p179, %fd45, %fd44;
	mov.u64 	%rd313, %rd312;
	mov.f64 	%fd302, %fd301;
	@%p179 bra 	$L__BB2_39;
	setp.lt.s64 	%p180, %rd312, %rd37;
	min.s64 	%rd313, %rd312, %rd37;
	selp.f64 	%fd302, %fd301, %fd43, %p180;
$L__BB2_39:
	mov.b64 	%rd292, %fd302;
	mov.b64 	{%r344, %r349}, %rd292;
	mov.b32 	%r360, 8;
	mov.b32 	%r361, 31;
	mov.b32 	%r362, -1;
	// begin inline asm
	shfl.sync.down.b32 %r343, %r344, %r360, %r361, %r362;
	// end inline asm
	// begin inline asm
	shfl.sync.down.b32 %r348, %r349, %r360, %r361, %r362;
	// end inline asm
	mov.b64 	%rd293, {%r343, %r348};
	mov.b64 	%fd48, %rd293;
	mov.b64 	{%r354, %r359}, %rd313;
	// begin inline asm
	shfl.sync.down.b32 %r353, %r354, %r360, %r361, %r362;
	// end inline asm
	// begin inline asm
	shfl.sync.down.b32 %r358, %r359, %r360, %r361, %r362;
	// end inline asm
	mov.b64 	%rd40, {%r353, %r358};
	setp.gt.s32 	%p181, %r282, 23;
	mov.u64 	%rd314, %rd313;
	mov.f64 	%fd303, %fd302;
	@%p181 bra 	$L__BB2_43;
	abs.f64 	%fd49, %fd302;
	abs.f64 	%fd50, %fd48;
	setp.lt.f64 	%p182, %fd49, %fd50;
	mov.u64 	%rd314, %rd40;
	mov.f64 	%fd303, %fd48;
	@%p182 bra 	$L__BB2_43;
	setp.lt.f64 	%p183, %fd50, %fd49;
	mov.u64 	%rd314, %rd313;
	mov.f64 	%fd303, %fd302;
	@%p183 bra 	$L__BB2_43;
	setp.lt.s64 	%p184, %rd313, %rd40;
	min.s64 	%rd314, %rd313, %rd40;
	selp.f64 	%fd303, %fd302, %fd48, %p184;
$L__BB2_43:
	mov.b64 	%rd294, %fd303;
	mov.b64 	{%r364, %r369}, %rd294;
	mov.b32 	%r380, 16;
	mov.b32 	%r381, 31;
	mov.b32 	%r382, -1;
	// begin inline asm
	shfl.sync.down.b32 %r363, %r364, %r380, %r381, %r382;
	// end inline asm
	// begin inline asm
	shfl.sync.down.b32 %r368, %r369, %r380, %r381, %r382;
	// end inline asm
	mov.b64 	%rd295, {%r363, %r368};
	mov.b64 	%fd53, %rd295;
	mov.b64 	{%r374, %r379}, %rd314;
	// begin inline asm
	shfl.sync.down.b32 %r373, %r374, %r380, %r381, %r382;
	// end inline asm
	// begin inline asm
	shfl.sync.down.b32 %r378, %r379, %r380, %r381, %r382;
	// end inline asm
	mov.b64 	%rd43, {%r373, %r378};
	setp.gt.s32 	%p185, %r282, 15;
	mov.u64 	%rd367, %rd314;
	mov.f64 	%fd351, %fd303;
	@%p185 bra 	$L__BB2_47;
	abs.f64 	%fd54, %fd303;
	abs.f64 	%fd55, %fd53;
	setp.lt.f64 	%p186, %fd54, %fd55;
	mov.u64 	%rd367, %rd43;
	mov.f64 	%fd351, %fd53;
	@%p186 bra 	$L__BB2_47;
	setp.lt.f64 	%p187, %fd55, %fd54;
	mov.u64 	%rd367, %rd314;
	mov.f64 	%fd351, %fd303;
	@%p187 bra 	$L__BB2_47;
	setp.lt.s64 	%p188, %rd314, %rd43;
	min.s64 	%rd367, %rd314, %rd43;
	selp.f64 	%fd351, %fd303, %fd53, %p188;
$L__BB2_47:
	setp.ne.s32 	%p189, %r282, 0;
	@%p189 bra 	$L__BB2_49;
	shr.u32 	%r383, %r1, 1;
	and.b32  	%r384, %r383, 496;
	mov.u32 	%r385, _ZN6thrust24THRUST_300001_SM_1000_NS8cuda_cub4core6detail5shmemE;
	add.s32 	%r386, %r385, %r384;
	st.shared.f64 	[%r386+8], %fd351;
	st.shared.u64 	[%r386+16], %rd367;
$L__BB2_49:
	bar.sync 	0;
	setp.ne.s32 	%p190, %r1, 0;
	@%p190 bra 	$L__BB2_204;
	ld.shared.f64 	%fd58, [_ZN6thrust24THRUST_300001_SM_1000_NS8cuda_cub4core6detail5shmemE+24];
	ld.shared.u64 	%rd46, [_ZN6thrust24THRUST_300001_SM_1000_NS8cuda_cub4core6detail5shmemE+32];
	abs.f64 	%fd59, %fd351;
	abs.f64 	%fd60, %fd58;
	setp.lt.f64 	%p191, %fd59, %fd60;
	mov.u64 	%rd316, %rd46;
	mov.f64 	%fd305, %fd58;
	@%p191 bra 	$L__BB2_53;
	setp.lt.f64 	%p192, %fd60, %fd59;
	mov.u64 	%rd316, %rd367;
	mov.f64 	%fd305, %fd351;
	@%p192 bra 	$L__BB2_53;
	setp.lt.s64 	%p193, %rd367, %rd46;
	min.s64 	%rd316, %rd367, %rd46;
	selp.f64 	%fd305, %fd351, %fd58, %p193;
$L__BB2_53:
	ld.shared.f64 	%fd63, [_ZN6thrust24THRUST_300001_SM_1000_NS8cuda_cub4core6detail5shmemE+40];
	ld.shared.u64 	%rd49, [_ZN6thrust24THRUST_300001_SM_1000_NS8cuda_cub4core6detail5shmemE+48];
	abs.f64 	%fd64, %fd305;
	abs.f64 	%fd65, %fd63;
	setp.lt.f64 	%p194, %fd64, %fd65;
	mov.u64 	%rd317, %rd49;
	mov.f64 	%fd306, %fd63;
	@%p194 bra 	$L__BB2_56;
	setp.lt.f64 	%p195, %fd65, %fd64;
	mov.u64 	%rd317, %rd316;
	mov.f64 	%fd306, %fd305;
	@%p195 bra 	$L__BB2_56;
	setp.lt.s64 	%p196, %rd316, %rd49;
	min.s64 	%rd317, %rd316, %rd49;
	selp.f64 	%fd306, %fd305, %fd63, %p196;
$L__BB2_56:
	ld.shared.f64 	%fd68, [_ZN6thrust24THRUST_300001_SM_1000_NS8cuda_cub4core6detail5shmemE+56];
	ld.shared.u64 	%rd52, [_ZN6thrust24THRUST_300001_SM_1000_NS8cuda_cub4core6detail5shmemE+64];
	abs.f64 	%fd69, %fd306;
	abs.f64 	%fd70, %fd68;
	setp.lt.f64 	%p197, %fd69, %fd70;
	mov.u64 	%rd318, %rd52;
	mov.f64 	%fd307, %fd68;
	@%p197 bra 	$L__BB2_59;
	setp.lt.f64 	%p198, %fd70, %fd69;
	mov.u64 	%rd318, %rd317;
	mov.f64 	%fd307, %fd306;
	@%p198 bra 	$L__BB2_59;
	setp.lt.s64 	%p199, %rd317, %rd52;
	min.s64 	%rd318, %rd317, %rd52;
	selp.f64 	%fd307, %fd306, %fd68, %p199;
$L__BB2_59:
	ld.shared.f64 	%fd73, [_ZN6thrust24THRUST_300001_SM_1000_NS8cuda_cub4core6detail5shmemE+72];
	ld.shared.u64 	%rd55, [_ZN6thrust24THRUST_300001_SM_1000_NS8cuda_cub4core6detail5shmemE+80];
	abs.f64 	%fd74, %fd307;
	abs.f64 	%fd75, %fd73;
	setp.lt.f64 	%p200, %fd74, %fd75;
	mov.u64 	%rd319, %rd55;
	mov.f64 	%fd308, %fd73;
	@%p200 bra 	$L__BB2_62;
	setp.lt.f64 	%p201, %fd75, %fd74;
	mov.u64 	%rd319, %rd318;
	mov.f64 	%fd308, %fd307;
	@%p201 bra 	$L__BB2_62;
	setp.lt.s64 	%p202, %rd318, %rd55;
	min.s64 	%rd319, %rd318, %rd55;
	selp.f64 	%fd308, %fd307, %fd73, %p202;
$L__BB2_62:
	ld.shared.f64 	%fd78, [_ZN6thrust24THRUST_300001_SM_1000_NS8cuda_cub4core6detail5shmemE+88];
	ld.shared.u64 	%rd58, [_ZN6thrust24THRUST_300001_SM_1000_NS8cuda_cub4core6detail5shmemE+96];
	abs.f64 	%fd79, %fd308;
	abs.f64 	%fd80, %fd78;
	setp.lt.f64 	%p203, %fd79, %fd80;
	mov.u64 	%rd320, %rd58;
	mov.f64 	%fd309, %fd78;
	@%p203 bra 	$L__BB2_65;
	setp.lt.f64 	%p204, %fd80, %fd79;
	mov.u64 	%rd320, %rd319;
	mov.f64 	%fd309, %fd308;
	@%p204 bra 	$L__BB2_65;
	setp.lt.s64 	%p205, %rd319, %rd58;
	min.s64 	%rd320, %rd319, %rd58;
	selp.f64 	%fd309, %fd308, %fd78, %p205;
$L__BB2_65:
	ld.shared.f64 	%fd83, [_ZN6thrust24THRUST_300001_SM_1000_NS8cuda_cub4core6detail5shmemE+104];
	ld.shared.u64 	%rd61, [_ZN6thrust24THRUST_300001_SM_1000_NS8cuda_cub4core6detail5shmemE+112];
	abs.f64 	%fd84, %fd309;
	abs.f64 	%fd85, %fd83;
	setp.lt.f64 	%p206, %fd84, %fd85;
	mov.u64 	%rd321, %rd61;
	mov.f64 	%fd310, %fd83;
	@%p206 bra 	$L__BB2_68;
	setp.lt.f64 	%p207, %fd85, %fd84;
	mov.u64 	%rd321, %rd320;
	mov.f64 	%fd310, %fd309;
	@%p207 bra 	$L__BB2_68;
	setp.lt.s64 	%p208, %rd320, %rd61;
	min.s64 	%rd321, %rd320, %rd61;
	selp.f64 	%fd310, %fd309, %fd83, %p208;
$L__BB2_68:
	ld.shared.f64 	%fd88, [_ZN6thrust24THRUST_300001_SM_1000_NS8cuda_cub4core6detail5shmemE+120];
	ld.shared.u64 	%rd64, [_ZN6thrust24THRUST_300001_SM_1000_NS8cuda_cub4core6detail5shmemE+128];
	abs.f64 	%fd89, %fd310;
	abs.f64 	%fd90, %fd88;
	setp.lt.f64 	%p209, %fd89, %fd90;
	mov.u64 	%rd367, %rd64;
	mov.f64 	%fd351, %fd88;
	@%p209 bra 	$L__BB2_204;
	setp.lt.f64 	%p210, %fd90, %fd89;
	mov.u64 	%rd367, %rd321;
	mov.f64 	%fd351, %fd310;
	@%p210 bra 	$L__BB2_204;
	setp.lt.s64 	%p211, %rd321, %rd64;
	min.s64 	%rd367, %rd321, %rd64;
	selp.f64 	%fd351, %fd310, %fd88, %p211;
	bra.uni 	$L__BB2_204;
$L__BB2_71:
	// begin inline asm
	mov.u32 %r169, %laneid;
	// end inline asm
	and.b32  	%r190, %r1, 992;
	add.s32 	%r191, %r190, 32;
	setp.gt.s32 	%p118, %r191, %r36;
	not.b32 	%r192, %r190;
	add.s32 	%r193, %r36, %r192;
	selp.b32 	%r188, %r193, 31, %p118;
	mov.b64 	%rd276, %fd298;
	mov.b64 	{%r171, %r176}, %rd276;
	mov.b32 	%r187, 1;
	mov.b32 	%r189, -1;
	// begin inline asm
	shfl.sync.down.b32 %r170, %r171, %r187, %r188, %r189;
	// end inline asm
	// begin inline asm
	shfl.sync.down.b32 %r175, %r176, %r187, %r188, %r189;
	// end inline asm
	mov.b64 	%rd277, {%r170, %r175};
	mov.b64 	%fd92, %rd277;
	mov.b64 	{%r181, %r186}, %rd309;
	// begin inline asm
	shfl.sync.down.b32 %r180, %r181, %r187, %r188, %r189;
	// end inline asm
	// begin inline asm
	shfl.sync.down.b32 %r185, %r186, %r187, %r188, %r189;
	// end inline asm
	mov.b64 	%rd66, {%r180, %r185};
	setp.ge.s32 	%p119, %r169, %r188;
	mov.u64 	%rd322, %rd309;
	mov.f64 	%fd311, %fd298;
	@%p119 bra 	$L__BB2_75;
	abs.f64 	%fd93, %fd298;
	abs.f64 	%fd94, %fd92;
	setp.lt.f64 	%p120, %fd93, %fd94;
	mov.u64 	%rd322, %rd66;
	mov.f64 	%fd311, %fd92;
	@%p120 bra 	$L__BB2_75;
	setp.lt.f64 	%p121, %fd94, %fd93;
	mov.u64 	%rd322, %rd309;
	mov.f64 	%fd311, %fd298;
	@%p121 bra 	$L__BB2_75;
	setp.lt.s64 	%p122, %rd309, %rd66;
	min.s64 	%rd322, %rd309, %rd66;
	selp.f64 	%fd311, %fd298, %fd92, %p122;
$L__BB2_75:
	mov.b64 	%rd278, %fd311;
	mov.b64 	{%r195, %r200}, %rd278;
	mov.b32 	%r211, 2;
	mov.b32 	%r213, -1;
	// begin inline asm
	shfl.sync.down.b32 %r194, %r195, %r211, %r188, %r213;
	// end inline asm
	// begin inline asm
	shfl.sync.down.b32 %r199, %r200, %r211, %r188, %r213;
	// end inline asm
	mov.b64 	%rd279, {%r194, %r199};
	mov.b64 	%fd97, %rd279;
	mov.b64 	{%r205, %r210}, %rd322;
	// begin inline asm
	shfl.sync.down.b32 %r204, %r205, %r211, %r188, %r213;
	// end inline asm
	// begin inline asm
	shfl.sync.down.b32 %r209, %r210, %r211, %r188, %r213;
	// end inline asm
	mov.b64 	%rd69, {%r204, %r209};
	add.s32 	%r214, %r169, 2;
	setp.gt.s32 	%p123, %r214, %r188;
	mov.u64 	%rd323, %rd322;
	mov.f64 	%fd312, %fd311;
	@%p123 bra 	$L__BB2_79;
	abs.f64 	%fd98, %fd311;
	abs.f64 	%fd99, %fd97;
	setp.lt.f64 	%p124, %fd98, %fd99;
	mov.u64 	%rd323, %rd69;
	mov.f64 	%fd312, %fd97;
	@%p124 bra 	$L__BB2_79;
	setp.lt.f64 	%p125, %fd99, %fd98;
	mov.u64 	%rd323, %rd322;
	mov.f64 	%fd312, %fd311;
	@%p125 bra 	$L__BB2_79;
	setp.lt.s64 	%p126, %rd322, %rd69;
	min.s64 	%rd323, %rd322, %rd69;
	selp.f64 	%fd312, %fd311, %fd97, %p126;
$L__BB2_79:
	mov.b64 	%rd280, %fd312;
	mov.b64 	{%r216, %r221}, %rd280;
	mov.b32 	%r232, 4;
	mov.b32 	%r234, -1;
	// begin inline asm
	shfl.sync.down.b32 %r215, %r216, %r232, %r188, %r234;
	// end inline asm
	// begin inline asm
	shfl.sync.down.b32 %r220, %r221, %r232, %r188, %r234;
	// end inline asm
	mov.b64 	%rd281, {%r215, %r220};
	mov.b64 	%fd102, %rd281;
	mov.b64 	{%r226, %r231}, %rd323;
	// begin inline asm
	shfl.sync.down.b32 %r225, %r226, %r232, %r188, %r234;
	// end inline asm
	// begin inline asm
	shfl.sync.down.b32 %r230, %r231, %r232, %r188, %r234;
	// end inline asm
	mov.b64 	%rd72, {%r225, %r230};
	add.s32 	%r235, %r169, 4;
	setp.gt.s32 	%p127, %r235, %r188;
	mov.u64 	%rd324, %rd323;
	mov.f64 	%fd313, %fd312;
	@%p127 bra 	$L__BB2_83;
	abs.f64 	%fd103, %fd312;
	abs.f64 	%fd104, %fd102;
	setp.lt.f64 	%p128, %fd103, %fd104;
	mov.u64 	%rd324, %rd72;
	mov.f64 	%fd313, %fd102;
	@%p128 bra 	$L__BB2_83;
	setp.lt.f64 	%p129, %fd104, %fd103;
	mov.u64 	%rd324, %rd323;
	mov.f64 	%fd313, %fd312;
	@%p129 bra 	$L__BB2_83;
	setp.lt.s64 	%p130, %rd323, %rd72;
	min.s64 	%rd324, %rd323, %rd72;
	selp.f64 	%fd313, %fd312, %fd102, %p130;
$L__BB2_83:
	mov.b64 	%rd282, %fd313;
	mov.b64 	{%r237, %r242}, %rd282;
	mov.b32 	%r253, 8;
	mov.b32 	%r255, -1;
	// begin inline asm
	shfl.sync.down.b32 %r236, %r237, %r253, %r188, %r255;
	// end inline asm
	// begin inline asm
	shfl.sync.down.b32 %r241, %r242, %r253, %r188, %r255;
	// end inline asm
	mov.b64 	%rd283, {%r236, %r241};
	mov.b64 	%fd107, %rd283;
	mov.b64 	{%r247, %r252}, %rd324;
	// begin inline asm
	shfl.sync.down.b32 %r246, %r247, %r253, %r188, %r255;
	// end inline asm
	// begin inline asm
	shfl.sync.down.b32 %r251, %r252, %r253, %r188, %r255;
	// end inline asm
	mov.b64 	%rd75, {%r246, %r251};
	add.s32 	%r256, %r169, 8;
	setp.gt.s32 	%p131, %r256, %r188;
	mov.u64 	%rd325, %rd324;
	mov.f64 	%fd314, %fd313;
	@%p131 bra 	$L__BB2_87;
	abs.f64 	%fd108, %fd313;
	abs.f64 	%fd109, %fd107;
	setp.lt.f64 	%p132, %fd108, %fd109;
	mov.u64 	%rd325, %rd75;
	mov.f64 	%fd314, %fd107;
	@%p132 bra 	$L__BB2_87;
	setp.lt.f64 	%p133, %fd109, %fd108;
	mov.u64 	%rd325, %rd324;
	mov.f64 	%fd314, %fd313;
	@%p133 bra 	$L__BB2_87;
	setp.lt.s64 	%p134, %rd324, %rd75;
	min.s64 	%rd325, %rd324, %rd75;
	selp.f64 	%fd314, %fd313, %fd107, %p134;
$L__BB2_87:
	mov.b64 	%rd284, %fd314;
	mov.b64 	{%r258, %r263}, %rd284;
	mov.b32 	%r274, 16;
	mov.b32 	%r276, -1;
	// begin inline asm
	shfl.sync.down.b32 %r257, %r258, %r274, %r188, %r276;
	// end inline asm
	// begin inline asm
	shfl.sync.down.b32 %r262, %r263, %r274, %r188, %r276;
	// end inline asm
	mov.b64 	%rd285, {%r257, %r262};
	mov.b64 	%fd112, %rd285;
	mov.b64 	{%r268, %r273}, %rd325;
	// begin inline asm
	shfl.sync.down.b32 %r267, %r268, %r274, %r188, %r276;
	// end inline asm
	// begin inline asm
	shfl.sync.down.b32 %r272, %r273, %r274, %r188, %r276;
	// end inline asm
	mov.b64 	%rd78, {%r267, %r272};
	add.s32 	%r277, %r169, 16;
	setp.gt.s32 	%p135, %r277, %r188;
	mov.u64 	%rd367, %rd325;
	mov.f64 	%fd351, %fd314;
	@%p135 bra 	$L__BB2_91;
	abs.f64 	%fd113, %fd314;
	abs.f64 	%fd114, %fd112;
	setp.lt.f64 	%p136, %fd113, %fd114;
	mov.u64 	%rd367, %rd78;
	mov.f64 	%fd351, %fd112;
	@%p136 bra 	$L__BB2_91;
	setp.lt.f64 	%p137, %fd114, %fd113;
	mov.u64 	%rd367, %rd325;
	mov.f64 	%fd351, %fd314;
	@%p137 bra 	$L__BB2_91;
	setp.lt.s64 	%p138, %rd325, %rd78;
	min.s64 	%rd367, %rd325, %rd78;
	selp.f64 	%fd351, %fd314, %fd112, %p138;
$L__BB2_91:
	setp.ne.s32 	%p139, %r169, 0;
	@%p139 bra 	$L__BB2_93;
	shr.u32 	%r278, %r1, 1;
	and.b32  	%r279, %r278, 496;
	mov.u32 	%r280, _ZN6thrust24THRUST_300001_SM_1000_NS8cuda_cub4core6detail5shmemE;
	add.s32 	%r281, %r280, %r279;
	st.shared.f64 	[%r281+8], %fd351;
	st.shared.u64 	[%r281+16], %rd367;
$L__BB2_93:
	bar.sync 	0;
	setp.ne.s32 	%p140, %r1, 0;
	@%p140 bra 	$L__BB2_204;
	setp.lt.s32 	%p141, %r36, 33;
	mov.f64 	%fd316, %fd351;
	mov.u64 	%rd327, %rd367;
	@%p141 bra 	$L__BB2_98;
	ld.shared.f64 	%fd117, [_ZN6thrust24THRUST_300001_SM_1000_NS8cuda_cub4core6detail5shmemE+24];
	ld.shared.u64 	%rd81, [_ZN6thrust24THRUST_300001_SM_1000_NS8cuda_cub4core6detail5shmemE+32];
	abs.f64 	%fd118, %fd351;
	abs.f64 	%fd119, %fd117;
	setp.lt.f64 	%p142, %fd118, %fd119;
	mov.f64 	%fd316, %fd117;
	mov.u64 	%rd327, %rd81;
	@%p142 bra 	$L__BB2_98;
	setp.lt.f64 	%p143, %fd119, %fd118;
	mov.f64 	%fd316, %fd351;
	mov.u64 	%rd327, %rd367;
	@%p143 bra 	$L__BB2_98;
	setp.lt.s64 	%p144, %rd367, %rd81;
	min.s64 	%rd327, %rd367, %rd81;
	selp.f64 	%fd316, %fd351, %fd117, %p144;
$L__BB2_98:
	setp.lt.s32 	%p145, %r36, 65;
	mov.f64 	%fd317, %fd316;
	mov.u64 	%rd328, %rd327;
	@%p145 bra 	$L__BB2_102;
	ld.shared.f64 	%fd122, [_ZN6thrust24THRUST_300001_SM_1000_NS8cuda_cub4core6detail5shmemE+40];
	ld.shared.u64 	%rd84, [_ZN6thrust24THRUST_300001_SM_1000_NS8cuda_cub4core6detail5shmemE+48];
	abs.f64 	%fd123, %fd316;
	abs.f64 	%fd124, %fd122;
	setp.lt.f64 	%p146, %fd123, %fd124;
	mov.f64 	%fd317, %fd122;
	mov.u64 	%rd328, %rd84;
	@%p146 bra 	$L__BB2_102;
	setp.lt.f64 	%p147, %fd124, %fd123;
	mov.f64 	%fd317, %fd316;
	mov.u64 	%rd328, %rd327;
	@%p147 bra 	$L__BB2_102;
	setp.lt.s64 	%p148, %rd327, %rd84;
	min.s64 	%rd328, %rd327, %rd84;
	selp.f64 	%fd317, %fd316, %fd122, %p148;
$L__BB2_102:
	setp.lt.s32 	%p149, %r36, 97;
	mov.f64 	%fd318, %fd317;
	mov.u64 	%rd329, %rd328;
	@%p149 bra 	$L__BB2_106;
	ld.shared.f64 	%fd127, [_ZN6thrust24THRUST_300001_SM_1000_NS8cuda_cub4core6detail5shmemE+56];
	ld.shared.u64 	%rd87, [_ZN6thrust24THRUST_300001_SM_1000_NS8cuda_cub4core6detail5shmemE+64];
	abs.f64 	%fd128, %fd317;
	abs.f64 	%fd129, %fd127;
	setp.lt.f64 	%p150, %fd128, %fd129;
	mov.f64 	%fd318, %fd127;
	mov.u64 	%rd329, %rd87;
	@%p150 bra 	$L__BB2_106;
	setp.lt.f64 	%p151, %fd129, %fd128;
	mov.f64 	%fd318, %fd317;
	mov.u64 	%rd329, %rd328;
	@%p151 bra 	$L__BB2_106;
	setp.lt.s64 	%p152, %rd328, %rd87;
	min.s64 	%rd329, %rd328, %rd87;
	selp.f64 	%fd318, %fd317, %fd127, %p152;
$L__BB2_106:
	setp.lt.s32 	%p153, %r36, 129;
	mov.f64 	%fd319, %fd318;
	mov.u64 	%rd330, %rd329;
	@%p153 bra 	$L__BB2_110;
	ld.shared.f64 	%fd132, [_ZN6thrust24THRUST_300001_SM_1000_NS8cuda_cub4core6detail5shmemE+72];
	ld.shared.u64 	%rd90, [_ZN6thrust24THRUST_300001_SM_1000_NS8cuda_cub4core6detail5shmemE+80];
	abs.f64 	%fd133, %fd318;
	abs.f64 	%fd134, %fd132;
	setp.lt.f64 	%p154, %fd133, %fd134;
	mov.f64 	%fd319, %fd132;
	mov.u64 	%rd330, %rd90;
	@%p154 bra 	$L__BB2_110;
	setp.lt.f64 	%p155, %fd134, %fd133;
	mov.f64 	%fd319, %fd318;
	mov.u64 	%rd330, %rd329;
	@%p155 bra 	$L__BB2_110;
	setp.lt.s64 	%p156, %rd329, %rd90;
	min.s64 	%rd330, %rd329, %rd90;
	selp.f64 	%fd319, %fd318, %fd132, %p156;
$L__BB2_110:
	setp.lt.s32 	%p157, %r36, 161;
	mov.f64 	%fd320, %fd319;
	mov.u64 	%rd331, %rd330;
	@%p157 bra 	$L__BB2_114;
	ld.shared.f64 	%fd137, [_ZN6thrust24THRUST_300001_SM_1000_NS8cuda_cub4core6detail5shmemE+88];
	ld.shared.u64 	%rd93, [_ZN6thrust24THRUST_300001_SM_1000_NS8cuda_cub4core6detail5shmemE+96];
	abs.f64 	%fd138, %fd319;
	abs.f64 	%fd139, %fd137;
	setp.lt.f64 	%p158, %fd138, %fd139;
	mov.f64 	%fd320, %fd137;
	mov.u64 	%rd331, %rd93;
	@%p158 bra 	$L__BB2_114;
	setp.lt.f64 	%p159, %fd139, %fd138;
	mov.f64 	%fd320, %fd319;
	mov.u64 	%rd331, %rd330;
	@%p159 bra 	$L__BB2_114;
	setp.lt.s64 	%p160, %rd330, %rd93;
	min.s64 	%rd331, %rd330, %rd93;
	selp.f64 	%fd320, %fd319, %fd137, %p160;
$L__BB2_114:
	setp.lt.s32 	%p161, %r36, 193;
	mov.f64 	%fd321, %fd320;
	mov.u64 	%rd332, %rd331;
	@%p161 bra 	$L__BB2_118;
	ld.shared.f64 	%fd142, [_ZN6thrust24THRUST_300001_SM_1000_NS8cuda_cub4core6detail5shmemE+104];
	ld.shared.u64 	%rd96, [_ZN6thrust24THRUST_300001_SM_1000_NS8cuda_cub4core6detail5shmemE+112];
	abs.f64 	%fd143, %fd320;
	abs.f64 	%fd144, %fd142;
	setp.lt.f64 	%p162, %fd143, %fd144;
	mov.f64 	%fd321, %fd142;
	mov.u64 	%rd332, %rd96;
	@%p162 bra 	$L__BB2_118;
	setp.lt.f64 	%p163, %fd144, %fd143;
	mov.f64 	%fd321, %fd320;
	mov.u64 	%rd332, %rd331;
	@%p163 bra 	$L__BB2_118;
	setp.lt.s64 	%p164, %rd331, %rd96;
	min.s64 	%rd332, %rd331, %rd96;
	selp.f64 	%fd321, %fd320, %fd142, %p164;
$L__BB2_118:
	setp.lt.s32 	%p165, %r36, 225;
	mov.u64 	%rd367, %rd332;
	mov.f64 	%fd351, %fd321;
	@%p165 bra 	$L__BB2_204;
	ld.shared.f64 	%fd147, [_ZN6thrust24THRUST_300001_SM_1000_NS8cuda_cub4core6detail5shmemE+120];
	ld.shared.u64 	%rd99, [_ZN6thrust24THRUST_300001_SM_1000_NS8cuda_cub4core6detail5shmemE+128];
	abs.f64 	%fd148, %fd321;
	abs.f64 	%fd149, %fd147;
	setp.lt.f64 	%p166, %fd148, %fd149;
	mov.u64 	%rd367, %rd99;
	mov.f64 	%fd351, %fd147;
	@%p166 bra 	$L__BB2_204;
	setp.lt.f64 	%p167, %fd149, %fd148;
	mov.u64 	%rd367, %rd332;
	mov.f64 	%fd351, %fd321;
	@%p167 bra 	$L__BB2_204;
	setp.lt.s64 	%p168, %rd332, %rd99;
	min.s64 	%rd367, %rd332, %rd99;
	selp.f64 	%fd351, %fd321, %fd147, %p168;
	bra.uni 	$L__BB2_204;
$L__BB2_122:
	mov.u32 	%r17, %tid.x;
	cvt.u64.u32 	%rd200, %r17;
	cvta.to.global.u64 	%rd201, %rd197;
	mul.wide.u32 	%rd202, %r17, 8;
	add.s64 	%rd203, %rd201, %rd202;
	ld.global.f64 	%fd274, [%rd203];
	add.s32 	%r37, %r17, 256;
	cvt.u64.u32 	%rd204, %r37;
	ld.global.f64 	%fd275, [%rd203+2048];
	add.s32 	%r38, %r17, 512;
	cvt.u64.u32 	%rd205, %r38;
	ld.global.f64 	%fd276, [%rd203+4096];
	add.s32 	%r39, %r17, 768;
	cvt.u64.u32 	%rd206, %r39;
	ld.global.f64 	%fd277, [%rd203+6144];
	or.b32  	%r40, %r17, 1024;
	cvt.u64.u32 	%rd101, %r40;
	add.s64 	%rd354, %rd198, %rd101;
	ld.global.f64 	%fd338, [%rd203+8192];
	abs.f64 	%fd278, %fd274;
	abs.f64 	%fd279, %fd275;
	setp.geu.f64 	%p3, %fd278, %fd279;
	selp.f64 	%fd280, %fd274, %fd275, %p3;
	selp.b64 	%rd207, %rd200, %rd204, %p3;
	abs.f64 	%fd281, %fd280;
	abs.f64 	%fd282, %fd276;
	setp.geu.f64 	%p4, %fd281, %fd282;
	selp.f64 	%fd283, %fd280, %fd276, %p4;
	selp.b64 	%rd208, %rd207, %rd205, %p4;
	abs.f64 	%fd284, %fd283;
	abs.f64 	%fd285, %fd277;
	setp.geu.f64 	%p5, %fd284, %fd285;
	selp.f64 	%fd152, %fd283, %fd277, %p5;
	selp.b64 	%rd104, %rd208, %rd206, %p5;
	abs.f64 	%fd153, %fd152;
	abs.f64 	%fd154, %fd338;
	setp.lt.f64 	%p6, %fd153, %fd154;
	@%p6 bra 	$L__BB2_124;
	setp.lt.f64 	%p7, %fd154, %fd153;
	setp.lt.u64 	%p8, %rd104, %rd101;
	or.pred  	%p9, %p7, %p8;
	selp.f64 	%fd338, %fd152, %fd338, %p9;
	add.s64 	%rd211, %rd198, %rd104;
	selp.b64 	%rd354, %rd211, %rd354, %p9;
$L__BB2_124:
	setp.lt.u32 	%p10, %r36, 2560;
	mov.b32 	%r394, 1280;
	@%p10 bra 	$L__BB2_137;
	mov.b32 	%r393, 1280;
	mov.f64 	%fd323, %fd338;
$L__BB2_126:
	cvt.u64.u32 	%rd212, %r393;
	add.s64 	%rd213, %rd200, %rd212;
	mul.wide.u32 	%rd214, %r393, 8;
	cvta.to.global.u64 	%rd215, %rd197;
	add.s64 	%rd217, %rd215, %rd202;
	add.s64 	%rd218, %rd217, %rd214;
	add.s64 	%rd335, %rd213, %rd198;
	ld.global.f64 	%fd324, [%rd218];
	ld.global.f64 	%fd325, [%rd218+2048];
	ld.global.f64 	%fd326, [%rd218+4096];
	ld.global.f64 	%fd327, [%rd218+6144];
	ld.global.f64 	%fd338, [%rd218+8192];
	abs.f64 	%fd163, %fd323;
	abs.f64 	%fd164, %fd324;
	setp.lt.f64 	%p11, %fd163, %fd164;
	@%p11 bra 	$L__BB2_128;
	setp.lt.f64 	%p12, %fd164, %fd163;
	setp.lt.s64 	%p13, %rd354, %rd335;
	or.pred  	%p14, %p12, %p13;
	selp.f64 	%fd324, %fd323, %fd324, %p14;
	selp.b64 	%rd335, %rd354, %rd335, %p14;
$L__BB2_128:
	cvt.u64.u32 	%rd219, %r393;
	add.s64 	%rd220, %rd200, %rd219;
	add.s64 	%rd221, %rd220, %rd198;
	add.s64 	%rd336, %rd221, 256;
	abs.f64 	%fd167, %fd324;
	abs.f64 	%fd168, %fd325;
	setp.lt.f64 	%p15, %fd167, %fd168;
	@%p15 bra 	$L__BB2_130;
	setp.lt.f64 	%p16, %fd168, %fd167;
	add.s64 	%rd226, %rd221, 256;
	setp.lt.s64 	%p17, %rd335, %rd226;
	or.pred  	%p18, %p16, %p17;
	selp.f64 	%fd325, %fd324, %fd325, %p18;
	selp.b64 	%rd336, %rd335, %rd226, %p18;
$L__BB2_130:
	add.s64 	%rd337, %rd221, 512;
	abs.f64 	%fd171, %fd325;
	abs.f64 	%fd172, %fd326;
	setp.lt.f64 	%p19, %fd171, %fd172;
	@%p19 bra 	$L__BB2_132;
	setp.lt.f64 	%p20, %fd172, %fd171;
	add.s64 	%rd234, %rd221, 512;
	setp.lt.s64 	%p21, %rd336, %rd234;
	or.pred  	%p22, %p20, %p21;
	selp.f64 	%fd326, %fd325, %fd326, %p22;
	selp.b64 	%rd337, %rd336, %rd234, %p22;
$L__BB2_132:
	add.s64 	%rd338, %rd221, 768;
	abs.f64 	%fd175, %fd326;
	abs.f64 	%fd176, %fd327;
	setp.lt.f64 	%p23, %fd175, %fd176;
	@%p23 bra 	$L__BB2_134;
	setp.lt.f64 	%p24, %fd176, %fd175;
	setp.lt.s64 	%p25, %rd337, %rd338;
	or.pred  	%p26, %p24, %p25;
	selp.f64 	%fd327, %fd326, %fd327, %p26;
	selp.b64 	%rd338, %rd337, %rd338, %p26;
$L__BB2_134:
	add.s64 	%rd354, %rd221, 1024;
	abs.f64 	%fd179, %fd327;
	abs.f64 	%fd180, %fd338;
	setp.lt.f64 	%p27, %fd179, %fd180;
	@%p27 bra 	$L__BB2_136;
	setp.lt.f64 	%p28, %fd180, %fd179;
	setp.lt.s64 	%p29, %rd338, %rd354;
	or.pred  	%p30, %p28, %p29;
	selp.f64 	%fd338, %fd327, %fd338, %p30;
	selp.b64 	%rd354, %rd338, %rd354, %p30;
$L__BB2_136:
	add.s32 	%r394, %r393, 1280;
	add.s32 	%r43, %r393, 2560;
	setp.le.s32 	%p31, %r43, %r36;
	mov.u32 	%r393, %r394;
	mov.f64 	%fd323, %fd338;
	@%p31 bra 	$L__BB2_126;
$L__BB2_137:
	setp.le.s32 	%p32, %r36, %r394;
	@%p32 bra 	$L__BB2_160;
	sub.s32 	%r21, %r36, %r394;
	setp.ge.s32 	%p33, %r17, %r21;
	@%p33 bra 	$L__BB2_160;
	cvta.to.global.u64 	%rd127, %rd197;
	not.b32 	%r44, %r17;
	add.s32 	%r45, %r36, %r44;
	sub.s32 	%r22, %r45, %r394;
	and.b32  	%r46, %r22, 768;
	setp.eq.s32 	%p34, %r46, 768;
	mov.u32 	%r397, %r17;
	@%p34 bra 	$L__BB2_145;
	add.s32 	%r47, %r17, %r394;
	cvt.u64.u32 	%rd242, %r47;
	add.s64 	%rd342, %rd198, %rd242;
	mul.wide.u32 	%rd243, %r47, 8;
	add.s64 	%rd341, %rd127, %rd243;
	shr.u32 	%r48, %r22, 8;
	add.s32 	%r49, %r48, 1;
	and.b32  	%r50, %r49, 3;
	neg.s32 	%r395, %r50;
	mov.u32 	%r397, %r17;
$L__BB2_141:
	.pragma "nounroll";
	mov.u64 	%rd132, %rd354;
	mov.f64 	%fd184, %fd338;
	ld.global.f64 	%fd185, [%rd341];
	abs.f64 	%fd186, %fd184;
	abs.f64 	%fd187, %fd185;
	setp.lt.f64 	%p35, %fd186, %fd187;
	mov.f64 	%fd338, %fd185;
	mov.u64 	%rd354, %rd342;
	@%p35 bra 	$L__BB2_144;
	setp.lt.f64 	%p36, %fd187, %fd186;
	mov.f64 	%fd338, %fd184;
	mov.u64 	%rd354, %rd132;
	@%p36 bra 	$L__BB2_144;
	setp.lt.s64 	%p37, %rd132, %rd342;
	selp.f64 	%fd338, %fd184, %fd185, %p37;
	min.s64 	%rd354, %rd132, %rd342;
$L__BB2_144:
	add.s32 	%r397, %r397, 256;
	add.s64 	%rd342, %rd342, 256;
	add.s64 	%rd341, %rd341, 2048;
	add.s32 	%r395, %r395, 1;
	setp.ne.s32 	%p38, %r395, 0;
	@%p38 bra 	$L__BB2_141;
$L__BB2_145:
	setp.lt.u32 	%p39, %r22, 768;
	@%p39 bra 	$L__BB2_160;
	add.s32 	%r398, %r397, %r394;
	cvt.u64.u32 	%rd244, %r398;
	add.s64 	%rd349, %rd198, %rd244;
	cvt.u64.u32 	%rd245, %r397;
	cvt.u64.u32 	%rd246, %r394;
	add.s64 	%rd247, %rd245, %rd246;
	shl.b64 	%rd248, %rd247, 3;
	add.s64 	%rd249, %rd248, %rd127;
	add.s64 	%rd348, %rd249, 6144;
	mul.wide.u32 	%rd250, %r398, 8;
	add.s64 	%rd347, %rd127, %rd250;
	add.s32 	%r399, %r397, 512;
$L__BB2_147:
	mov.u32 	%r32, %r399;
	ld.global.f64 	%fd193, [%rd347];
	abs.f64 	%fd194, %fd338;
	abs.f64 	%fd195, %fd193;
	setp.lt.f64 	%p40, %fd194, %fd195;
	mov.f64 	%fd335, %fd193;
	mov.u64 	%rd351, %rd349;
	@%p40 bra 	$L__BB2_150;
	setp.lt.f64 	%p41, %fd195, %fd194;
	mov.f64 	%fd335, %fd338;
	mov.u64 	%rd351, %rd354;
	@%p41 bra 	$L__BB2_150;
	setp.lt.s64 	%p42, %rd354, %rd349;
	selp.f64 	%fd335, %fd338, %fd193, %p42;
	min.s64 	%rd351, %rd354, %rd349;
$L__BB2_150:
	add.s32 	%r51, %r398, 256;
	cvt.u64.u32 	%rd251, %r51;
	add.s64 	%rd148, %rd198, %rd251;
	ld.global.f64 	%fd198, [%rd348+-4096];
	abs.f64 	%fd199, %fd335;
	abs.f64 	%fd200, %fd198;
	setp.lt.f64 	%p43, %fd199, %fd200;
	mov.f64 	%fd336, %fd198;
	mov.u64 	%rd352, %rd148;
	@%p43 bra 	$L__BB2_153;
	setp.lt.f64 	%p44, %fd200, %fd199;
	mov.f64 	%fd336, %fd335;
	mov.u64 	%rd352, %rd351;
	@%p44 bra 	$L__BB2_153;
	setp.lt.s64 	%p45, %rd351, %rd148;
	selp.f64 	%fd336, %fd335, %fd198, %p45;
	min.s64 	%rd352, %rd351, %rd148;
$L__BB2_153:
	add.s32 	%r52, %r398, 512;
	cvt.u64.u32 	%rd252, %r52;
	add.s64 	%rd151, %rd198, %rd252;
	ld.global.f64 	%fd203, [%rd348+-2048];
	abs.f64 	%fd204, %fd336;
	abs.f64 	%fd205, %fd203;
	setp.lt.f64 	%p46, %fd204, %fd205;
	mov.f64 	%fd337, %fd203;
	mov.u64 	%rd353, %rd151;
	@%p46 bra 	$L__BB2_156;
	setp.lt.f64 	%p47, %fd205, %fd204;
	mov.f64 	%fd337, %fd336;
	mov.u64 	%rd353, %rd352;
	@%p47 bra 	$L__BB2_156;
	setp.lt.s64 	%p48, %rd352, %rd151;
	selp.f64 	%fd337, %fd336, %fd203, %p48;
	min.s64 	%rd353, %rd352, %rd151;
$L__BB2_156:
	add.s32 	%r53, %r398, 768;
	cvt.u64.u32 	%rd253, %r53;
	add.s64 	%rd154, %rd198, %rd253;
	ld.global.f64 	%fd208, [%rd348];
	abs.f64 	%fd209, %fd337;
	abs.f64 	%fd210, %fd208;
	setp.lt.f64 	%p49, %fd209, %fd210;
	mov.f64 	%fd338, %fd208;
	mov.u64 	%rd354, %rd154;
	@%p49 bra 	$L__BB2_159;
	setp.lt.f64 	%p50, %fd210, %fd209;
	mov.f64 	%fd338, %fd337;
	mov.u64 	%rd354, %rd353;
	@%p50 bra 	$L__BB2_159;
	setp.lt.s64 	%p51, %rd353, %rd154;
	selp.f64 	%fd338, %fd337, %fd208, %p51;
	min.s64 	%rd354, %rd353, %rd154;
$L__BB2_159:
	add.s64 	%rd349, %rd349, 1024;
	add.s64 	%rd348, %rd348, 8192;
	add.s64 	%rd347, %rd347, 8192;
	add.s32 	%r399, %r32, 1024;
	add.s32 	%r54, %r32, 512;
	add.s32 	%r398, %r398, 1024;
	setp.lt.s32 	%p52, %r54, %r21;
	@%p52 bra 	$L__BB2_147;
$L__BB2_160:
	// begin inline asm
	mov.u32 %r55, %laneid;
	// end inline asm
	mov.b64 	%rd254, %fd338;
	mov.b64 	{%r57, %r62}, %rd254;
	mov.b32 	%r73, 1;
	mov.b32 	%r74, 31;
	mov.b32 	%r75, -1;
	// begin inline asm
	shfl.sync.down.b32 %r56, %r57, %r73, %r74, %r75;
	// end inline asm
	// begin inline asm
	shfl.sync.down.b32 %r61, %r62, %r73, %r74, %r75;
	// end inline asm
	mov.b64 	%rd255, {%r56, %r61};
	mov.b64 	%fd214, %rd255;
	mov.b64 	{%r67, %r72}, %rd354;
	// begin inline asm
	shfl.sync.down.b32 %r66, %r67, %r73, %r74, %r75;
	// end inline asm
	// begin inline asm
	shfl.sync.down.b32 %r71, %r72, %r73, %r74, %r75;
	// end inline asm
	mov.b64 	%rd161, {%r66, %r71};
	setp.gt.s32 	%p53, %r55, 30;
	mov.f64 	%fd340, %fd338;
	mov.u64 	%rd356, %rd354;
	@%p53 bra 	$L__BB2_164;
	abs.f64 	%fd215, %fd338;
	abs.f64 	%fd216, %fd214;
	setp.lt.f64 	%p54, %fd215, %fd216;
	mov.f64 	%fd340, %fd214;
	mov.u64 	%rd356, %rd161;
	@%p54 bra 	$L__BB2_164;
	setp.lt.f64 	%p55, %fd216, %fd215;
	mov.f64 	%fd340, %fd338;
	mov.u64 	%rd356, %rd354;
	@%p55 bra 	$L__BB2_164;
	setp.lt.s64 	%p56, %rd354, %rd161;
	selp.f64 	%fd340, %fd338, %fd214, %p56;
	min.s64 	%rd356, %rd354, %rd161;
$L__BB2_164:
	mov.b64 	%rd256, %fd340;
	mov.b64 	{%r77, %r82}, %rd256;
	mov.b32 	%r93, 2;
	mov.b32 	%r94, 31;
	mov.b32 	%r95, -1;
	// begin inline asm
	shfl.sync.down.b32 %r76, %r77, %r93, %r94, %r95;
	// end inline asm
	// begin inline asm
	shfl.sync.down.b32 %r81, %r82, %r93, %r94, %r95;
	// end inline asm
	mov.b64 	%rd257, {%r76, %r81};
	mov.b64 	%fd219, %rd257;
	mov.b64 	{%r87, %r92}, %rd356;
	// begin inline asm
	shfl.sync.down.b32 %r86, %r87, %r93, %r94, %r95;
	// end inline asm
	// begin inline asm
	shfl.sync.down.b32 %r91, %r92, %r93, %r94, %r95;
	// end inline asm
	mov.b64 	%rd164, {%r86, %r91};
	setp.gt.s32 	%p57, %r55, 29;
	mov.f64 	%fd341, %fd340;
	mov.u64 	%rd357, %rd356;
	@%p57 bra 	$L__BB2_168;
	abs.f64 	%fd220, %fd340;
	abs.f64 	%fd221, %fd219;
	setp.lt.f64 	%p58, %fd220, %fd221;
	mov.f64 	%fd341, %fd219;
	mov.u64 	%rd357, %rd164;
	@%p58 bra 	$L__BB2_168;
	setp.lt.f64 	%p59, %fd221, %fd220;
	mov.f64 	%fd341, %fd340;
	mov.u64 	%rd357, %rd356;
	@%p59 bra 	$L__BB2_168;
	setp.lt.s64 	%p60, %rd356, %rd164;
	selp.f64 	%fd341, %fd340, %fd219, %p60;
	min.s64 	%rd357, %rd356, %rd164;
$L__BB2_168:
	mov.b64 	%rd258, %fd341;
	mov.b64 	{%r97, %r102}, %rd258;
	mov.b32 	%r113, 4;
	mov.b32 	%r114, 31;
	mov.b32 	%r115, -1;
	// begin inline asm
	shfl.sync.down.b32 %r96, %r97, %r113, %r114, %r115;
	// end inline asm
	// begin inline asm
	shfl.sync.down.b32 %r101, %r102, %r113, %r114, %r115;
	// end inline asm
	mov.b64 	%rd259, {%r96, %r101};
	mov.b64 	%fd224, %rd259;
	mov.b64 	{%r107, %r112}, %rd357;
	// begin inline asm
	shfl.sync.down.b32 %r106, %r107, %r113, %r114, %r115;
	// end inline asm
	// begin inline asm
	shfl.sync.down.b32 %r111, %r112, %r113, %r114, %r115;
	// end inline asm
	mov.b64 	%rd167, {%r106, %r111};
	setp.gt.s32 	%p61, %r55, 27;
	mov.f64 	%fd342, %fd341;
	mov.u64 	%rd358, %rd357;
	@%p61 bra 	$L__BB2_172;
	abs.f64 	%fd225, %fd341;
	abs.f64 	%fd226, %fd224;
	setp.lt.f64 	%p62, %fd225, %fd226;
	mov.f64 	%fd342, %fd224;
	mov.u64 	%rd358, %rd167;
	@%p62 bra 	$L__BB2_172;
	setp.lt.f64 	%p63, %fd226, %fd225;
	mov.f64 	%fd342, %fd341;
	mov.u64 	%rd358, %rd357;
	@%p63 bra 	$L__BB2_172;
	setp.lt.s64 	%p64, %rd357, %rd167;
	selp.f64 	%fd342, %fd341, %fd224, %p64;
	min.s64 	%rd358, %rd357, %rd167;
$L__BB2_172:
	mov.b64 	%rd260, %fd342;
	mov.b64 	{%r117, %r122}, %rd260;
	mov.b32 	%r133, 8;
	mov.b32 	%r134, 31;
	mov.b32 	%r135, -1;
	// begin inline asm
	shfl.sync.down.b32 %r116, %r117, %r133, %r134, %r135;
	// end inline asm
	// begin inline asm
	shfl.sync.down.b32 %r121, %r122, %r133, %r134, %r135;
	// end inline asm
	mov.b64 	%rd261, {%r116, %r121};
	mov.b64 	%fd229, %rd261;
	mov.b64 	{%r127, %r132}, %rd358;
	// begin inline asm
	shfl.sync.down.b32 %r126, %r127, %r133, %r134, %r135;
	// end inline asm
	// begin inline asm
	shfl.sync.down.b32 %r131, %r132, %r133, %r134, %r135;
	// end inline asm
	mov.b64 	%rd170, {%r126, %r131};
	setp.gt.s32 	%p65, %r55, 23;
	mov.f64 	%fd343, %fd342;
	mov.u64 	%rd359, %rd358;
	@%p65 bra 	$L__BB2_176;
	abs.f64 	%fd230, %fd342;
	abs.f64 	%fd231, %fd229;
	setp.lt.f64 	%p66, %fd230, %fd231;
	mov.f64 	%fd343, %fd229;
	mov.u64 	%rd359, %rd170;
	@%p66 bra 	$L__BB2_176;
	setp.lt.f64 	%p67, %fd231, %fd230;
	mov.f64 	%fd343, %fd342;
	mov.u64 	%rd359, %rd358;
	@%p67 bra 	$L__BB2_176;
	setp.lt.s64 	%p68, %rd358, %rd170;
	selp.f64 	%fd343, %fd342, %fd229, %p68;
	min.s64 	%rd359, %rd358, %rd170;
$L__BB2_176:
	mov.b64 	%rd262, %fd343;
	mov.b64 	{%r137, %r142}, %rd262;
	mov.b32 	%r153, 16;
	mov.b32 	%r154, 31;
	mov.b32 	%r155, -1;
	// begin inline asm
	shfl.sync.down.b32 %r136, %r137, %r153, %r154, %r155;
	// end inline asm
	// begin inline asm
	shfl.sync.down.b32 %r141, %r142, %r153, %r154, %r155;
	// end inline asm
	mov.b64 	%rd263, {%r136, %r141};
	mov.b64 	%fd234, %rd263;
	mov.b64 	{%r147, %r152}, %rd359;
	// begin inline asm
	shfl.sync.down.b32 %r146, %r147, %r153, %r154, %r155;
	// end inline asm
	// begin inline asm
	shfl.sync.down.b32 %r151, %r152, %r153, %r154, %r155;
	// end inline asm
	mov.b64 	%rd173, {%r146, %r151};
	setp.gt.s32 	%p69, %r55, 15;
	mov.f64 	%fd351, %fd343;
	mov.u64 	%rd367, %rd359;
	@%p69 bra 	$L__BB2_180;
	abs.f64 	%fd235, %fd343;
	abs.f64 	%fd236, %fd234;
	setp.lt.f64 	%p70, %fd235, %fd236;
	mov.f64 	%fd351, %fd234;
	mov.u64 	%rd367, %rd173;
	@%p70 bra 	$L__BB2_180;
	setp.lt.f64 	%p71, %fd236, %fd235;
	mov.f64 	%fd351, %fd343;
	mov.u64 	%rd367, %rd359;
	@%p71 bra 	$L__BB2_180;
	setp.lt.s64 	%p72, %rd359, %rd173;
	selp.f64 	%fd351, %fd343, %fd234, %p72;
	min.s64 	%rd367, %rd359, %rd173;
$L__BB2_180:
	setp.ne.s32 	%p73, %r55, 0;
	@%p73 bra 	$L__BB2_182;
	shr.u32 	%r156, %r17, 1;
	and.b32  	%r157, %r156, 496;
	mov.u32 	%r158, _ZN6thrust24THRUST_300001_SM_1000_NS8cuda_cub4core6detail5shmemE;
	add.s32 	%r159, %r158, %r157;
	st.shared.f64 	[%r159+8], %fd351;
	st.shared.u64 	[%r159+16], %rd367;
$L__BB2_182:
	bar.sync 	0;
	setp.ne.s32 	%p74, %r17, 0;
	@%p74 bra 	$L__BB2_204;
	ld.shared.f64 	%fd239, [_ZN6thrust24THRUST_300001_SM_1000_NS8cuda_cub4core6detail5shmemE+24];
	ld.shared.u64 	%rd176, [_ZN6thrust24THRUST_300001_SM_1000_NS8cuda_cub4core6detail5shmemE+32];
	abs.f64 	%fd240, %fd351;
	abs.f64 	%fd241, %fd239;
	setp.lt.f64 	%p75, %fd240, %fd241;
	mov.f64 	%fd345, %fd239;
	mov.u64 	%rd361, %rd176;
	@%p75 bra 	$L__BB2_186;
	setp.lt.f64 	%p76, %fd241, %fd240;
	mov.f64 	%fd345, %fd351;
	mov.u64 	%rd361, %rd367;
	@%p76 bra 	$L__BB2_186;
	setp.lt.s64 	%p77, %rd367, %rd176;
	selp.f64 	%fd345, %fd351, %fd239, %p77;
	min.s64 	%rd361, %rd367, %rd176;
$L__BB2_186:
	ld.shared.f64 	%fd244, [_ZN6thrust24THRUST_300001_SM_1000_NS8cuda_cub4core6detail5shmemE+40];
	ld.shared.u64 	%rd179, [_ZN6thrust24THRUST_300001_SM_1000_NS8cuda_cub4core6detail5shmemE+48];
	abs.f64 	%fd245, %fd345;
	abs.f64 	%fd246, %fd244;
	setp.lt.f64 	%p78, %fd245, %fd246;
	mov.f64 	%fd346, %fd244;
	mov.u64 	%rd362, %rd179;
	@%p78 bra 	$L__BB2_189;
	setp.lt.f64 	%p79, %fd246, %fd245;
	mov.f64 	%fd346, %fd345;
	mov.u64 	%rd362, %rd361;
	@%p79 bra 	$L__BB2_189;
	setp.lt.s64 	%p80, %rd361, %rd179;
	selp.f64 	%fd346, %fd345, %fd244, %p80;
	min.s64 	%rd362, %rd361, %rd179;
$L__BB2_189:
	ld.shared.f64 	%fd249, [_ZN6thrust24THRUST_300001_SM_1000_NS8cuda_cub4core6detail5shmemE+56];
	ld.shared.u64 	%rd182, [_ZN6thrust24THRUST_300001_SM_1000_NS8cuda_cub4core6detail5shmemE+64];
	abs.f64 	%fd250, %fd346;
	abs.f64 	%fd251, %fd249;
	setp.lt.f64 	%p81, %fd250, %fd251;
	mov.f64 	%fd347, %fd249;
	mov.u64 	%rd363, %rd182;
	@%p81 bra 	$L__BB2_192;
	setp.lt.f64 	%p82, %fd251, %fd250;
	mov.f64 	%fd347, %fd346;
	mov.u64 	%rd363, %rd362;
	@%p82 bra 	$L__BB2_192;
	setp.lt.s64 	%p83, %rd362, %rd182;
	selp.f64 	%fd347, %fd346, %fd249, %p83;
	min.s64 	%rd363, %rd362, %rd182;
$L__BB2_192:
	ld.shared.f64 	%fd254, [_ZN6thrust24THRUST_300001_SM_1000_NS8cuda_cub4core6detail5shmemE+72];
	ld.shared.u64 	%rd185, [_ZN6thrust24THRUST_300001_SM_1000_NS8cuda_cub4core6detail5shmemE+80];
	abs.f64 	%fd255, %fd347;
	abs.f64 	%fd256, %fd254;
	setp.lt.f64 	%p84, %fd255, %fd256;
	mov.f64 	%fd348, %fd254;
	mov.u64 	%rd364, %rd185;
	@%p84 bra 	$L__BB2_195;
	setp.lt.f64 	%p85, %fd256, %fd255;
	mov.f64 	%fd348, %fd347;
	mov.u64 	%rd364, %rd363;
	@%p85 bra 	$L__BB2_195;
	setp.lt.s64 	%p86, %rd363, %rd185;
	selp.f64 	%fd348, %fd347, %fd254, %p86;
	min.s64 	%rd364, %rd363, %rd185;
$L__BB2_195:
	ld.shared.f64 	%fd259, [_ZN6thrust24THRUST_300001_SM_1000_NS8cuda_cub4core6detail5shmemE+88];
	ld.shared.u64 	%rd188, [_ZN6thrust24THRUST_300001_SM_1000_NS8cuda_cub4core6detail5shmemE+96];
	abs.f64 	%fd260, %fd348;
	abs.f64 	%fd261, %fd259;
	setp.lt.f64 	%p87, %fd260, %fd261;
	mov.f64 	%fd349, %fd259;
	mov.u64 	%rd365, %rd188;
	@%p87 bra 	$L__BB2_198;
	setp.lt.f64 	%p88, %fd261, %fd260;
	mov.f64 	%fd349, %fd348;
	mov.u64 	%rd365, %rd364;
	@%p88 bra 	$L__BB2_198;
	setp.lt.s64 	%p89, %rd364, %rd188;
	selp.f64 	%fd349, %fd348, %fd259, %p89;
	min.s64 	%rd365, %rd364, %rd188;
$L__BB2_198:
	ld.shared.f64 	%fd264, [_ZN6thrust24THRUST_300001_SM_1000_NS8cuda_cub4core6detail5shmemE+104];
	ld.shared.u64 	%rd191, [_ZN6thrust24THRUST_300001_SM_1000_NS8cuda_cub4core6detail5shmemE+112];
	abs.f64 	%fd265, %fd349;
	abs.f64 	%fd266, %fd264;
	setp.lt.f64 	%p90, %fd265, %fd266;
	mov.f64 	%fd350, %fd264;
	mov.u64 	%rd366, %rd191;
	@%p90 bra 	$L__BB2_201;
	setp.lt.f64 	%p91, %fd266, %fd265;
	mov.f64 	%fd350, %fd349;
	mov.u64 	%rd366, %rd365;
	@%p91 bra 	$L__BB2_201;
	setp.lt.s64 	%p92, %rd365, %rd191;
	selp.f64 	%fd350, %fd349, %fd264, %p92;
	min.s64 	%rd366, %rd365, %rd191;
$L__BB2_201:
	ld.shared.f64 	%fd269, [_ZN6thrust24THRUST_300001_SM_1000_NS8cuda_cub4core6detail5shmemE+120];
	ld.shared.u64 	%rd194, [_ZN6thrust24THRUST_300001_SM_1000_NS8cuda_cub4core6detail5shmemE+128];
	abs.f64 	%fd270, %fd350;
	abs.f64 	%fd271, %fd269;
	setp.lt.f64 	%p93, %fd270, %fd271;
	mov.u64 	%rd367, %rd194;
	mov.f64 	%fd351, %fd269;
	@%p93 bra 	$L__BB2_204;
	setp.lt.f64 	%p94, %fd271, %fd270;
	mov.u64 	%rd367, %rd366;
	mov.f64 	%fd351, %fd350;
	@%p94 bra 	$L__BB2_204;
	setp.lt.s64 	%p95, %rd366, %rd194;
	selp.f64 	%fd351, %fd350, %fd269, %p95;
	min.s64 	%rd367, %rd366, %rd194;
$L__BB2_204:
	mov.u32 	%r387, %tid.x;
	setp.ne.s32 	%p212, %r387, 0;
	@%p212 bra 	$L__BB2_206;
	ld.param.u64 	%rd297, [_ZN6thrust24THRUST_300001_SM_1000_NS8cuda_cub4core6detail13_kernel_agentINS1_8__reduce11ReduceAgentINS0_12zip_iteratorIN4cuda3std3__45tupleIJNS0_10device_ptrIdEENS0_17counting_iteratorIlNS0_11use_defaultESF_SF_EEEEEEEPNSB_IJdlEEESJ_iNS1_9__extrema9arg_max_fIdl10ComparatorEEEEJSI_SK_iSO_EEEvDpT0__param_1];
	cvta.to.global.u64 	%rd296, %rd297;
	st.global.f64 	[%rd296], %fd351;
	st.global.u64 	[%rd296+8], %rd367;
$L__BB2_206:
	ret;

}
	// .globl	_ZN6thrust24THRUST_300001_SM_1000_NS8cuda_cub4core6detail13_kernel_agentINS1_8__reduce11ReduceAgentINS0_12zip_iteratorIN4cuda3std3__45tupleIJNS0_10device_ptrIdEENS0_17counting_iteratorIlNS0_11use_defaultESF_SF_EEEEEEEPNSB_IJdlEEESJ_iNS1_9__extrema9arg_max_fIdl10ComparatorEEEEJSI_SK_iN3cub18CUB_300001_SM_100013GridEvenShareIiEENSR_9GridQueueIjEESO_EEEvDpT0_
.visible .entry _ZN6thrust24THRUST_300001_SM_1000_NS8cuda_cub4core6detail13_kernel_agentINS1_8__reduce11ReduceAgentINS0_12zip_iteratorIN4cuda3std3__45tupleIJNS0_10device_ptrIdEENS0_17counting_iteratorIlNS0_11use_defaultESF_SF_EEEEEEEPNSB_IJdlEEESJ_iNS1_9__extrema9arg_max_fIdl10ComparatorEEEEJSI_SK_iN3cub18CUB_300001_SM_100013GridEvenShareIiEENSR_9GridQueueIjEESO_EEEvDpT0_(
	.param .align 8 .b8 _ZN6thrust24THRUST_300001_SM_1000_NS8cuda_cub4core6detail13_kernel_agentINS1_8__reduce11ReduceAgentINS0_12zip_iteratorIN4cuda3std3__45tupleIJNS0_10device_ptrIdEENS0_17counting_iteratorIlNS0_11use_defaultESF_SF_EEEEEEEPNSB_IJdlEEESJ_iNS1_9__extrema9arg_max_fIdl10ComparatorEEEEJSI_SK_iN3cub18CUB_300001_SM_100013GridEvenShareIiEENSR_9GridQueueIjEESO_EEEvDpT0__param_0[16],
	.param .u64 .ptr .align 1 _ZN6thrust24THRUST_300001_SM_1000_NS8cuda_cub4core6detail13_kernel_agentINS1_8__reduce11ReduceAgentINS0_12zip_iteratorIN4cuda3std3__45tupleIJNS0_10device_ptrIdEENS0_17counting_iteratorIlNS0_11use_defaultESF_SF_EEEEEEEPNSB_IJdlEEESJ_iNS1_9__extrema9arg_max_fIdl10ComparatorEEEEJSI_SK_iN3cub18CUB_300001_SM_100013GridEvenShareIiEENSR_9GridQueueIjEESO_EEEvDpT0__param_1,
	.param .u32 _ZN6thrust24THRUST_300001_SM_1000_NS8cuda_cub4core6detail13_kernel_agentINS1_8__reduce11ReduceAgentINS0_12zip_iteratorIN4cuda3std3__45tupleIJNS0_10device_ptrIdEENS0_17counting_iteratorIlNS0_11use_defaultESF_SF_EEEEEEEPNSB_IJdlEEESJ_iNS1_9__extrema9arg_max_fIdl10ComparatorEEEEJSI_SK_iN3cub18CUB_300001_SM_100013GridEvenShareIiEENSR_9GridQueueIjEESO_EEEvDpT0__param_2,
	.param .align 4 .b8 _ZN6thrust24THRUST_300001_SM_1000_NS8cuda_cub4core6detail13_kernel_agentINS1_8__reduce11ReduceAgentINS0_12zip_iteratorIN4cuda3std3__45tupleIJNS0_10device_ptrIdEENS0_17counting_iteratorIlNS0_11use_defaultESF_SF_EEEEEEEPNSB_IJdlEEESJ_iNS1_9__extrema9arg_max_fIdl10ComparatorEEEEJSI_SK_iN3cub18CUB_300001_SM_100013GridEvenShareIiEENSR_9GridQueueIjEESO_EEEvDpT0__param_3[40],
	.param .align 8 .b8 _ZN6thrust24THRUST_300001_SM_1000_NS8cuda_cub4core6detail13_kernel_agentINS1_8__reduce11ReduceAgentINS0_12zip_iteratorIN4cuda3std3__45tupleIJNS0_10device_ptrIdEENS0_17counting_iteratorIlNS0_11use_defaultESF_SF_EEEEEEEPNSB_IJdlEEESJ_iNS1_9__extrema9arg_max_fIdl10ComparatorEEEEJSI_SK_iN3cub18CUB_300001_SM_100013GridEvenShareIiEENSR_9GridQueueIjEESO_EEEvDpT0__param_4[8],
	.param .align 1 .b8 _ZN6thrust24THRUST_300001_SM_1000_NS8cuda_cub4core6detail13_kernel_agentINS1_8__reduce11ReduceAgentINS0_12zip_iteratorIN4cuda3std3__45tupleIJNS0_10device_ptrIdEENS0_17counting_iteratorIlNS0_11use_defaultESF_SF_EEEEEEEPNSB_IJdlEEESJ_iNS1_9__extrema9arg_max_fIdl10ComparatorEEEEJSI_SK_iN3cub18CUB_300001_SM_100013GridEvenShareIiEENSR_9GridQueueIjEESO_EEEvDpT0__param_5[1]
)
.maxntid 256
{
	.reg .pred 	%p<215>;
	.reg .b32 	%r<437>;
	.reg .b64 	%rd<318>;
	.reg .b64 	%fd<352>;

	ld.param.u64 	%rd3, [_ZN6thrust24THRUST_300001_SM_1000_NS8cuda_cub4core6detail13_kernel_agentINS1_8__reduce11ReduceAgentINS0_12zip_iteratorIN4cuda3std3__45tupleIJNS0_10device_ptrIdEENS0_17counting_iteratorIlNS0_11use_defaultESF_SF_EEEEEEEPNSB_IJdlEEESJ_iNS1_9__extrema9arg_max_fIdl10ComparatorEEEEJSI_SK_iN3cub18CUB_300001_SM_100013GridEvenShareIiEENSR_9GridQueueIjEESO_EEEvDpT0__param_0+8];
	ld.param.u64 	%rd181, [_ZN6thrust24THRUST_300001_SM_1000_NS8cuda_cub4core6detail13_kernel_agentINS1_8__reduce11ReduceAgentINS0_12zip_iteratorIN4cuda3std3__45tupleIJNS0_10device_ptrIdEENS0_17counting_iteratorIlNS0_11use_defaultESF_SF_EEEEEEEPNSB_IJdlEEESJ_iNS1_9__extrema9arg_max_fIdl10ComparatorEEEEJSI_SK_iN3cub18CUB_300001_SM_100013GridEvenShareIiEENSR_9GridQueueIjEESO_EEEvDpT0__param_0];
	ld.param.u64 	%rd182, [_ZN6thrust24THRUST_300001_SM_1000_NS8cuda_cub4core6detail13_kernel_agentINS1_8__reduce11ReduceAgentINS0_12zip_iteratorIN4cuda3std3__45tupleIJNS0_10device_ptrIdEENS0_17counting_iteratorIlNS0_11use_defaultESF_SF_EEEEEEEPNSB_IJdlEEESJ_iNS1_9__extrema9arg_max_fIdl10ComparatorEEEEJSI_SK_iN3cub18CUB_300001_SM_100013GridEvenShareIiEENSR_9GridQueueIjEESO_EEEvDpT0__param_4];
	ld.param.u32 	%r66, [_ZN6thrust24THRUST_300001_SM_1000_NS8cuda_cub4core6detail13_kernel_agentINS1_8__reduce11ReduceAgentINS0_12zip_iteratorIN4cuda3std3__45tupleIJNS0_10device_ptrIdEENS0_17counting_iteratorIlNS0_11use_defaultESF_SF_EEEEEEEPNSB_IJdlEEESJ_iNS1_9__extrema9arg_max_fIdl10ComparatorEEEEJSI_SK_iN3cub18CUB_300001_SM_100013GridEvenShareIiEENSR_9GridQueueIjEESO_EEEvDpT0__param_2];
	cvta.to.global.u64 	%rd1, %rd182;
	cvta.to.global.u64 	%rd2, %rd181;
	mov.u32 	%r1, %ctaid.x;
	mul.lo.s32 	%r2, %r1, 1280;
	mov.u32 	%r67, %nctaid.x;
	mul.lo.s32 	%r3, %r67, 1280;
	add.s32 	%r68, %r2, 1280;
	setp.le.s32 	%p1, %r68, %r66;
	@%p1 bra 	$L__BB3_121;
	sub.s32 	%r4, %r66, %r2;
	mov.u32 	%r5, %tid.x;
	setp.ge.s32 	%p98, %r5, %r4;
	mov.f64 	%fd298, 0d0000000000000000;
	mov.b64 	%rd264, 0;
	mov.u32 	%r420, %r5;
	@%p98 bra 	$L__BB3_3;
	add.s32 	%r190, %r2, %r5;
	cvt.s64.s32 	%rd219, %r190;
	mul.wide.s32 	%rd220, %r190, 8;
	add.s64 	%rd221, %rd2, %rd220;
	add.s64 	%rd264, %rd3, %rd219;
	ld.global.f64 	%fd298, [%rd221];
	add.s32 	%r420, %r5, 256;
$L__BB3_3:
	setp.ge.s32 	%p99, %r420, %r4;
	@%p99 bra 	$L__BB3_25;
	not.b32 	%r191, %r420;
	add.s32 	%r192, %r66, %r191;
	sub.s32 	%r8, %r192, %r2;
	and.b32  	%r193, %r8, 768;
	setp.eq.s32 	%p100, %r193, 768;
	@%p100 bra 	$L__BB3_10;
	add.s32 	%r418, %r420, %r2;
	shr.u32 	%r194, %r8, 8;
	add.s32 	%r195, %r194, 1;
	and.b32  	%r196, %r195, 3;
	neg.s32 	%r417, %r196;
$L__BB3_6:
	.pragma "nounroll";
	mov.u64 	%rd6, %rd264;
	mov.f64 	%fd3, %fd298;
	cvt.s64.s32 	%rd223, %r418;
	add.s64 	%rd7, %rd3, %rd223;
	mul.wide.s32 	%rd224, %r418, 8;
	add.s64 	%rd225, %rd2, %rd224;
	ld.global.f64 	%fd4, [%rd225];
	abs.f64 	%fd5, %fd3;
	abs.f64 	%fd6, %fd4;
	setp.lt.f64 	%p101, %fd5, %fd6;
	mov.u64 	%rd264, %rd7;
	mov.f64 	%fd298, %fd4;
	@%p101 bra 	$L__BB3_9;
	setp.lt.f64 	%p102, %fd6, %fd5;
	mov.u64 	%rd264, %rd6;
	mov.f64 	%fd298, %fd3;
	@%p102 bra 	$L__BB3_9;
	setp.lt.s64 	%p103, %rd6, %rd7;
	min.s64 	%rd264, %rd6, %rd7;
	selp.f64 	%fd298, %fd3, %fd4, %p103;
$L__BB3_9:
	add.s32 	%r420, %r420, 256;
	add.s32 	%r418, %r418, 256;
	add.s32 	%r417, %r417, 1;
	setp.ne.s32 	%p104, %r417, 0;
	@%p104 bra 	$L__BB3_6;
$L__BB3_10:
	setp.lt.u32 	%p105, %r8, 768;
	@%p105 bra 	$L__BB3_25;
	add.s32 	%r421, %r420, %r2;
	add.s32 	%r424, %r421, 256;
	add.s32 	%r423, %r421, 512;
	add.s32 	%r422, %r421, 768;
	add.s64 	%rd12, %rd2, 4096;
$L__BB3_12:
	cvt.s64.s32 	%rd226, %r424;
	add.s64 	%rd14, %rd3, %rd226;
	cvt.s64.s32 	%rd227, %r423;
	add.s64 	%rd15, %rd3, %rd227;
	cvt.s64.s32 	%rd228, %r422;
	add.s64 	%rd16, %rd3, %rd228;
	cvt.s64.s32 	%rd229, %r421;
	mul.wide.s32 	%rd230, %r421, 8;
	add.s64 	%rd17, %rd12, %rd230;
	add.s64 	%rd18, %rd3, %rd229;
	ld.global.f64 	%fd12, [%rd17+-4096];
	abs.f64 	%fd13, %fd298;
	abs.f64 	%fd14, %fd12;
	setp.lt.f64 	%p106, %fd13, %fd14;
	mov.u64 	%rd261, %rd18;
	mov.f64 	%fd295, %fd12;
	@%p106 bra 	$L__BB3_15;
	setp.lt.f64 	%p107, %fd14, %fd13;
	mov.u64 	%rd261, %rd264;
	mov.f64 	%fd295, %fd298;
	@%p107 bra 	$L__BB3_15;
	setp.lt.s64 	%p108, %rd264, %rd18;
	min.s64 	%rd261, %rd264, %rd18;
	selp.f64 	%fd295, %fd298, %fd12, %p108;
$L__BB3_15:
	ld.global.f64 	%fd17, [%rd17+-2048];
	abs.f64 	%fd18, %fd295;
	abs.f64 	%fd19, %fd17;
	setp.lt.f64 	%p109, %fd18, %fd19;
	mov.u64 	%rd262, %rd14;
	mov.f64 	%fd296, %fd17;
	@%p109 bra 	$L__BB3_18;
	setp.lt.f64 	%p110, %fd19, %fd18;
	mov.u64 	%rd262, %rd261;
	mov.f64 	%fd296, %fd295;
	@%p110 bra 	$L__BB3_18;
	setp.lt.s64 	%p111, %rd261, %rd14;
	min.s64 	%rd262, %rd261, %rd14;
	selp.f64 	%fd296, %fd295, %fd17, %p111;
$L__BB3_18:
	ld.global.f64 	%fd22, [%rd17];
	abs.f64 	%fd23, %fd296;
	abs.f64 	%fd24, %fd22;
	setp.lt.f64 	%p112, %fd23, %fd24;
	mov.u64 	%rd263, %rd15;
	mov.f64 	%fd297, %fd22;
	@%p112 bra 	$L__BB3_21;
	setp.lt.f64 	%p113, %fd24, %fd23;
	mov.u64 	%rd263, %rd262;
	mov.f64 	%fd297, %fd296;
	@%p113 bra 	$L__BB3_21;
	setp.lt.s64 	%p114, %rd262, %rd15;
	min.s64 	%rd263, %rd262, %rd15;
	selp.f64 	%fd297, %fd296, %fd22, %p114;
$L__BB3_21:
	ld.global.f64 	%fd27, [%rd17+2048];
	abs.f64 	%fd28, %fd297;
	abs.f64 	%fd29, %fd27;
	setp.lt.f64 	%p115, %fd28, %fd29;
	mov.u64 	%rd264, %rd16;
	mov.f64 	%fd298, %fd27;
	@%p115 bra 	$L__BB3_24;
	setp.lt.f64 	%p116, %fd29, %fd28;
	mov.u64 	%rd264, %rd263;
	mov.f64 	%fd298, %fd297;
	@%p116 bra 	$L__BB3_24;
	setp.lt.s64 	%p117, %rd263, %rd16;
	min.s64 	%rd264, %rd263, %rd16;
	selp.f64 	%fd298, %fd297, %fd27, %p117;
$L__BB3_24:
	add.s32 	%r420, %r420, 1024;
	add.s32 	%r424, %r424, 1024;
	add.s32 	%r423, %r423, 1024;
	add.s32 	%r422, %r422, 1024;
	add.s32 	%r421, %r421, 1024;
	setp.lt.s32 	%p118, %r420, %r4;
	@%p118 bra 	$L__BB3_12;
$L__BB3_25:
	setp.lt.s32 	%p119, %r4, 256;
	@%p119 bra 	$L__BB3_70;
	// begin inline asm
	mov.u32 %r310, %laneid;
	// end inline asm
	mov.b64 	%rd241, %fd298;
	mov.b64 	{%r312, %r317}, %rd241;
	mov.b32 	%r328, 1;
	mov.b32 	%r329, 31;
	mov.b32 	%r330, -1;
	// begin inline asm
	shfl.sync.down.b32 %r311, %r312, %r328, %r329, %r330;
	// end inline asm
	// begin inline asm
	shfl.sync.down.b32 %r316, %r317, %r328, %r329, %r330;
	// end inline asm
	mov.b64 	%rd242, {%r311, %r316};
	mov.b64 	%fd33, %rd242;
	mov.b64 	{%r322, %r327}, %rd264;
	// begin inline asm
	shfl.sync.down.b32 %r321, %r322, %r328, %r329, %r330;
	// end inline asm
	// begin inline asm
	shfl.sync.down.b32 %r326, %r327, %r328, %r329, %r330;
	// end inline asm
	mov.b64 	%rd28, {%r321, %r326};
	setp.gt.s32 	%p171, %r310, 30;
	mov.u64 	%rd266, %rd264;
	mov.f64 	%fd300, %fd298;
	@%p171 bra 	$L__BB3_30;
	abs.f64 	%fd34, %fd298;
	abs.f64 	%fd35, %fd33;
	setp.lt.f64 	%p172, %fd34, %fd35;
	mov.u64 	%rd266, %rd28;
	mov.f64 	%fd300, %fd33;
	@%p172 bra 	$L__BB3_30;
	setp.lt.f64 	%p173, %fd35, %fd34;
	mov.u64 	%rd266, %rd264;
	mov.f64 	%fd300, %fd298;
	@%p173 bra 	$L__BB3_30;
	setp.lt.s64 	%p174, %rd264, %rd28;
	min.s64 	%rd266, %rd264, %rd28;
	selp.f64 	%fd300, %fd298, %fd33, %p174;
$L__BB3_30:
	mov.b64 	%rd243, %fd300;
	mov.b64 	{%r332, %r337}, %rd243;
	mov.b32 	%r348, 2;
	mov.b32 	%r349, 31;
	mov.b32 	%r350, -1;
	// begin inline asm
	shfl.sync.down.b32 %r331, %r332, %r348, %r349, %r350;
	// end inline asm
	// begin inline asm
	shfl.sync.down.b32 %r336, %r337, %r348, %r349, %r350;
	// end inline asm
	mov.b64 	%rd244, {%r331, %r336};
	mov.b64 	%fd38, %rd244;
	mov.b64 	{%r342, %r347}, %rd266;
	// begin inline asm
	shfl.sync.down.b32 %r341, %r342, %r348, %r349, %r350;
	// end inline asm
	// begin inline asm
	shfl.sync.down.b32 %r346, %r347, %r348, %r349, %r350;
	// end inline asm
	mov.b64 	%rd31, {%r341, %r346};
	setp.gt.s32 	%p175, %r310, 29;
	mov.u64 	%rd267, %rd266;
	mov.f64 	%fd301, %fd300;
	@%p175 bra 	$L__BB3_34;
	abs.f64 	%fd39, %fd300;
	abs.f64 	%fd40, %fd38;
	setp.lt.f64 	%p176, %fd39, %fd40;
	mov.u64 	%rd267, %rd31;
	mov.f64 	%fd301, %fd38;
	@%p176 bra 	$L__BB3_34;
	setp.lt.f64 	%p177, %fd40, %fd39;
	mov.u64 	%rd267, %rd266;
	mov.f64 	%fd301, %fd300;
	@%p177 bra 	$L__BB3_34;
	setp.lt.s64 	%p178, %rd266, %rd31;
	min.s64 	%rd267, %rd266, %rd31;
	selp.f64 	%fd301, %fd300, %fd38, %p178;
$L__BB3_34:
	mov.b64 	%rd245, %fd301;
	mov.b64 	{%r352, %r357}, %rd245;
	mov.b32 	%r368, 4;
	mov.b32 	%r369, 31;
	mov.b32 	%r370, -1;
	// begin inline asm
	shfl.sync.down.b32 %r351, %r352, %r368, %r369, %r370;
	// end inline asm
	// begin inline asm
	shfl.sync.down.b32 %r356, %r357, %r368, %r369, %r370;
	// end inline asm
	mov.b64 	%rd246, {%r351, %r356};
	mov.b64 	%fd43, %rd246;
	mov.b64 	{%r362, %r367}, %rd267;
	// begin inline asm
	shfl.sync.down.b32 %r361, %r362, %r368, %r369, %r370;
	// end inline asm
	// begin inline asm
	shfl.sync.down.b32 %r366, %r367, %r368, %r369, %r370;
	// end inline asm
	mov.b64 	%rd34, {%r361, %r366};
	setp.gt.s32 	%p179, %r310, 27;
	mov.u64 	%rd268, %rd267;
	mov.f64 	%fd302, %fd301;
	@%p179 bra 	$L__BB3_38;
	abs.f64 	%fd44, %fd301;
	abs.f64 	%fd45, %fd43;
	setp.lt.f64 	%p180, %fd44, %fd45;
	mov.u64 	%rd268, %rd34;
	mov.f64 	%fd302, %fd43;
	@%p180 bra 	$L__BB3_38;
	setp.lt.f64 	%p181, %fd45, %fd44;
	mov.u64 	%rd268, %rd267;
	mov.f64 	%fd302, %fd301;
	@%p181 bra 	$L__BB3_38;
	setp.lt.s64 	%p182, %rd267, %rd34;
	min.s64 	%rd268, %rd267, %rd34;
	selp.f64 	%fd302, %fd301, %fd43, %p182;
$L__BB3_38:
	mov.b64 	%rd247, %fd302;
	mov.b64 	{%r372, %r377}, %rd247;
	mov.b32 	%r388, 8;
	mov.b32 	%r389, 31;
	mov.b32 	%r390, -1;
	// begin inline asm
	shfl.sync.down.b32 %r371, %r372, %r388, %r389, %r390;
	// end inline asm
	// begin inline asm
	shfl.sync.down.b32 %r376, %r377, %r388, %r389, %r390;
	// end inline asm
	mov.b64 	%rd248, {%r371, %r376};
	mov.b64 	%fd48, %rd248;
	mov.b64 	{%r382, %r387}, %rd268;
	// begin inline asm
	shfl.sync.down.b32 %r381, %r382, %r388, %r389, %r390;
	// end inline asm
	// begin inline asm
	shfl.sync.down.b32 %r386, %r387, %r388, %r389, %r390;
	// end inline asm
	mov.b64 	%rd37, {%r381, %r386};
	setp.gt.s32 	%p183, %r310, 23;
	mov.u64 	%rd269, %rd268;
	mov.f64 	%fd303, %fd302;
	@%p183 bra 	$L__BB3_42;
	abs.f64 	%fd49, %fd302;
	abs.f64 	%fd50, %fd48;
	setp.lt.f64 	%p184, %fd49, %fd50;
	mov.u64 	%rd269, %rd37;
	mov.f64 	%fd303, %fd48;
	@%p184 bra 	$L__BB3_42;
	setp.lt.f64 	%p185, %fd50, %fd49;
	mov.u64 	%rd269, %rd268;
	mov.f64 	%fd303, %fd302;
	@%p185 bra 	$L__BB3_42;
	setp.lt.s64 	%p186, %rd268, %rd37;
	min.s64 	%rd269, %rd268, %rd37;
	selp.f64 	%fd303, %fd302, %fd48, %p186;
$L__BB3_42:
	mov.b64 	%rd249, %fd303;
	mov.b64 	{%r392, %r397}, %rd249;
	mov.b32 	%r408, 16;
	mov.b32 	%r409, 31;
	mov.b32 	%r410, -1;
	// begin inline asm
	shfl.sync.down.b32 %r391, %r392, %r408, %r409, %r410;
	// end inline asm
	// begin inline asm
	shfl.sync.down.b32 %r396, %r397, %r408, %r409, %r410;
	// end inline asm
	mov.b64 	%rd250, {%r391, %r396};
	mov.b64 	%fd53, %rd250;
	mov.b64 	{%r402, %r407}, %rd269;
	// begin inline asm
	shfl.sync.down.b32 %r401, %r402, %r408, %r409, %r410;
	// end inline asm
	// begin inline asm
	shfl.sync.down.b32 %r406, %r407, %r408, %r409, %r410;
	// end inline asm
	mov.b64 	%rd40, {%r401, %r406};
	setp.gt.s32 	%p187, %r310, 15;
	mov.u64 	%rd317, %rd269;
	mov.f64 	%fd351, %fd303;
	@%p187 bra 	$L__BB3_46;
	abs.f64 	%fd54, %fd303;
	abs.f64 	%fd55, %fd53;
	setp.lt.f64 	%p188, %fd54, %fd55;
	mov.u64 	%rd317, %rd40;
	mov.f64 	%fd351, %fd53;
	@%p188 bra 	$L__BB3_46;
	setp.lt.f64 	%p189, %fd55, %fd54;
	mov.u64 	%rd317, %rd269;
	mov.f64 	%fd351, %fd303;
	@%p189 bra 	$L__BB3_46;
	setp.lt.s64 	%p190, %rd269, %rd40;
	min.s64 	%rd317, %rd269, %rd40;
	selp.f64 	%fd351, %fd303, %fd53, %p190;
$L__BB3_46:
	setp.ne.s32 	%p191, %r310, 0;
	@%p191 bra 	$L__BB3_48;
	shr.u32 	%r411, %r5, 1;
	and.b32  	%r412, %r411, 496;
	mov.u32 	%r413, _ZN6thrust24THRUST_300001_SM_1000_NS8cuda_cub4core6detail5shmemE;
	add.s32 	%r414, %r413, %r412;
	st.shared.f64 	[%r414+8], %fd351;
	st.shared.u64 	[%r414+16], %rd317;
$L__BB3_48:
	bar.sync 	0;
	setp.ne.s32 	%p192, %r5, 0;
	@%p192 bra 	$L__BB3_208;
	ld.shared.f64 	%fd58, [_ZN6thrust24THRUST_300001_SM_1000_NS8cuda_cub4core6detail5shmemE+24];
	ld.shared.u64 	%rd43, [_ZN6thrust24THRUST_300001_SM_1000_NS8cuda_cub4core6detail5shmemE+32];
	abs.f64 	%fd59, %fd351;
	abs.f64 	%fd60, %fd58;
	setp.lt.f64 	%p193, %fd59, %fd60;
	mov.u64 	%rd271, %rd43;
	mov.f64 	%fd305, %fd58;
	@%p193 bra 	$L__BB3_52;
	setp.lt.f64 	%p194, %fd60, %fd59;
	mov.u64 	%rd271, %rd317;
	mov.f64 	%fd305, %fd351;
	@%p194 bra 	$L__BB3_52;
	setp.lt.s64 	%p195, %rd317, %rd43;
	min.s64 	%rd271, %rd317, %rd43;
	selp.f64 	%fd305, %fd351, %fd58, %p195;
$L__BB3_52:
	ld.shared.f64 	%fd63, [_ZN6thrust24THRUST_300001_SM_1000_NS8cuda_cub4core6detail5shmemE+40];
	ld.shared.u64 	%rd46, [_ZN6thrust24THRUST_300001_SM_1000_NS8cuda_cub4core6detail5shmemE+48];
	abs.f64 	%fd64, %fd305;
	abs.f64 	%fd65, %fd63;
	setp.lt.f64 	%p196, %fd64, %fd65;
	mov.u64 	%rd272, %rd46;
	mov.f64 	%fd306, %fd63;
	@%p196 bra 	$L__BB3_55;
	setp.lt.f64 	%p197, %fd65, %fd64;
	mov.u64 	%rd272, %rd271;
	mov.f64 	%fd306, %fd305;
	@%p197 bra 	$L__BB3_55;
	setp.lt.s64 	%p198, %rd271, %rd46;
	min.s64 	%rd272, %rd271, %rd46;
	selp.f64 	%fd306, %fd305, %fd63, %p198;
$L__BB3_55:
	ld.shared.f64 	%fd68, [_ZN6thrust24THRUST_300001_SM_1000_NS8cuda_cub4core6detail5shmemE+56];
	ld.shared.u64 	%rd49, [_ZN6thrust24THRUST_300001_SM_1000_NS8cuda_cub4core6detail5shmemE+64];
	abs.f64 	%fd69, %fd306;
	abs.f64 	%fd70, %fd68;
	setp.lt.f64 	%p199, %fd69, %fd70;
	mov.u64 	%rd273, %rd49;
	mov.f64 	%fd307, %fd68;
	@%p199 bra 	$L__BB3_58;
	setp.lt.f64 	%p200, %fd70, %fd69;
	mov.u64 	%rd273, %rd272;
	mov.f64 	%fd307, %fd306;
	@%p200 bra 	$L__BB3_58;
	setp.lt.s64 	%p201, %rd272, %rd49;
	min.s64 	%rd273, %rd272, %rd49;
	selp.f64 	%fd307, %fd306, %fd68, %p201;
$L__BB3_58:
	ld.shared.f64 	%fd73, [_ZN6thrust24THRUST_300001_SM_1000_NS8cuda_cub4core6detail5shmemE+72];
	ld.shared.u64 	%rd52, [_ZN6thrust24THRUST_300001_SM_1000_NS8cuda_cub4core6detail5shmemE+80];
	abs.f64 	%fd74, %fd307;
	abs.f64 	%fd75, %fd73;
	setp.lt.f64 	%p202, %fd74, %fd75;
	mov.u64 	%rd274, %rd52;
	mov.f64 	%fd308, %fd73;
	@%p202 bra 	$L__BB3_61;
	setp.lt.f64 	%p203, %fd75, %fd74;
	mov.u64 	%rd274, %rd273;
	mov.f64 	%fd308, %fd307;
	@%p203 bra 	$L__BB3_61;
	setp.lt.s64 	%p204, %rd273, %rd52;
	min.s64 	%rd274, %rd273, %rd52;
	selp.f64 	%fd308, %fd307, %fd73, %p204;
$L__BB3_61:
	ld.shared.f64 	%fd78, [_ZN6thrust24THRUST_300001_SM_1000_NS8cuda_cub4core6detail5shmemE+88];
	ld.shared.u64 	%rd55, [_ZN6thrust24THRUST_300001_SM_1000_NS8cuda_cub4core6detail5shmemE+96];
	abs.f64 	%fd79, %fd308;
	abs.f64 	%fd80, %fd78;
	setp.lt.f64 	%p205, %fd79, %fd80;
	mov.u64 	%rd275, %rd55;
	mov.f64 	%fd309, %fd78;
	@%p205 bra 	$L__BB3_64;
	setp.lt.f64 	%p206, %fd80, %fd79;
	mov.u64 	%rd275, %rd274;
	mov.f64 	%fd309, %fd308;
	@%p206 bra 	$L__BB3_64;
	setp.lt.s64 	%p207, %rd274, %rd55;
	min.s64 	%rd275, %rd274, %rd55;
	selp.f64 	%fd309, %fd308, %fd78, %p207;
$L__BB3_64:
	ld.shared.f64 	%fd83, [_ZN6thrust24THRUST_300001_SM_1000_NS8cuda_cub4core6detail5shmemE+104];
	ld.shared.u64 	%rd58, [_ZN6thrust24THRUST_300001_SM_1000_NS8cuda_cub4core6detail5shmemE+112];
	abs.f64 	%fd84, %fd309;
	abs.f64 	%fd85, %fd83;
	setp.lt.f64 	%p208, %fd84, %fd85;
	mov.u64 	%rd276, %rd58;
	mov.f64 	%fd310, %fd83;
	@%p208 bra 	$L__BB3_67;
	setp.lt.f64 	%p209, %fd85, %fd84;
	mov.u64 	%rd276, %rd275;
	mov.f64 	%fd310, %fd309;
	@%p209 bra 	$L__BB3_67;
	setp.lt.s64 	%p210, %rd275, %rd58;
	min.s64 	%rd276, %rd275, %rd58;
	selp.f64 	%fd310, %fd309, %fd83, %p210;
$L__BB3_67:
	ld.shared.f64 	%fd88, [_ZN6thrust24THRUST_300001_SM_1000_NS8cuda_cub4core6detail5shmemE+120];
	ld.shared.u64 	%rd61, [_ZN6thrust24THRUST_300001_SM_1000_NS8cuda_cub4core6detail5shmemE+128];
	abs.f64 	%fd89, %fd310;
	abs.f64 	%fd90, %fd88;
	setp.lt.f64 	%p211, %fd89, %fd90;
	mov.u64 	%rd317, %rd61;
	mov.f64 	%fd351, %fd88;
	@%p211 bra 	$L__BB3_208;
	setp.lt.f64 	%p212, %fd90, %fd89;
	mov.u64 	%rd317, %rd276;
	mov.f64 	%fd351, %fd310;
	@%p212 bra 	$L__BB3_208;
	setp.lt.s64 	%p213, %rd276, %rd61;
	min.s64 	%rd317, %rd276, %rd61;
	selp.f64 	%fd351, %fd310, %fd88, %p213;
	bra.uni 	$L__BB3_208;
$L__BB3_70:
	// begin inline asm
	mov.u32 %r197, %laneid;
	// end inline asm
	and.b32  	%r218, %r5, 992;
	add.s32 	%r219, %r218, 32;
	setp.gt.s32 	%p120, %r219, %r4;
	not.b32 	%r220, %r218;
	add.s32 	%r221, %r4, %r220;
	selp.b32 	%r216, %r221, 31, %p120;
	mov.b64 	%rd231, %fd298;
	mov.b64 	{%r199, %r204}, %rd231;
	mov.b32 	%r215, 1;
	mov.b32 	%r217, -1;
	// begin inline asm
	shfl.sync.down.b32 %r198, %r199, %r215, %r216, %r217;
	// end inline asm
	// begin inline asm
	shfl.sync.down.b32 %r203, %r204, %r215, %r216, %r217;
	// end inline asm
	mov.b64 	%rd232, {%r198, %r203};
	mov.b64 	%fd92, %rd232;
	mov.b64 	{%r209, %r214}, %rd264;
	// begin inline asm
	shfl.sync.down.b32 %r208, %r209, %r215, %r216, %r217;
	// end inline asm
	// begin inline asm
	shfl.sync.down.b32 %r213, %r214, %r215, %r216, %r217;
	// end inline asm
	mov.b64 	%rd63, {%r208, %r213};
	setp.ge.s32 	%p121, %r197, %r216;
	mov.u64 	%rd277, %rd264;
	mov.f64 	%fd311, %fd298;
	@%p121 bra 	$L__BB3_74;
	abs.f64 	%fd93, %fd298;
	abs.f64 	%fd94, %fd92;
	setp.lt.f64 	%p122, %fd93, %fd94;
	mov.u64 	%rd277, %rd63;
	mov.f64 	%fd311, %fd92;
	@%p122 bra 	$L__BB3_74;
	setp.lt.f64 	%p123, %fd94, %fd93;
	mov.u64 	%rd277, %rd264;
	mov.f64 	%fd311, %fd298;
	@%p123 bra 	$L__BB3_74;
	setp.lt.s64 	%p124, %rd264, %rd63;
	min.s64 	%rd277, %rd264, %rd63;
	selp.f64 	%fd311, %fd298, %fd92, %p124;
$L__BB3_74:
	mov.b64 	%rd233, %fd311;
	mov.b64 	{%r223, %r228}, %rd233;
	mov.b32 	%r239, 2;
	mov.b32 	%r241, -1;
	// begin inline asm
	shfl.sync.down.b32 %r222, %r223, %r239, %r216, %r241;
	// end inline asm
	// begin inline asm
	shfl.sync.down.b32 %r227, %r228, %r239, %r216, %r241;
	// end inline asm
	mov.b64 	%rd234, {%r222, %r227};
	mov.b64 	%fd97, %rd234;
	mov.b64 	{%r233, %r238}, %rd277;
	// begin inline asm
	shfl.sync.down.b32 %r232, %r233, %r239, %r216, %r241;
	// end inline asm
	// begin inline asm
	shfl.sync.down.b32 %r237, %r238, %r239, %r216, %r241;
	// end inline asm
	mov.b64 	%rd66, {%r232, %r237};
	add.s32 	%r242, %r197, 2;
	setp.gt.s32 	%p125, %r242, %r216;
	mov.u64 	%rd278, %rd277;
	mov.f64 	%fd312, %fd311;
	@%p125 bra 	$L__BB3_78;
	abs.f64 	%fd98, %fd311;
	abs.f64 	%fd99, %fd97;
	setp.lt.f64 	%p126, %fd98, %fd99;
	mov.u64 	%rd278, %rd66;
	mov.f64 	%fd312, %fd97;
	@%p126 bra 	$L__BB3_78;
	setp.lt.f64 	%p127, %fd99, %fd98;
	mov.u64 	%rd278, %rd277;
	mov.f64 	%fd312, %fd311;
	@%p127 bra 	$L__BB3_78;
	setp.lt.s64 	%p128, %rd277, %rd66;
	min.s64 	%rd278, %rd277, %rd66;
	selp.f64 	%fd312, %fd311, %fd97, %p128;
$L__BB3_78:
	mov.b64 	%rd235, %fd312;
	mov.b64 	{%r244, %r249}, %rd235;
	mov.b32 	%r260, 4;
	mov.b32 	%r262, -1;
	// begin inline asm
	shfl.sync.down.b32 %r243, %r244, %r260, %r216, %r262;
	// end inline asm
	// begin inline asm
	shfl.sync.down.b32 %r248, %r249, %r260, %r216, %r262;
	// end inline asm
	mov.b64 	%rd236, {%r243, %r248};
	mov.b64 	%fd102, %rd236;
	mov.b64 	{%r254, %r259}, %rd278;
	// begin inline asm
	shfl.sync.down.b32 %r253, %r254, %r260, %r216, %r262;
	// end inline asm
	// begin inline asm
	shfl.sync.down.b32 %r258, %r259, %r260, %r216, %r262;
	// end inline asm
	mov.b64 	%rd69, {%r253, %r258};
	add.s32 	%r263, %r197, 4;
	setp.gt.s32 	%p129, %r263, %r216;
	mov.u64 	%rd279, %rd278;
	mov.f64 	%fd313, %fd312;
	@%p129 bra 	$L__BB3_82;
	abs.f64 	%fd103, %fd312;
	abs.f64 	%fd104, %fd102;
	setp.lt.f64 	%p130, %fd103, %fd104;
	mov.u64 	%rd279, %rd69;
	mov.f64 	%fd313, %fd102;
	@%p130 bra 	$L__BB3_82;
	setp.lt.f64 	%p131, %fd104, %fd103;
	mov.u64 	%rd279, %rd278;
	mov.f64 	%fd313, %fd312;
	@%p131 bra 	$L__BB3_82;
	setp.lt.s64 	%p132, %rd278, %rd69;
	min.s64 	%rd279, %rd278, %rd69;
	selp.f64 	%fd313, %fd312, %fd102, %p132;
$L__BB3_82:
	mov.b64 	%rd237, %fd313;
	mov.b64 	{%r265, %r270}, %rd237;
	mov.b32 	%r281, 8;
	mov.b32 	%r283, -1;
	// begin inline asm
	shfl.sync.down.b32 %r264, %r265, %r281, %r216, %r283;
	// end inline asm
	// begin inline asm
	shfl.sync.down.b32 %r269, %r270, %r281, %r216, %r283;
	// end inline asm
	mov.b64 	%rd238, {%r264, %r269};
	mov.b64 	%fd107, %rd238;
	mov.b64 	{%r275, %r280}, %rd279;
	// begin inline asm
	shfl.sync.down.b32 %r274, %r275, %r281, %r216, %r283;
	// end inline asm
	// begin inline asm
	shfl.sync.down.b32 %r279, %r280, %r281, %r216, %r283;
	// end inline asm
	mov.b64 	%rd72, {%r274, %r279};
	add.s32 	%r284, %r197, 8;
	setp.gt.s32 	%p133, %r284, %r216;
	mov.u64 	%rd280, %rd279;
	mov.f64 	%fd314, %fd313;
	@%p133 bra 	$L__BB3_86;
	abs.f64 	%fd108, %fd313;
	abs.f64 	%fd109, %fd107;
	setp.lt.f64 	%p134, %fd108, %fd109;
	mov.u64 	%rd280, %rd72;
	mov.f64 	%fd314, %fd107;
	@%p134 bra 	$L__BB3_86;
	setp.lt.f64 	%p135, %fd109, %fd108;
	mov.u64 	%rd280, %rd279;
	mov.f64 	%fd314, %fd313;
	@%p135 bra 	$L__BB3_86;
	setp.lt.s64 	%p136, %rd279, %rd72;
	min.s64 	%rd280, %rd279, %rd72;
	selp.f64 	%fd314, %fd313, %fd107, %p136;
$L__BB3_86:
	mov.b64 	%rd239, %fd314;
	mov.b64 	{%r286, %r291}, %rd239;
	mov.b32 	%r302, 16;
	mov.b32 	%r304, -1;
	// begin inline asm
	shfl.sync.down.b32 %r285, %r286, %r302, %r216, %r304;
	// end inline asm
	// begin inline asm
	shfl.sync.down.b32 %r290, %r291, %r302, %r216, %r304;
	// end inline asm
	mov.b64 	%rd240, {%r285, %r290};
	mov.b64 	%fd112, %rd240;
	mov.b64 	{%r296, %r301}, %rd280;
	// begin inline asm
	shfl.sync.down.b32 %r295, %r296, %r302, %r216, %r304;
	// end inline asm
	// begin inline asm
	shfl.sync.down.b32 %r300, %r301, %r302, %r216, %r304;
	// end inline asm
	mov.b64 	%rd75, {%r295, %r300};
	add.s32 	%r305, %r197, 16;
	setp.gt.s32 	%p137, %r305, %r216;
	mov.u64 	%rd317, %rd280;
	mov.f64 	%fd351, %fd314;
	@%p137 bra 	$L__BB3_90;
	abs.f64 	%fd113, %fd314;
	abs.f64 	%fd114, %fd112;
	setp.lt.f64 	%p138, %fd113, %fd114;
	mov.u64 	%rd317, %rd75;
	mov.f64 	%fd351, %fd112;
	@%p138 bra 	$L__BB3_90;
	setp.lt.f64 	%p139, %fd114, %fd113;
	mov.u64 	%rd317, %rd280;
	mov.f64 	%fd351, %fd314;
	@%p139 bra 	$L__BB3_90;
	setp.lt.s64 	%p140, %rd280, %rd75;
	min.s64 	%rd317, %rd280, %rd75;
	selp.f64 	%fd351, %fd314, %fd112, %p140;
$L__BB3_90:
	setp.ne.s32 	%p141, %r197, 0;
	@%p141 bra 	$L__BB3_92;
	shr.u32 	%r306, %r5, 1;
	and.b32  	%r307, %r306, 496;
	mov.u32 	%r308, _ZN6thrust24THRUST_300001_SM_1000_NS8cuda_cub4core6detail5shmemE;
	add.s32 	%r309, %r308, %r307;
	st.shared.f64 	[%r309+8], %fd351;
	st.shared.u64 	[%r309+16], %rd317;
$L__BB3_92:
	bar.sync 	0;
	setp.ne.s32 	%p142, %r5, 0;
	@%p142 bra 	$L__BB3_208;
	setp.lt.s32 	%p143, %r4, 33;
	mov.f64 	%fd316, %fd351;
	mov.u64 	%rd282, %rd317;
	@%p143 bra 	$L__BB3_97;
	ld.shared.f64 	%fd117, [_ZN6thrust24THRUST_300001_SM_1000_NS8cuda_cub4core6detail5shmemE+24];
	ld.shared.u64 	%rd78, [_ZN6thrust24THRUST_300001_SM_1000_NS8cuda_cub4core6detail5shmemE+32];
	abs.f64 	%fd118, %fd351;
	abs.f64 	%fd119, %fd117;
	setp.lt.f64 	%p144, %fd118, %fd119;
	mov.f64 	%fd316, %fd117;
	mov.u64 	%rd282, %rd78;
	@%p144 bra 	$L__BB3_97;
	setp.lt.f64 	%p145, %fd119, %fd118;
	mov.f64 	%fd316, %fd351;
	mov.u64 	%rd282, %rd317;
	@%p145 bra 	$L__BB3_97;
	setp.lt.s64 	%p146, %rd317, %rd78;
	min.s64 	%rd282, %rd317, %rd78;
	selp.f64 	%fd316, %fd351, %fd117, %p146;
$L__BB3_97:
	setp.lt.s32 	%p147, %r4, 65;
	mov.f64 	%fd317, %fd316;
	mov.u64 	%rd283, %rd282;
	@%p147 bra 	$L__BB3_101;
	ld.shared.f64 	%fd122, [_ZN6thrust24THRUST_300001_SM_1000_NS8cuda_cub4core6detail5shmemE+40];
	ld.shared.u64 	%rd81, [_ZN6thrust24THRUST_300001_SM_1000_NS8cuda_cub4core6detail5shmemE+48];
	abs.f64 	%fd123, %fd316;
	abs.f64 	%fd124, %fd122;
	setp.lt.f64 	%p148, %fd123, %fd124;
	mov.f64 	%fd317, %fd122;
	mov.u64 	%rd283, %rd81;
	@%p148 bra 	$L__BB3_101;
	setp.lt.f64 	%p149, %fd124, %fd123;
	mov.f64 	%fd317, %fd316;
	mov.u64 	%rd283, %rd282;
	@%p149 bra 	$L__BB3_101;
	setp.lt.s64 	%p150, %rd282, %rd81;
	selp.f64 	%fd317, %fd316, %fd122, %p150;
	min.s64 	%rd283, %rd282, %rd81;
$L__BB3_101:
	setp.lt.s32 	%p151, %r4, 97;
	mov.f64 	%fd318, %fd317;
	mov.u64 	%rd284, %rd283;
	@%p151 bra 	$L__BB3_105;
	ld.shared.f64 	%fd127, [_ZN6thrust24THRUST_300001_SM_1000_NS8cuda_cub4core6detail5shmemE+56];
	ld.shared.u64 	%rd84, [_ZN6thrust24THRUST_300001_SM_1000_NS8cuda_cub4core6detail5shmemE+64];
	abs.f64 	%fd128, %fd317;
	abs.f64 	%fd129, %fd127;
	setp.lt.f64 	%p152, %fd128, %fd129;
	mov.f64 	%fd318, %fd127;
	mov.u64 	%rd284, %rd84;
	@%p152 bra 	$L__BB3_105;
	setp.lt.f64 	%p153, %fd129, %fd128;
	mov.f64 	%fd318, %fd317;
	mov.u64 	%rd284, %rd283;
	@%p153 bra 	$L__BB3_105;
	setp.lt.s64 	%p154, %rd283, %rd84;
	selp.f64 	%fd318, %fd317, %fd127, %p154;
	min.s64 	%rd284, %rd283, %rd84;
$L__BB3_105:
	setp.lt.s32 	%p155, %r4, 129;
	mov.f64 	%fd319, %fd318;
	mov.u64 	%rd285, %rd284;
	@%p155 bra 	$L__BB3_109;
	ld.shared.f64 	%fd132, [_ZN6thrust24THRUST_300001_SM_1000_NS8cuda_cub4core6detail5shmemE+72];
	ld.shared.u64 	%rd87, [_ZN6thrust24THRUST_300001_SM_1000_NS8cuda_cub4core6detail5shmemE+80];
	abs.f64 	%fd133, %fd318;
	abs.f64 	%fd134, %fd132;
	setp.lt.f64 	%p156, %fd133, %fd134;
	mov.f64 	%fd319, %fd132;
	mov.u64 	%rd285, %rd87;
	@%p156 bra 	$L__BB3_109;
	setp.lt.f64 	%p157, %fd134, %fd133;
	mov.f64 	%fd319, %fd318;
	mov.u64 	%rd285, %rd284;
	@%p157 bra 	$L__BB3_109;
	setp.lt.s64 	%p158, %rd284, %rd87;
	selp.f64 	%fd319, %fd318, %fd132, %p158;
	min.s64 	%rd285, %rd284, %rd87;
$L__BB3_109:
	setp.lt.s32 	%p159, %r4, 161;
	mov.f64 	%fd320, %fd319;
	mov.u64 	%rd286, %rd285;
	@%p159 bra 	$L__BB3_113;
	ld.shared.f64 	%fd137, [_ZN6thrust24THRUST_300001_SM_1000_NS8cuda_cub4core6detail5shmemE+88];
	ld.shared.u64 	%rd90, [_ZN6thrust24THRUST_300001_SM_1000_NS8cuda_cub4core6detail5shmemE+96];
	abs.f64 	%fd138, %fd319;
	abs.f64 	%fd139, %fd137;
	setp.lt.f64 	%p160, %fd138, %fd139;
	mov.f64 	%fd320, %fd137;
	mov.u64 	%rd286, %rd90;
	@%p160 bra 	$L__BB3_113;
	setp.lt.f64 	%p161, %fd139, %fd138;
	mov.f64 	%fd320, %fd319;
	mov.u64 	%rd286, %rd285;
	@%p161 bra 	$L__BB3_113;
	setp.lt.s64 	%p162, %rd285, %rd90;
	selp.f64 	%fd320, %fd319, %fd137, %p162;
	min.s64 	%rd286, %rd285, %rd90;
$L__BB3_113:
	setp.lt.s32 	%p163, %r4, 193;
	mov.f64 	%fd321, %fd320;
	mov.u64 	%rd287, %rd286;
	@%p163 bra 	$L__BB3_117;
	ld.shared.f64 	%fd142, [_ZN6thrust24THRUST_300001_SM_1000_NS8cuda_cub4core6detail5shmemE+104];
	ld.shared.u64 	%rd93, [_ZN6thrust24THRUST_300001_SM_1000_NS8cuda_cub4core6detail5shmemE+112];
	abs.f64 	%fd143, %fd320;
	abs.f64 	%fd144, %fd142;
	setp.lt.f64 	%p164, %fd143, %fd144;
	mov.f64 	%fd321, %fd142;
	mov.u64 	%rd287, %rd93;
	@%p164 bra 	$L__BB3_117;
	setp.lt.f64 	%p165, %fd144, %fd143;
	mov.f64 	%fd321, %fd320;
	mov.u64 	%rd287, %rd286;
	@%p165 bra 	$L__BB3_117;
	setp.lt.s64 	%p166, %rd286, %rd93;
	selp.f64 	%fd321, %fd320, %fd142, %p166;
	min.s64 	%rd287, %rd286, %rd93;
$L__BB3_117:
	setp.lt.s32 	%p167, %r4, 225;
	mov.u64 	%rd317, %rd287;
	mov.f64 	%fd351, %fd321;
	@%p167 bra 	$L__BB3_208;
	ld.shared.f64 	%fd147, [_ZN6thrust24THRUST_300001_SM_1000_NS8cuda_cub4core6detail5shmemE+120];
	ld.shared.u64 	%rd96, [_ZN6thrust24THRUST_300001_SM_1000_NS8cuda_cub4core6detail5shmemE+128];
	abs.f64 	%fd148, %fd321;
	abs.f64 	%fd149, %fd147;
	setp.lt.f64 	%p168, %fd148, %fd149;
	mov.u64 	%rd317, %rd96;
	mov.f64 	%fd351, %fd147;
	@%p168 bra 	$L__BB3_208;
	setp.lt.f64 	%p169, %fd149, %fd148;
	mov.u64 	%rd317, %rd287;
	mov.f64 	%fd351, %fd321;
	@%p169 bra 	$L__BB3_208;
	setp.lt.s64 	%p170, %rd287, %rd96;
	selp.f64 	%fd351, %fd321, %fd147, %p170;
	min.s64 	%rd317, %rd287, %rd96;
	bra.uni 	$L__BB3_208;
$L__BB3_121:
	mov.u32 	%r35, %tid.x;
	cvt.s64.s32 	%rd183, %r2;
	add.s64 	%rd98, %rd3, %rd183;
	cvt.u64.u32 	%rd99, %r35;
	add.s64 	%rd184, %rd99, %rd183;
	shl.b64 	%rd185, %rd184, 3;
	add.s64 	%rd186, %rd2, %rd185;
	ld.global.f64 	%fd274, [%rd186];
	add.s32 	%r69, %r35, 256;
	cvt.u64.u32 	%rd187, %r69;
	ld.global.f64 	%fd275, [%rd186+2048];
	add.s32 	%r70, %r35, 512;
	cvt.u64.u32 	%rd188, %r70;
	ld.global.f64 	%fd276, [%rd186+4096];
	add.s32 	%r71, %r35, 768;
	cvt.u64.u32 	%rd189, %r71;
	ld.global.f64 	%fd277, [%rd186+6144];
	or.b32  	%r72, %r35, 1024;
	cvt.u64.u32 	%rd100, %r72;
	add.s64 	%rd305, %rd98, %rd100;
	ld.global.f64 	%fd339, [%rd186+8192];
	abs.f64 	%fd278, %fd274;
	abs.f64 	%fd279, %fd275;
	setp.geu.f64 	%p2, %fd278, %fd279;
	selp.f64 	%fd280, %fd274, %fd275, %p2;
	selp.b64 	%rd190, %rd99, %rd187, %p2;
	abs.f64 	%fd281, %fd280;
	abs.f64 	%fd282, %fd276;
	setp.geu.f64 	%p3, %fd281, %fd282;
	selp.f64 	%fd283, %fd280, %fd276, %p3;
	selp.b64 	%rd191, %rd190, %rd188, %p3;
	abs.f64 	%fd284, %fd283;
	abs.f64 	%fd285, %fd277;
	setp.geu.f64 	%p4, %fd284, %fd285;
	selp.f64 	%fd152, %fd283, %fd277, %p4;
	selp.b64 	%rd102, %rd191, %rd189, %p4;
	abs.f64 	%fd153, %fd152;
	abs.f64 	%fd154, %fd339;
	setp.lt.f64 	%p5, %fd153, %fd154;
	@%p5 bra 	$L__BB3_123;
	setp.lt.f64 	%p6, %fd154, %fd153;
	setp.lt.u64 	%p7, %rd102, %rd100;
	or.pred  	%p8, %p6, %p7;
	selp.f64 	%fd339, %fd152, %fd339, %p8;
	add.s64 	%rd194, %rd98, %rd102;
	selp.b64 	%rd305, %rd194, %rd305, %p8;
$L__BB3_123:
	setp.le.s32 	%p9, %r66, %r3;
	@%p9 bra 	$L__BB3_164;
	setp.ne.s32 	%p10, %r35, 0;
	@%p10 bra 	$L__BB3_126;
	atom.global.add.u32 	%r73, [%rd1+4], 1280;
	add.s32 	%r74, %r73, %r3;
	st.shared.u32 	[_ZN6thrust24THRUST_300001_SM_1000_NS8cuda_cub4core6detail5shmemE+152], %r74;
$L__BB3_126:
	bar.sync 	0;
	ld.shared.u32 	%r427, [_ZN6thrust24THRUST_300001_SM_1000_NS8cuda_cub4core6detail5shmemE+152];
	add.s32 	%r75, %r427, 1280;
	setp.gt.s32 	%p11, %r75, %r66;
	@%p11 bra 	$L__BB3_141;
	mov.f64 	%fd323, %fd339;
	mov.u64 	%rd289, %rd305;
$L__BB3_128:
	cvt.s64.s32 	%rd195, %r427;
	add.s64 	%rd196, %rd99, %rd195;
	shl.b64 	%rd197, %rd196, 3;
	add.s64 	%rd198, %rd2, %rd197;
	add.s64 	%rd290, %rd196, %rd3;
	ld.global.f64 	%fd324, [%rd198];
	add.s64 	%rd291, %rd290, 256;
	ld.global.f64 	%fd325, [%rd198+2048];
	add.s64 	%rd292, %rd290, 512;
	ld.global.f64 	%fd326, [%rd198+4096];
	add.s64 	%rd293, %rd290, 768;
	ld.global.f64 	%fd327, [%rd198+6144];
	add.s64 	%rd305, %rd290, 1024;
	ld.global.f64 	%fd339, [%rd198+8192];
	abs.f64 	%fd163, %fd323;
	abs.f64 	%fd164, %fd324;
	setp.lt.f64 	%p12, %fd163, %fd164;
	@%p12 bra 	$L__BB3_130;
	setp.lt.f64 	%p13, %fd164, %fd163;
	setp.lt.s64 	%p14, %rd289, %rd290;
	or.pred  	%p15, %p13, %p14;
	selp.f64 	%fd324, %fd323, %fd324, %p15;
	selp.b64 	%rd290, %rd289, %rd290, %p15;
$L__BB3_130:
	abs.f64 	%fd167, %fd324;
	abs.f64 	%fd168, %fd325;
	setp.lt.f64 	%p16, %fd167, %fd168;
	@%p16 bra 	$L__BB3_132;
	setp.lt.f64 	%p17, %fd168, %fd167;
	setp.lt.s64 	%p18, %rd290, %rd291;
	or.pred  	%p19, %p17, %p18;
	selp.f64 	%fd325, %fd324, %fd325, %p19;
	selp.b64 	%rd291, %rd290, %rd291, %p19;
$L__BB3_132:
	abs.f64 	%fd171, %fd325;
	abs.f64 	%fd172, %fd326;
	setp.lt.f64 	%p20, %fd171, %fd172;
	@%p20 bra 	$L__BB3_134;
	setp.lt.f64 	%p21, %fd172, %fd171;
	setp.lt.s64 	%p22, %rd291, %rd292;
	or.pred  	%p23, %p21, %p22;
	selp.f64 	%fd326, %fd325, %fd326, %p23;
	selp.b64 	%rd292, %rd291, %rd292, %p23;
$L__BB3_134:
	abs.f64 	%fd175, %fd326;
	abs.f64 	%fd176, %fd327;
	setp.lt.f64 	%p24, %fd175, %fd176;
	@%p24 bra 	$L__BB3_136;
	setp.lt.f64 	%p25, %fd176, %fd175;
	setp.lt.s64 	%p26, %rd292, %rd293;
	or.pred  	%p27, %p25, %p26;
	selp.f64 	%fd327, %fd326, %fd327, %p27;
	selp.b64 	%rd293, %rd292, %rd293, %p27;
$L__BB3_136:
	abs.f64 	%fd179, %fd327;
	abs.f64 	%fd180, %fd339;
	setp.lt.f64 	%p28, %fd179, %fd180;
	@%p28 bra 	$L__BB3_138;
	setp.lt.f64 	%p29, %fd180, %fd179;
	setp.lt.s64 	%p30, %rd293, %rd305;
	or.pred  	%p31, %p29, %p30;
	selp.f64 	%fd339, %fd327, %fd339, %p31;
	selp.b64 	%rd305, %rd293, %rd305, %p31;
$L__BB3_138:
	setp.ne.s32 	%p32, %r35, 0;
	bar.sync 	0;
	@%p32 bra 	$L__BB3_140;
	atom.global.add.u32 	%r76, [%rd1+4], 1280;
	add.s32 	%r77, %r76, %r3;
	st.shared.u32 	[_ZN6thrust24THRUST_300001_SM_1000_NS8cuda_cub4core6detail5shmemE+152], %r77;
$L__BB3_140:
	bar.sync 	0;
	ld.shared.u32 	%r427, [_ZN6thrust24THRUST_300001_SM_1000_NS8cuda_cub4core6detail5shmemE+152];
	add.s32 	%r78, %r427, 1280;
	setp.le.s32 	%p33, %r78, %r66;
	mov.f64 	%fd323, %fd339;
	mov.u64 	%rd289, %rd305;
	@%p33 bra 	$L__BB3_128;
$L__BB3_141:
	setp.le.s32 	%p34, %r66, %r427;
	@%p34 bra 	$L__BB3_164;
	sub.s32 	%r40, %r66, %r427;
	setp.ge.s32 	%p35, %r35, %r40;
	@%p35 bra 	$L__BB3_164;
	not.b32 	%r79, %r35;
	add.s32 	%r80, %r66, %r79;
	sub.s32 	%r41, %r80, %r427;
	and.b32  	%r81, %r41, 768;
	setp.eq.s32 	%p36, %r81, 768;
	mov.u32 	%r431, %r35;
	@%p36 bra 	$L__BB3_149;
	add.s32 	%r429, %r35, %r427;
	shr.u32 	%r82, %r41, 8;
	add.s32 	%r83, %r82, 1;
	and.b32  	%r84, %r83, 3;
	neg.s32 	%r428, %r84;
	mov.u32 	%r431, %r35;
$L__BB3_145:
	.pragma "nounroll";
	mov.u64 	%rd122, %rd305;
	mov.f64 	%fd184, %fd339;
	cvt.s64.s32 	%rd200, %r429;
	add.s64 	%rd123, %rd3, %rd200;
	mul.wide.s32 	%rd201, %r429, 8;
	add.s64 	%rd202, %rd2, %rd201;
	ld.global.f64 	%fd185, [%rd202];
	abs.f64 	%fd186, %fd184;
	abs.f64 	%fd187, %fd185;
	setp.lt.f64 	%p37, %fd186, %fd187;
	mov.f64 	%fd339, %fd185;
	mov.u64 	%rd305, %rd123;
	@%p37 bra 	$L__BB3_148;
	setp.lt.f64 	%p38, %fd187, %fd186;
	mov.f64 	%fd339, %fd184;
	mov.u64 	%rd305, %rd122;
	@%p38 bra 	$L__BB3_148;
	setp.lt.s64 	%p39, %rd122, %rd123;
	selp.f64 	%fd339, %fd184, %fd185, %p39;
	min.s64 	%rd305, %rd122, %rd123;
$L__BB3_148:
	add.s32 	%r431, %r431, 256;
	add.s32 	%r429, %r429, 256;
	add.s32 	%r428, %r428, 1;
	setp.ne.s32 	%p40, %r428, 0;
	@%p40 bra 	$L__BB3_145;
$L__BB3_149:
	setp.lt.u32 	%p41, %r41, 768;
	@%p41 bra 	$L__BB3_164;
	add.s32 	%r432, %r431, %r427;
	add.s32 	%r435, %r432, 256;
	add.s32 	%r434, %r432, 512;
	add.s32 	%r433, %r432, 768;
	add.s64 	%rd128, %rd2, 4096;
$L__BB3_151:
	cvt.s64.s32 	%rd203, %r435;
	add.s64 	%rd130, %rd3, %rd203;
	cvt.s64.s32 	%rd204, %r434;
	add.s64 	%rd131, %rd3, %rd204;
	cvt.s64.s32 	%rd205, %r433;
	add.s64 	%rd132, %rd3, %rd205;
	cvt.s64.s32 	%rd206, %r432;
	mul.wide.s32 	%rd207, %r432, 8;
	add.s64 	%rd133, %rd128, %rd207;
	add.s64 	%rd134, %rd3, %rd206;
	ld.global.f64 	%fd193, [%rd133+-4096];
	abs.f64 	%fd194, %fd339;
	abs.f64 	%fd195, %fd193;
	setp.lt.f64 	%p42, %fd194, %fd195;
	mov.f64 	%fd335, %fd193;
	mov.u64 	%rd301, %rd134;
	@%p42 bra 	$L__BB3_154;
	setp.lt.f64 	%p43, %fd195, %fd194;
	mov.f64 	%fd335, %fd339;
	mov.u64 	%rd301, %rd305;
	@%p43 bra 	$L__BB3_154;
	setp.lt.s64 	%p44, %rd305, %rd134;
	selp.f64 	%fd335, %fd339, %fd193, %p44;
	min.s64 	%rd301, %rd305, %rd134;
$L__BB3_154:
	ld.global.f64 	%fd198, [%rd133+-2048];
	abs.f64 	%fd199, %fd335;
	abs.f64 	%fd200, %fd198;
	setp.lt.f64 	%p45, %fd199, %fd200;
	mov.f64 	%fd336, %fd198;
	mov.u64 	%rd302, %rd130;
	@%p45 bra 	$L__BB3_157;
	setp.lt.f64 	%p46, %fd200, %fd199;
	mov.f64 	%fd336, %fd335;
	mov.u64 	%rd302, %rd301;
	@%p46 bra 	$L__BB3_157;
	setp.lt.s64 	%p47, %rd301, %rd130;
	selp.f64 	%fd336, %fd335, %fd198, %p47;
	min.s64 	%rd302, %rd301, %rd130;
$L__BB3_157:
	ld.global.f64 	%fd203, [%rd133];
	abs.f64 	%fd204, %fd336;
	abs.f64 	%fd205, %fd203;
	setp.lt.f64 	%p48, %fd204, %fd205;
	mov.f64 	%fd337, %fd203;
	mov.u64 	%rd303, %rd131;
	@%p48 bra 	$L__BB3_160;
	setp.lt.f64 	%p49, %fd205, %fd204;
	mov.f64 	%fd337, %fd336;
	mov.u64 	%rd303, %rd302;
	@%p49 bra 	$L__BB3_160;
	setp.lt.s64 	%p50, %rd302, %rd131;
	selp.f64 	%fd337, %fd336, %fd203, %p50;
	min.s64 	%rd303, %rd302, %rd131;
$L__BB3_160:
	ld.global.f64 	%fd208, [%rd133+2048];
	abs.f64 	%fd209, %fd337;
	abs.f64 	%fd210, %fd208;
	setp.lt.f64 	%p51, %fd209, %fd210;
	mov.f64 	%fd339, %fd208;
	mov.u64 	%rd305, %rd132;
	@%p51 bra 	$L__BB3_163;
	setp.lt.f64 	%p52, %fd210, %fd209;
	mov.f64 	%fd339, %fd337;
	mov.u64 	%rd305, %rd303;
	@%p52 bra 	$L__BB3_163;
	setp.lt.s64 	%p53, %rd303, %rd132;
	selp.f64 	%fd339, %fd337, %fd208, %p53;
	min.s64 	%rd305, %rd303, %rd132;
$L__BB3_163:
	add.s32 	%r431, %r431, 1024;
	add.s32 	%r435, %r435, 1024;
	add.s32 	%r434, %r434, 1024;
	add.s32 	%r433, %r433, 1024;
	add.s32 	%r432, %r432, 1024;
	setp.lt.s32 	%p54, %r431, %r40;
	@%p54 bra 	$L__BB3_151;
$L__BB3_164:
	// begin inline asm
	mov.u32 %r85, %laneid;
	// end inline asm
	mov.b64 	%rd208, %fd339;
	mov.b64 	{%r87, %r92}, %rd208;
	mov.b32 	%r103, 1;
	mov.b32 	%r104, 31;
	mov.b32 	%r105, -1;
	// begin inline asm
	shfl.sync.down.b32 %r86, %r87, %r103, %r104, %r105;
	// end inline asm
	// begin inline asm
	shfl.sync.down.b32 %r91, %r92, %r103, %r104, %r105;
	// end inline asm
	mov.b64 	%rd209, {%r86, %r91};
	mov.b64 	%fd214, %rd209;
	mov.b64 	{%r97, %r102}, %rd305;
	// begin inline asm
	shfl.sync.down.b32 %r96, %r97, %r103, %r104, %r105;
	// end inline asm
	// begin inline asm
	shfl.sync.down.b32 %r101, %r102, %r103, %r104, %r105;
	// end inline asm
	mov.b64 	%rd144, {%r96, %r101};
	setp.gt.s32 	%p55, %r85, 30;
	mov.f64 	%fd340, %fd339;
	mov.u64 	%rd306, %rd305;
	@%p55 bra 	$L__BB3_168;
	abs.f64 	%fd215, %fd339;
	abs.f64 	%fd216, %fd214;
	setp.lt.f64 	%p56, %fd215, %fd216;
	mov.f64 	%fd340, %fd214;
	mov.u64 	%rd306, %rd144;
	@%p56 bra 	$L__BB3_168;
	setp.lt.f64 	%p57, %fd216, %fd215;
	mov.f64 	%fd340, %fd339;
	mov.u64 	%rd306, %rd305;
	@%p57 bra 	$L__BB3_168;
	setp.lt.s64 	%p58, %rd305, %rd144;
	selp.f64 	%fd340, %fd339, %fd214, %p58;
	min.s64 	%rd306, %rd305, %rd144;
$L__BB3_168:
	mov.b64 	%rd210, %fd340;
	mov.b64 	{%r107, %r112}, %rd210;
	mov.b32 	%r123, 2;
	mov.b32 	%r124, 31;
	mov.b32 	%r125, -1;
	// begin inline asm
	shfl.sync.down.b32 %r106, %r107, %r123, %r124, %r125;
	// end inline asm
	// begin inline asm
	shfl.sync.down.b32 %r111, %r112, %r123, %r124, %r125;
	// end inline asm
	mov.b64 	%rd211, {%r106, %r111};
	mov.b64 	%fd219, %rd211;
	mov.b64 	{%r117, %r122}, %rd306;
	// begin inline asm
	shfl.sync.down.b32 %r116, %r117, %r123, %r124, %r125;
	// end inline asm
	// begin inline asm
	shfl.sync.down.b32 %r121, %r122, %r123, %r124, %r125;
	// end inline asm
	mov.b64 	%rd147, {%r116, %r121};
	setp.gt.s32 	%p59, %r85, 29;
	mov.f64 	%fd341, %fd340;
	mov.u64 	%rd307, %rd306;
	@%p59 bra 	$L__BB3_172;
	abs.f64 	%fd220, %fd340;
	abs.f64 	%fd221, %fd219;
	setp.lt.f64 	%p60, %fd220, %fd221;
	mov.f64 	%fd341, %fd219;
	mov.u64 	%rd307, %rd147;
	@%p60 bra 	$L__BB3_172;
	setp.lt.f64 	%p61, %fd221, %fd220;
	mov.f64 	%fd341, %fd340;
	mov.u64 	%rd307, %rd306;
	@%p61 bra 	$L__BB3_172;
	setp.lt.s64 	%p62, %rd306, %rd147;
	selp.f64 	%fd341, %fd340, %fd219, %p62;
	min.s64 	%rd307, %rd306, %rd147;
$L__BB3_172:
	mov.b64 	%rd212, %fd341;
	mov.b64 	{%r127, %r132}, %rd212;
	mov.b32 	%r143, 4;
	mov.b32 	%r144, 31;
	mov.b32 	%r145, -1;
	// begin inline asm
	shfl.sync.down.b32 %r126, %r127, %r143, %r144, %r145;
	// end inline asm
	// begin inline asm
	shfl.sync.down.b32 %r131, %r132, %r143, %r144, %r145;
	// end inline asm
	mov.b64 	%rd213, {%r126, %r131};
	mov.b64 	%fd224, %rd213;
	mov.b64 	{%r137, %r142}, %rd307;
	// begin inline asm
	shfl.sync.down.b32 %r136, %r137, %r143, %r144, %r145;
	// end inline asm
	// begin inline asm
	shfl.sync.down.b32 %r141, %r142, %r143, %r144, %r145;
	// end inline asm
	mov.b64 	%rd150, {%r136, %r141};
	setp.gt.s32 	%p63, %r85, 27;
	mov.f64 	%fd342, %fd341;
	mov.u64 	%rd308, %rd307;
	@%p63 bra 	$L__BB3_176;
	abs.f64 	%fd225, %fd341;
	abs.f64 	%fd226, %fd224;
	setp.lt.f64 	%p64, %fd225, %fd226;
	mov.f64 	%fd342, %fd224;
	mov.u64 	%rd308, %rd150;
	@%p64 bra 	$L__BB3_176;
	setp.lt.f64 	%p65, %fd226, %fd225;
	mov.f64 	%fd342, %fd341;
	mov.u64 	%rd308, %rd307;
	@%p65 bra 	$L__BB3_176;
	setp.lt.s64 	%p66, %rd307, %rd150;
	selp.f64 	%fd342, %fd341, %fd224, %p66;
	min.s64 	%rd308, %rd307, %rd150;
$L__BB3_176:
	mov.b64 	%rd214, %fd342;
	mov.b64 	{%r147, %r152}, %rd214;
	mov.b32 	%r163, 8;
	mov.b32 	%r164, 31;
	mov.b32 	%r165, -1;
	// begin inline asm
	shfl.sync.down.b32 %r146, %r147, %r163, %r164, %r165;
	// end inline asm
	// begin inline asm
	shfl.sync.down.b32 %r151, %r152, %r163, %r164, %r165;
	// end inline asm
	mov.b64 	%rd215, {%r146, %r151};
	mov.b64 	%fd229, %rd215;
	mov.b64 	{%r157, %r162}, %rd308;
	// begin inline asm
	shfl.sync.down.b32 %r156, %r157, %r163, %r164, %r165;
	// end inline asm
	// begin inline asm
	shfl.sync.down.b32 %r161, %r162, %r163, %r164, %r165;
	// end inline asm
	mov.b64 	%rd153, {%r156, %r161};
	setp.gt.s32 	%p67, %r85, 23;
	mov.f64 	%fd343, %fd342;
	mov.u64 	%rd309, %rd308;
	@%p67 bra 	$L__BB3_180;
	abs.f64 	%fd230, %fd342;
	abs.f64 	%fd231, %fd229;
	setp.lt.f64 	%p68, %fd230, %fd231;
	mov.f64 	%fd343, %fd229;
	mov.u64 	%rd309, %rd153;
	@%p68 bra 	$L__BB3_180;
	setp.lt.f64 	%p69, %fd231, %fd230;
	mov.f64 	%fd343, %fd342;
	mov.u64 	%rd309, %rd308;
	@%p69 bra 	$L__BB3_180;
	setp.lt.s64 	%p70, %rd308, %rd153;
	selp.f64 	%fd343, %fd342, %fd229, %p70;
	min.s64 	%rd309, %rd308, %rd153;
$L__BB3_180:
	mov.b64 	%rd216, %fd343;
	mov.b64 	{%r167, %r172}, %rd216;
	mov.b32 	%r183, 16;
	mov.b32 	%r184, 31;
	mov.b32 	%r185, -1;
	// begin inline asm
	shfl.sync.down.b32 %r166, %r167, %r183, %r184, %r185;
	// end inline asm
	// begin inline asm
	shfl.sync.down.b32 %r171, %r172, %r183, %r184, %r185;
	// end inline asm
	mov.b64 	%rd217, {%r166, %r171};
	mov.b64 	%fd234, %rd217;
	mov.b64 	{%r177, %r182}, %rd309;
	// begin inline asm
	shfl.sync.down.b32 %r176, %r177, %r183, %r184, %r185;
	// end inline asm
	// begin inline asm
	shfl.sync.down.b32 %r181, %r182, %r183, %r184, %r185;
	// end inline asm
	mov.b64 	%rd156, {%r176, %r181};
	setp.gt.s32 	%p71, %r85, 15;
	mov.f64 	%fd351, %fd343;
	mov.u64 	%rd317, %rd309;
	@%p71 bra 	$L__BB3_184;
	abs.f64 	%fd235, %fd343;
	abs.f64 	%fd236, %fd234;
	setp.lt.f64 	%p72, %fd235, %fd236;
	mov.f64 	%fd351, %fd234;
	mov.u64 	%rd317, %rd156;
	@%p72 bra 	$L__BB3_184;
	setp.lt.f64 	%p73, %fd236, %fd235;
	mov.f64 	%fd351, %fd343;
	mov.u64 	%rd317, %rd309;
	@%p73 bra 	$L__BB3_184;
	setp.lt.s64 	%p74, %rd309, %rd156;
	selp.f64 	%fd351, %fd343, %fd234, %p74;
	min.s64 	%rd317, %rd309, %rd156;
$L__BB3_184:
	setp.ne.s32 	%p75, %r85, 0;
	@%p75 bra 	$L__BB3_186;
	shr.u32 	%r186, %r35, 1;
	and.b32  	%r187, %r186, 496;
	mov.u32 	%r188, _ZN6thrust24THRUST_300001_SM_1000_NS8cuda_cub4core6detail5shmemE;
	add.s32 	%r189, %r188, %r187;
	st.shared.f64 	[%r189+8], %fd351;
	st.shared.u64 	[%r189+16], %rd317;
$L__BB3_186:
	bar.sync 	0;
	setp.ne.s32 	%p76, %r35, 0;
	@%p76 bra 	$L__BB3_208;
	ld.shared.f64 	%fd239, [_ZN6thrust24THRUST_300001_SM_1000_NS8cuda_cub4core6detail5shmemE+24];
	ld.shared.u64 	%rd159, [_ZN6thrust24THRUST_300001_SM_1000_NS8cuda_cub4core6detail5shmemE+32];
	abs.f64 	%fd240, %fd351;
	abs.f64 	%fd241, %fd239;
	setp.lt.f64 	%p77, %fd240, %fd241;
	mov.f64 	%fd345, %fd239;
	mov.u64 	%rd311, %rd159;
	@%p77 bra 	$L__BB3_190;
	setp.lt.f64 	%p78, %fd241, %fd240;
	mov.f64 	%fd345, %fd351;
	mov.u64 	%rd311, %rd317;
	@%p78 bra 	$L__BB3_190;
	setp.lt.s64 	%p79, %rd317, %rd159;
	selp.f64 	%fd345, %fd351, %fd239, %p79;
	min.s64 	%rd311, %rd317, %rd159;
$L__BB3_190:
	ld.shared.f64 	%fd244, [_ZN6thrust24THRUST_300001_SM_1000_NS8cuda_cub4core6detail5shmemE+40];
	ld.shared.u64 	%rd162, [_ZN6thrust24THRUST_300001_SM_1000_NS8cuda_cub4core6detail5shmemE+48];
	abs.f64 	%fd245, %fd345;
	abs.f64 	%fd246, %fd244;
	setp.lt.f64 	%p80, %fd245, %fd246;
	mov.f64 	%fd346, %fd244;
	mov.u64 	%rd312, %rd162;
	@%p80 bra 	$L__BB3_193;
	setp.lt.f64 	%p81, %fd246, %fd245;
	mov.f64 	%fd346, %fd345;
	mov.u64 	%rd312, %rd311;
	@%p81 bra 	$L__BB3_193;
	setp.lt.s64 	%p82, %rd311, %rd162;
	selp.f64 	%fd346, %fd345, %fd244, %p82;
	min.s64 	%rd312, %rd311, %rd162;
$L__BB3_193:
	ld.shared.f64 	%fd249, [_ZN6thrust24THRUST_300001_SM_1000_NS8cuda_cub4core6detail5shmemE+56];
	ld.shared.u64 	%rd165, [_ZN6thrust24THRUST_300001_SM_1000_NS8cuda_cub4core6detail5shmemE+64];
	abs.f64 	%fd250, %fd346;
	abs.f64 	%fd251, %fd249;
	setp.lt.f64 	%p83, %fd250, %fd251;
	mov.f64 	%fd347, %fd249;
	mov.u64 	%rd313, %rd165;
	@%p83 bra 	$L__BB3_196;
	setp.lt.f64 	%p84, %fd251, %fd250;
	mov.f64 	%fd347, %fd346;
	mov.u64 	%rd313, %rd312;
	@%p84 bra 	$L__BB3_196;
	setp.lt.s64 	%p85, %rd312, %rd165;
	selp.f64 	%fd347, %fd346, %fd249, %p85;
	min.s64 	%rd313, %rd312, %rd165;
$L__BB3_196:
	ld.shared.f64 	%fd254, [_ZN6thrust24THRUST_300001_SM_1000_NS8cuda_cub4core6detail5shmemE+72];
	ld.shared.u64 	%rd168, [_ZN6thrust24THRUST_300001_SM_1000_NS8cuda_cub4core6detail5shmemE+80];
	abs.f64 	%fd255, %fd347;
	abs.f64 	%fd256, %fd254;
	setp.lt.f64 	%p86, %fd255, %fd256;
	mov.f64 	%fd348, %fd254;
	mov.u64 	%rd314, %rd168;
	@%p86 bra 	$L__BB3_199;
	setp.lt.f64 	%p87, %fd256, %fd255;
	mov.f64 	%fd348, %fd347;
	mov.u64 	%rd314, %rd313;
	@%p87 bra 	$L__BB3_199;
	setp.lt.s64 	%p88, %rd313, %rd168;
	selp.f64 	%fd348, %fd347, %fd254, %p88;
	min.s64 	%rd314, %rd313, %rd168;
$L__BB3_199:
	ld.shared.f64 	%fd259, [_ZN6thrust24THRUST_300001_SM_1000_NS8cuda_cub4core6detail5shmemE+88];
	ld.shared.u64 	%rd171, [_ZN6thrust24THRUST_300001_SM_1000_NS8cuda_cub4core6detail5shmemE+96];
	abs.f64 	%fd260, %fd348;
	abs.f64 	%fd261, %fd259;
	setp.lt.f64 	%p89, %fd260, %fd261;
	mov.f64 	%fd349, %fd259;
	mov.u64 	%rd315, %rd171;
	@%p89 bra 	$L__BB3_202;
	setp.lt.f64 	%p90, %fd261, %fd260;
	mov.f64 	%fd349, %fd348;
	mov.u64 	%rd315, %rd314;
	@%p90 bra 	$L__BB3_202;
	setp.lt.s64 	%p91, %rd314, %rd171;
	selp.f64 	%fd349, %fd348, %fd259, %p91;
	min.s64 	%rd315, %rd314, %rd171;
$L__BB3_202:
	ld.shared.f64 	%fd264, [_ZN6thrust24THRUST_300001_SM_1000_NS8cuda_cub4core6detail5shmemE+104];
	ld.shared.u64 	%rd174, [_ZN6thrust24THRUST_300001_SM_1000_NS8cuda_cub4core6detail5shmemE+112];
	abs.f64 	%fd265, %fd349;
	abs.f64 	%fd266, %fd264;
	setp.lt.f64 	%p92, %fd265, %fd266;
	mov.f64 	%fd350, %fd264;
	mov.u64 	%rd316, %rd174;
	@%p92 bra 	$L__BB3_205;
	setp.lt.f64 	%p93, %fd266, %fd265;
	mov.f64 	%fd350, %fd349;
	mov.u64 	%rd316, %rd315;
	@%p93 bra 	$L__BB3_205;
	setp.lt.s64 	%p94, %rd315, %rd174;
	selp.f64 	%fd350, %fd349, %fd264, %p94;
	min.s64 	%rd316, %rd315, %rd174;
$L__BB3_205:
	ld.shared.f64 	%fd269, [_ZN6thrust24THRUST_300001_SM_1000_NS8cuda_cub4core6detail5shmemE+120];
	ld.shared.u64 	%rd177, [_ZN6thrust24THRUST_300001_SM_1000_NS8cuda_cub4core6detail5shmemE+128];
	abs.f64 	%fd270, %fd350;
	abs.f64 	%fd271, %fd269;
	setp.lt.f64 	%p95, %fd270, %fd271;
	mov.u64 	%rd317, %rd177;
	mov.f64 	%fd351, %fd269;
	@%p95 bra 	$L__BB3_208;
	setp.lt.f64 	%p96, %fd271, %fd270;
	mov.u64 	%rd317, %rd316;
	mov.f64 	%fd351, %fd350;
	@%p96 bra 	$L__BB3_208;
	setp.lt.s64 	%p97, %rd316, %rd177;
	selp.f64 	%fd351, %fd350, %fd269, %p97;
	min.s64 	%rd317, %rd316, %rd177;
$L__BB3_208:
	mov.u32 	%r415, %tid.x;
	setp.ne.s32 	%p214, %r415, 0;
	@%p214 bra 	$L__BB3_210;
	ld.param.u64 	%rd254, [_ZN6thrust24THRUST_300001_SM_1000_NS8cuda_cub4core6detail13_kernel_agentINS1_8__reduce11ReduceAgentINS0_12zip_iteratorIN4cuda3std3__45tupleIJNS0_10device_ptrIdEENS0_17counting_iteratorIlNS0_11use_defaultESF_SF_EEEEEEEPNSB_IJdlEEESJ_iNS1_9__extrema9arg_max_fIdl10ComparatorEEEEJSI_SK_iN3cub18CUB_300001_SM_100013GridEvenShareIiEENSR_9GridQueueIjEESO_EEEvDpT0__param_1];
	cvta.to.global.u64 	%rd251, %rd254;
	mul.wide.u32 	%rd252, %r1, 16;
	add.s64 	%rd253, %rd251, %rd252;
	st.global.f64 	[%rd253], %fd351;
	st.global.u64 	[%rd253+8], %rd317;
$L__BB3_210:
	ret;

}
	// .globl	_ZN6thrust24THRUST_300001_SM_1000_NS8cuda_cub4core6detail13_kernel_agentINS1_8__reduce10DrainAgentIiEEJN3cub18CUB_300001_SM_10009GridQueueIjEEiEEEvDpT0_
.visible .entry _ZN6thrust24THRUST_300001_SM_1000_NS8cuda_cub4core6detail13_kernel_agentINS1_8__reduce10DrainAgentIiEEJN3cub18CUB_300001_SM_10009GridQueueIjEEiEEEvDpT0_(
	.param .align 8 .b8 _ZN6thrust24THRUST_300001_SM_1000_NS8cuda_cub4core6detail13_kernel_agentINS1_8__reduce10DrainAgentIiEEJN3cub18CUB_300001_SM_10009GridQueueIjEEiEEEvDpT0__param_0[8],
	.param .u32 _ZN6thrust24THRUST_300001_SM_1000_NS8cuda_cub4core6detail13_kernel_agentINS1_8__reduce10DrainAgentIiEEJN3cub18CUB_300001_SM_10009GridQueueIjEEiEEEvDpT0__param_1
)
.maxntid 1
{
	.reg .b32 	%r<3>;
	.reg .b64 	%rd<3>;

	ld.param.u64 	%rd1, [_ZN6thrust24THRUST_300001_SM_1000_NS8cuda_cub4core6detail13_kernel_agentINS1_8__reduce10DrainAgentIiEEJN3cub18CUB_300001_SM_10009GridQueueIjEEiEEEvDpT0__param_0];
	ld.param.u32 	%r1, [_ZN6thrust24THRUST_300001_SM_1000_NS8cuda_cub4core6detail13_kernel_agentINS1_8__reduce10DrainAgentIiEEJN3cub18CUB_300001_SM_10009GridQueueIjEEiEEEvDpT0__param_1];
	cvta.to.global.u64 	%rd2, %rd1;
	st.global.u32 	[%rd2], %r1;
	mov.b32 	%r2, 0;
	st.global.u32 	[%rd2+4], %r2;
	ret;

}
	// .globl	_ZN6thrust24THRUST_300001_SM_1000_NS8cuda_cub4core6detail13_kernel_agentINS1_8__reduce11ReduceAgentIPN4cuda3std3__45tupleIJdlEEESC_SB_iNS1_9__extrema9arg_max_fIdl10ComparatorEEEEJSC_SC_iSG_EEEvDpT0_
.visible .entry _ZN6thrust24THRUST_300001_SM_1000_NS8cuda_cub4core6detail13_kernel_agentINS1_8__reduce11ReduceAgentIPN4cuda3std3__45tupleIJdlEEESC_SB_iNS1_9__extrema9arg_max_fIdl10ComparatorEEEEJSC_SC_iSG_EEEvDpT0_(
	.param .u64 .ptr .align 1 _ZN6thrust24THRUST_300001_SM_1000_NS8cuda_cub4core6detail13_kernel_agentINS1_8__reduce11ReduceAgentIPN4cuda3std3__45tupleIJdlEEESC_SB_iNS1_9__extrema9arg_max_fIdl10ComparatorEEEEJSC_SC_iSG_EEEvDpT0__param_0,
	.param .u64 .ptr .align 1 _ZN6thrust24THRUST_300001_SM_1000_NS8cuda_cub4core6detail13_kernel_agentINS1_8__reduce11ReduceAgentIPN4cuda3std3__45tupleIJdlEEESC_SB_iNS1_9__extrema9arg_max_fIdl10ComparatorEEEEJSC_SC_iSG_EEEvDpT0__param_1,
	.param .u32 _ZN6thrust24THRUST_300001_SM_1000_NS8cuda_cub4core6detail13_kernel_agentINS1_8__reduce11ReduceAgentIPN4cuda3std3__45tupleIJdlEEESC_SB_iNS1_9__extrema9arg_max_fIdl10ComparatorEEEEJSC_SC_iSG_EEEvDpT0__param_2,
	.param .align 1 .b8 _ZN6thrust24THRUST_300001_SM_1000_NS8cuda_cub4core6detail13_kernel_agentINS1_8__reduce11ReduceAgentIPN4cuda3std3__45tupleIJdlEEESC_SB_iNS1_9__extrema9arg_max_fIdl10ComparatorEEEEJSC_SC_iSG_EEEvDpT0__param_3[1]
)
.maxntid 256
{
	.reg .pred 	%p<222>;
	.reg .b32 	%r<390>;
	.reg .b64 	%rd<395>;
	.reg .b64 	%fd<358>;

	ld.param.u32 	%r37, [_ZN6thrust24THRUST_300001_SM_1000_NS8cuda_cub4core6detail13_kernel_agentINS1_8__reduce11ReduceAgentIPN4cuda3std3__45tupleIJdlEEESC_SB_iNS1_9__extrema9arg_max_fIdl10ComparatorEEEEJSC_SC_iSG_EEEvDpT0__param_2];
	setp.eq.s32 	%p1, %r37, 0;
	@%p1 bra 	$L__BB5_211;
	setp.gt.s32 	%p2, %r37, 1279;
	@%p2 bra 	$L__BB5_121;
	mov.u32 	%r1, %tid.x;
	setp.ge.s32 	%p105, %r1, %r37;
	mov.f64 	%fd301, 0d0000000000000000;
	mov.b64 	%rd337, 0;
	mov.u32 	%r380, %r1;
	@%p105 bra 	$L__BB5_4;
	ld.param.u64 	%rd323, [_ZN6thrust24THRUST_300001_SM_1000_NS8cuda_cub4core6detail13_kernel_agentINS1_8__reduce11ReduceAgentIPN4cuda3std3__45tupleIJdlEEESC_SB_iNS1_9__extrema9arg_max_fIdl10ComparatorEEEEJSC_SC_iSG_EEEvDpT0__param_0];
	mul.wide.u32 	%rd273, %r1, 16;
	add.s64 	%rd270, %rd323, %rd273;
	// begin inline asm
	ld.global.nc.u64 %rd269, [%rd270];
	// end inline asm
	add.s64 	%rd272, %rd270, 8;
	// begin inline asm
	ld.global.nc.u64 %rd337, [%rd272];
	// end inline asm
	mov.b64 	%fd301, %rd269;
	add.s32 	%r380, %r1, 256;
$L__BB5_4:
	setp.ge.s32 	%p106, %r380, %r37;
	@%p106 bra 	$L__BB5_25;
	not.b32 	%r153, %r380;
	add.s32 	%r4, %r37, %r153;
	and.b32  	%r154, %r4, 768;
	setp.eq.s32 	%p107, %r154, 768;
	@%p107 bra 	$L__BB5_11;
	ld.param.u64 	%rd324, [_ZN6thrust24THRUST_300001_SM_1000_NS8cuda_cub4core6detail13_kernel_agentINS1_8__reduce11ReduceAgentIPN4cuda3std3__45tupleIJdlEEESC_SB_iNS1_9__extrema9arg_max_fIdl10ComparatorEEEEJSC_SC_iSG_EEEvDpT0__param_0];
	mul.wide.u32 	%rd275, %r380, 16;
	add.s64 	%rd328, %rd324, %rd275;
	shr.u32 	%r155, %r4, 8;
	add.s32 	%r156, %r155, 1;
	and.b32  	%r157, %r156, 3;
	neg.s32 	%r378, %r157;
$L__BB5_7:
	.pragma "nounroll";
	mov.u64 	%rd5, %rd337;
	mov.f64 	%fd3, %fd301;
	// begin inline asm
	ld.global.nc.u64 %rd276, [%rd328];
	// end inline asm
	add.s64 	%rd279, %rd328, 8;
	// begin inline asm
	ld.global.nc.u64 %rd278, [%rd279];
	// end inline asm
	mov.b64 	%fd4, %rd276;
	abs.f64 	%fd5, %fd3;
	abs.f64 	%fd6, %fd4;
	setp.lt.f64 	%p108, %fd5, %fd6;
	mov.u64 	%rd337, %rd278;
	mov.f64 	%fd301, %fd4;
	@%p108 bra 	$L__BB5_10;
	setp.lt.f64 	%p109, %fd6, %fd5;
	mov.u64 	%rd337, %rd5;
	mov.f64 	%fd301, %fd3;
	@%p109 bra 	$L__BB5_10;
	setp.lt.s64 	%p110, %rd5, %rd278;
	min.s64 	%rd337, %rd5, %rd278;
	selp.f64 	%fd301, %fd3, %fd4, %p110;
$L__BB5_10:
	add.s32 	%r380, %r380, 256;
	add.s64 	%rd328, %rd328, 4096;
	add.s32 	%r378, %r378, 1;
	setp.ne.s32 	%p111, %r378, 0;
	@%p111 bra 	$L__BB5_7;
$L__BB5_11:
	setp.lt.u32 	%p112, %r4, 768;
	@%p112 bra 	$L__BB5_25;
$L__BB5_12:
	ld.param.u64 	%rd325, [_ZN6thrust24THRUST_300001_SM_1000_NS8cuda_cub4core6detail13_kernel_agentINS1_8__reduce11ReduceAgentIPN4cuda3std3__45tupleIJdlEEESC_SB_iNS1_9__extrema9arg_max_fIdl10ComparatorEEEEJSC_SC_iSG_EEEvDpT0__param_0];
	mul.wide.s32 	%rd284, %r380, 16;
	add.s64 	%rd281, %rd325, %rd284;
	// begin inline asm
	ld.global.nc.u64 %rd280, [%rd281];
	// end inline asm
	add.s64 	%rd283, %rd281, 8;
	// begin inline asm
	ld.global.nc.u64 %rd282, [%rd283];
	// end inline asm
	mov.b64 	%fd12, %rd280;
	abs.f64 	%fd13, %fd301;
	abs.f64 	%fd14, %fd12;
	setp.lt.f64 	%p113, %fd13, %fd14;
	mov.u64 	%rd334, %rd282;
	mov.f64 	%fd298, %fd12;
	@%p113 bra 	$L__BB5_15;
	setp.lt.f64 	%p114, %fd14, %fd13;
	mov.u64 	%rd334, %rd337;
	mov.f64 	%fd298, %fd301;
	@%p114 bra 	$L__BB5_15;
	setp.lt.s64 	%p115, %rd337, %rd282;
	min.s64 	%rd334, %rd337, %rd282;
	selp.f64 	%fd298, %fd301, %fd12, %p115;
$L__BB5_15:
	add.s64 	%rd286, %rd281, 4096;
	// begin inline asm
	ld.global.nc.u64 %rd285, [%rd286];
	// end inline asm
	add.s64 	%rd288, %rd281, 4104;
	// begin inline asm
	ld.global.nc.u64 %rd287, [%rd288];
	// end inline asm
	mov.b64 	%fd17, %rd285;
	abs.f64 	%fd18, %fd298;
	abs.f64 	%fd19, %fd17;
	setp.lt.f64 	%p116, %fd18, %fd19;
	mov.u64 	%rd335, %rd287;
	mov.f64 	%fd299, %fd17;
	@%p116 bra 	$L__BB5_18;
	setp.lt.f64 	%p117, %fd19, %fd18;
	mov.u64 	%rd335, %rd334;
	mov.f64 	%fd299, %fd298;
	@%p117 bra 	$L__BB5_18;
	setp.lt.s64 	%p118, %rd334, %rd287;
	min.s64 	%rd335, %rd334, %rd287;
	selp.f64 	%fd299, %fd298, %fd17, %p118;
$L__BB5_18:
	add.s64 	%rd290, %rd281, 8192;
	// begin inline asm
	ld.global.nc.u64 %rd289, [%rd290];
	// end inline asm
	add.s64 	%rd292, %rd281, 8200;
	// begin inline asm
	ld.global.nc.u64 %rd291, [%rd292];
	// end inline asm
	mov.b64 	%fd22, %rd289;
	abs.f64 	%fd23, %fd299;
	abs.f64 	%fd24, %fd22;
	setp.lt.f64 	%p119, %fd23, %fd24;
	mov.u64 	%rd336, %rd291;
	mov.f64 	%fd300, %fd22;
	@%p119 bra 	$L__BB5_21;
	setp.lt.f64 	%p120, %fd24, %fd23;
	mov.u64 	%rd336, %rd335;
	mov.f64 	%fd300, %fd299;
	@%p120 bra 	$L__BB5_21;
	setp.lt.s64 	%p121, %rd335, %rd291;
	min.s64 	%rd336, %rd335, %rd291;
	selp.f64 	%fd300, %fd299, %fd22, %p121;
$L__BB5_21:
	add.s64 	%rd294, %rd281, 12288;
	// begin inline asm
	ld.global.nc.u64 %rd293, [%rd294];
	// end inline asm
	add.s64 	%rd296, %rd281, 12296;
	// begin inline asm
	ld.global.nc.u64 %rd295, [%rd296];
	// end inline asm
	mov.b64 	%fd27, %rd293;
	abs.f64 	%fd28, %fd300;
	abs.f64 	%fd29, %fd27;
	setp.lt.f64 	%p122, %fd28, %fd29;
	mov.u64 	%rd337, %rd295;
	mov.f64 	%fd301, %fd27;
	@%p122 bra 	$L__BB5_24;
	setp.lt.f64 	%p123, %fd29, %fd28;
	mov.u64 	%rd337, %rd336;
	mov.f64 	%fd301, %fd300;
	@%p123 bra 	$L__BB5_24;
	setp.lt.s64 	%p124, %rd336, %rd295;
	min.s64 	%rd337, %rd336, %rd295;
	selp.f64 	%fd301, %fd300, %fd27, %p124;
$L__BB5_24:
	add.s32 	%r380, %r380, 1024;
	setp.lt.s32 	%p125, %r380, %r37;
	@%p125 bra 	$L__BB5_12;
$L__BB5_25:
	setp.lt.s32 	%p126, %r37, 256;
	@%p126 bra 	$L__BB5_70;
	// begin inline asm
	mov.u32 %r271, %laneid;
	// end inline asm
	mov.b64 	%rd307, %fd301;
	mov.b64 	{%r273, %r278}, %rd307;
	mov.b32 	%r289, 1;
	mov.b32 	%r290, 31;
	mov.b32 	%r291, -1;
	// begin inline asm
	shfl.sync.down.b32 %r272, %r273, %r289, %r290, %r291;
	// end inline asm
	// begin inline asm
	shfl.sync.down.b32 %r277, %r278, %r289, %r290, %r291;
	// end inline asm
	mov.b64 	%rd308, {%r272, %r277};
	mov.b64 	%fd33, %rd308;
	mov.b64 	{%r283, %r288}, %rd337;
	// begin inline asm
	shfl.sync.down.b32 %r282, %r283, %r289, %r290, %r291;
	// end inline asm
	// begin inline asm
	shfl.sync.down.b32 %r287, %r288, %r289, %r290, %r291;
	// end inline asm
	mov.b64 	%rd27, {%r282, %r287};
	setp.gt.s32 	%p178, %r271, 30;
	mov.u64 	%rd339, %rd337;
	mov.f64 	%fd303, %fd301;
	@%p178 bra 	$L__BB5_30;
	abs.f64 	%fd34, %fd301;
	abs.f64 	%fd35, %fd33;
	setp.lt.f64 	%p179, %fd34, %fd35;
	mov.u64 	%rd339, %rd27;
	mov.f64 	%fd303, %fd33;
	@%p179 bra 	$L__BB5_30;
	setp.lt.f64 	%p180, %fd35, %fd34;
	mov.u64 	%rd339, %rd337;
	mov.f64 	%fd303, %fd301;
	@%p180 bra 	$L__BB5_30;
	setp.lt.s64 	%p181, %rd337, %rd27;
	min.s64 	%rd339, %rd337, %rd27;
	selp.f64 	%fd303, %fd301, %fd33, %p181;
$L__BB5_30:
	mov.b64 	%rd309, %fd303;
	mov.b64 	{%r293, %r298}, %rd309;
	mov.b32 	%r309, 2;
	mov.b32 	%r310, 31;
	mov.b32 	%r311, -1;
	// begin inline asm
	shfl.sync.down.b32 %r292, %r293, %r309, %r310, %r311;
	// end inline asm
	// begin inline asm
	shfl.sync.down.b32 %r297, %r298, %r309, %r310, %r311;
	// end inline asm
	mov.b64 	%rd310, {%r292, %r297};
	mov.b64 	%fd38, %rd310;
	mov.b64 	{%r303, %r308}, %rd339;
	// begin inline asm
	shfl.sync.down.b32 %r302, %r303, %r309, %r310, %r311;
	// end inline asm
	// begin inline asm
	shfl.sync.down.b32 %r307, %r308, %r309, %r310, %r311;
	// end inline asm
	mov.b64 	%rd30, {%r302, %r307};
	setp.gt.s32 	%p182, %r271, 29;
	mov.u64 	%rd340, %rd339;
	mov.f64 	%fd304, %fd303;
	@%p182 bra 	$L__BB5_34;
	abs.f64 	%fd39, %fd303;
	abs.f64 	%fd40, %fd38;
	setp.lt.f64 	%p183, %fd39, %fd40;
	mov.u64 	%rd340, %rd30;
	mov.f64 	%fd304, %fd38;
	@%p183 bra 	$L__BB5_34;
	setp.lt.f64 	%p184, %fd40, %fd39;
	mov.u64 	%rd340, %rd339;
	mov.f64 	%fd304, %fd303;
	@%p184 bra 	$L__BB5_34;
	setp.lt.s64 	%p185, %rd339, %rd30;
	min.s64 	%rd340, %rd339, %rd30;
	selp.f64 	%fd304, %fd303, %fd38, %p185;
$L__BB5_34:
	mov.b64 	%rd311, %fd304;
	mov.b64 	{%r313, %r318}, %rd311;
	mov.b32 	%r329, 4;
	mov.b32 	%r330, 31;
	mov.b32 	%r331, -1;
	// begin inline asm
	shfl.sync.down.b32 %r312, %r313, %r329, %r330, %r331;
	// end inline asm
	// begin inline asm
	shfl.sync.down.b32 %r317, %r318, %r329, %r330, %r331;
	// end inline asm
	mov.b64 	%rd312, {%r312, %r317};
	mov.b64 	%fd43, %rd312;
	mov.b64 	{%r323, %r328}, %rd340;
	// begin inline asm
	shfl.sync.down.b32 %r322, %r323, %r329, %r330, %r331;
	// end inline asm
	// begin inline asm
	shfl.sync.down.b32 %r327, %r328, %r329, %r330, %r331;
	// end inline asm
	mov.b64 	%rd33, {%r322, %r327};
	setp.gt.s32 	%p186, %r271, 27;
	mov.u64 	%rd341, %rd340;
	mov.f64 	%fd305, %fd304;
	@%p186 bra 	$L__BB5_38;
	abs.f64 	%fd44, %fd304;
	abs.f64 	%fd45, %fd43;
	setp.lt.f64 	%p187, %fd44, %fd45;
	mov.u64 	%rd341, %rd33;
	mov.f64 	%fd305, %fd43;
	@%p187 bra 	$L__BB5_38;
	setp.lt.f64 	%p188, %fd45, %fd44;
	mov.u64 	%rd341, %rd340;
	mov.f64 	%fd305, %fd304;
	@%p188 bra 	$L__BB5_38;
	setp.lt.s64 	%p189, %rd340, %rd33;
	min.s64 	%rd341, %rd340, %rd33;
	selp.f64 	%fd305, %fd304, %fd43, %p189;
$L__BB5_38:
	mov.b64 	%rd313, %fd305;
	mov.b64 	{%r333, %r338}, %rd313;
	mov.b32 	%r349, 8;
	mov.b32 	%r350, 31;
	mov.b32 	%r351, -1;
	// begin inline asm
	shfl.sync.down.b32 %r332, %r333, %r349, %r350, %r351;
	// end inline asm
	// begin inline asm
	shfl.sync.down.b32 %r337, %r338, %r349, %r350, %r351;
	// end inline asm
	mov.b64 	%rd314, {%r332, %r337};
	mov.b64 	%fd48, %rd314;
	mov.b64 	{%r343, %r348}, %rd341;
	// begin inline asm
	shfl.sync.down.b32 %r342, %r343, %r349, %r350, %r351;
	// end inline asm
	// begin inline asm
	shfl.sync.down.b32 %r347, %r348, %r349, %r350, %r351;
	// end inline asm
	mov.b64 	%rd36, {%r342, %r347};
	setp.gt.s32 	%p190, %r271, 23;
	mov.u64 	%rd342, %rd341;
	mov.f64 	%fd306, %fd305;
	@%p190 bra 	$L__BB5_42;
	abs.f64 	%fd49, %fd305;
	abs.f64 	%fd50, %fd48;
	setp.lt.f64 	%p191, %fd49, %fd50;
	mov.u64 	%rd342, %rd36;
	mov.f64 	%fd306, %fd48;
	@%p191 bra 	$L__BB5_42;
	setp.lt.f64 	%p192, %fd50, %fd49;
	mov.u64 	%rd342, %rd341;
	mov.f64 	%fd306, %fd305;
	@%p192 bra 	$L__BB5_42;
	setp.lt.s64 	%p193, %rd341, %rd36;
	min.s64 	%rd342, %rd341, %rd36;
	selp.f64 	%fd306, %fd305, %fd48, %p193;
$L__BB5_42:
	mov.b64 	%rd315, %fd306;
	mov.b64 	{%r353, %r358}, %rd315;
	mov.b32 	%r369, 16;
	mov.b32 	%r370, 31;
	mov.b32 	%r371, -1;
	// begin inline asm
	shfl.sync.down.b32 %r352, %r353, %r369, %r370, %r371;
	// end inline asm
	// begin inline asm
	shfl.sync.down.b32 %r357, %r358, %r369, %r370, %r371;
	// end inline asm
	mov.b64 	%rd316, {%r352, %r357};
	mov.b64 	%fd53, %rd316;
	mov.b64 	{%r363, %r368}, %rd342;
	// begin inline asm
	shfl.sync.down.b32 %r362, %r363, %r369, %r370, %r371;
	// end inline asm
	// begin inline asm
	shfl.sync.down.b32 %r367, %r368, %r369, %r370, %r371;
	// end inline asm
	mov.b64 	%rd39, {%r362, %r367};
	setp.gt.s32 	%p194, %r271, 15;
	mov.u64 	%rd394, %rd342;
	mov.f64 	%fd357, %fd306;
	@%p194 bra 	$L__BB5_46;
	abs.f64 	%fd54, %fd306;
	abs.f64 	%fd55, %fd53;
	setp.lt.f64 	%p195, %fd54, %fd55;
	mov.u64 	%rd394, %rd39;
	mov.f64 	%fd357, %fd53;
	@%p195 bra 	$L__BB5_46;
	setp.lt.f64 	%p196, %fd55, %fd54;
	mov.u64 	%rd394, %rd342;
	mov.f64 	%fd357, %fd306;
	@%p196 bra 	$L__BB5_46;
	setp.lt.s64 	%p197, %rd342, %rd39;
	min.s64 	%rd394, %rd342, %rd39;
	selp.f64 	%fd357, %fd306, %fd53, %p197;
$L__BB5_46:
	setp.ne.s32 	%p198, %r271, 0;
	@%p198 bra 	$L__BB5_48;
	shr.u32 	%r372, %r1, 1;
	and.b32  	%r373, %r372, 496;
	mov.u32 	%r374, _ZN6thrust24THRUST_300001_SM_1000_NS8cuda_cub4core6detail5shmemE;
	add.s32 	%r375, %r374, %r373;
	st.shared.f64 	[%r375+8], %fd357;
	st.shared.u64 	[%r375+16], %rd394;
$L__BB5_48:
	bar.sync 	0;
	setp.ne.s32 	%p199, %r1, 0;
	@%p199 bra 	$L__BB5_209;
	ld.shared.f64 	%fd58, [_ZN6thrust24THRUST_300001_SM_1000_NS8cuda_cub4core6detail5shmemE+24];
	ld.shared.u64 	%rd42, [_ZN6thrust24THRUST_300001_SM_1000_NS8cuda_cub4core6detail5shmemE+32];
	abs.f64 	%fd59, %fd357;
	abs.f64 	%fd60, %fd58;
	setp.lt.f64 	%p200, %fd59, %fd60;
	mov.u64 	%rd344, %rd42;
	mov.f64 	%fd308, %fd58;
	@%p200 bra 	$L__BB5_52;
	setp.lt.f64 	%p201, %fd60, %fd59;
	mov.u64 	%rd344, %rd394;
	mov.f64 	%fd308, %fd357;
	@%p201 bra 	$L__BB5_52;
	setp.lt.s64 	%p202, %rd394, %rd42;
	min.s64 	%rd344, %rd394, %rd42;
	selp.f64 	%fd308, %fd357, %fd58, %p202;
$L__BB5_52:
	ld.shared.f64 	%fd63, [_ZN6thrust24THRUST_300001_SM_1000_NS8cuda_cub4core6detail5shmemE+40];
	ld.shared.u64 	%rd45, [_ZN6thrust24THRUST_300001_SM_1000_NS8cuda_cub4core6detail5shmemE+48];
	abs.f64 	%fd64, %fd308;
	abs.f64 	%fd65, %fd63;
	setp.lt.f64 	%p203, %fd64, %fd65;
	mov.u64 	%rd345, %rd45;
	mov.f64 	%fd309, %fd63;
	@%p203 bra 	$L__BB5_55;
	setp.lt.f64 	%p204, %fd65, %fd64;
	mov.u64 	%rd345, %rd344;
	mov.f64 	%fd309, %fd308;
	@%p204 bra 	$L__BB5_55;
	setp.lt.s64 	%p205, %rd344, %rd45;
	min.s64 	%rd345, %rd344, %rd45;
	selp.f64 	%fd309, %fd308, %fd63, %p205;
$L__BB5_55:
	ld.shared.f64 	%fd68, [_ZN6thrust24THRUST_300001_SM_1000_NS8cuda_cub4core6detail5shmemE+56];
	ld.shared.u64 	%rd48, [_ZN6thrust24THRUST_300001_SM_1000_NS8cuda_cub4core6detail5shmemE+64];
	abs.f64 	%fd69, %fd309;
	abs.f64 	%fd70, %fd68;
	setp.lt.f64 	%p206, %fd69, %fd70;
	mov.u64 	%rd346, %rd48;
	mov.f64 	%fd310, %fd68;
	@%p206 bra 	$L__BB5_58;
	setp.lt.f64 	%p207, %fd70, %fd69;
	mov.u64 	%rd346, %rd345;
	mov.f64 	%fd310, %fd309;
	@%p207 bra 	$L__BB5_58;
	setp.lt.s64 	%p208, %rd345, %rd48;
	min.s64 	%rd346, %rd345, %rd48;
	selp.f64 	%fd310, %fd309, %fd68, %p208;
$L__BB5_58:
	ld.shared.f64 	%fd73, [_ZN6thrust24THRUST_300001_SM_1000_NS8cuda_cub4core6detail5shmemE+72];
	ld.shared.u64 	%rd51, [_ZN6thrust24THRUST_300001_SM_1000_NS8cuda_cub4core6detail5shmemE+80];
	abs.f64 	%fd74, %fd310;
	abs.f64 	%fd75, %fd73;
	setp.lt.f64 	%p209, %fd74, %fd75;
	mov.u64 	%rd347, %rd51;
	mov.f64 	%fd311, %fd73;
	@%p209 bra 	$L__BB5_61;
	setp.lt.f64 	%p210, %fd75, %fd74;
	mov.u64 	%rd347, %rd346;
	mov.f64 	%fd311, %fd310;
	@%p210 bra 	$L__BB5_61;
	setp.lt.s64 	%p211, %rd346, %rd51;
	min.s64 	%rd347, %rd346, %rd51;
	selp.f64 	%fd311, %fd310, %fd73, %p211;
$L__BB5_61:
	ld.shared.f64 	%fd78, [_ZN6thrust24THRUST_300001_SM_1000_NS8cuda_cub4core6detail5shmemE+88];
	ld.shared.u64 	%rd54, [_ZN6thrust24THRUST_300001_SM_1000_NS8cuda_cub4core6detail5shmemE+96];
	abs.f64 	%fd79, %fd311;
	abs.f64 	%fd80, %fd78;
	setp.lt.f64 	%p212, %fd79, %fd80;
	mov.u64 	%rd348, %rd54;
	mov.f64 	%fd312, %fd78;
	@%p212 bra 	$L__BB5_64;
	setp.lt.f64 	%p213, %fd80, %fd79;
	mov.u64 	%rd348, %rd347;
	mov.f64 	%fd312, %fd311;
	@%p213 bra 	$L__BB5_64;
	setp.lt.s64 	%p214, %rd347, %rd54;
	min.s64 	%rd348, %rd347, %rd54;
	selp.f64 	%fd312, %fd311, %fd78, %p214;
$L__BB5_64:
	ld.shared.f64 	%fd83, [_ZN6thrust24THRUST_300001_SM_1000_NS8cuda_cub4core6detail5shmemE+104];
	ld.shared.u64 	%rd57, [_ZN6thrust24THRUST_300001_SM_1000_NS8cuda_cub4core6detail5shmemE+112];
	abs.f64 	%fd84, %fd312;
	abs.f64 	%fd85, %fd83;
	setp.lt.f64 	%p215, %fd84, %fd85;
	mov.u64 	%rd349, %rd57;
	mov.f64 	%fd313, %fd83;
	@%p215 bra 	$L__BB5_67;
	setp.lt.f64 	%p216, %fd85, %fd84;
	mov.u64 	%rd349, %rd348;
	mov.f64 	%fd313, %fd312;
	@%p216 bra 	$L__BB5_67;
	setp.lt.s64 	%p217, %rd348, %rd57;
	min.s64 	%rd349, %rd348, %rd57;
	selp.f64 	%fd313, %fd312, %fd83, %p217;
$L__BB5_67:
	ld.shared.f64 	%fd88, [_ZN6thrust24THRUST_300001_SM_1000_NS8cuda_cub4core6detail5shmemE+120];
	ld.shared.u64 	%rd60, [_ZN6thrust24THRUST_300001_SM_1000_NS8cuda_cub4core6detail5shmemE+128];
	abs.f64 	%fd89, %fd313;
	abs.f64 	%fd90, %fd88;
	setp.lt.f64 	%p218, %fd89, %fd90;
	mov.u64 	%rd394, %rd60;
	mov.f64 	%fd357, %fd88;
	@%p218 bra 	$L__BB5_209;
	setp.lt.f64 	%p219, %fd90, %fd89;
	mov.u64 	%rd394, %rd349;
	mov.f64 	%fd357, %fd313;
	@%p219 bra 	$L__BB5_209;
	setp.lt.s64 	%p220, %rd349, %rd60;
	min.s64 	%rd394, %rd349, %rd60;
	selp.f64 	%fd357, %fd313, %fd88, %p220;
	bra.uni 	$L__BB5_209;
$L__BB5_70:
	// begin inline asm
	mov.u32 %r158, %laneid;
	// end inline asm
	and.b32  	%r179, %r1, 992;
	add.s32 	%r180, %r179, 32;
	setp.gt.s32 	%p127, %r180, %r37;
	not.b32 	%r181, %r179;
	add.s32 	%r182, %r37, %r181;
	selp.b32 	%r177, %r182, 31, %p127;
	mov.b64 	%rd297, %fd301;
	mov.b64 	{%r160, %r165}, %rd297;
	mov.b32 	%r176, 1;
	mov.b32 	%r178, -1;
	// begin inline asm
	shfl.sync.down.b32 %r159, %r160, %r176, %r177, %r178;
	// end inline asm
	// begin inline asm
	shfl.sync.down.b32 %r164, %r165, %r176, %r177, %r178;
	// end inline asm
	mov.b64 	%rd298, {%r159, %r164};
	mov.b64 	%fd92, %rd298;
	mov.b64 	{%r170, %r175}, %rd337;
	// begin inline asm
	shfl.sync.down.b32 %r169, %r170, %r176, %r177, %r178;
	// end inline asm
	// begin inline asm
	shfl.sync.down.b32 %r174, %r175, %r176, %r177, %r178;
	// end inline asm
	mov.b64 	%rd62, {%r169, %r174};
	setp.ge.s32 	%p128, %r158, %r177;
	mov.u64 	%rd350, %rd337;
	mov.f64 	%fd314, %fd301;
	@%p128 bra 	$L__BB5_74;
	abs.f64 	%fd93, %fd301;
	abs.f64 	%fd94, %fd92;
	setp.lt.f64 	%p129, %fd93, %fd94;
	mov.u64 	%rd350, %rd62;
	mov.f64 	%fd314, %fd92;
	@%p129 bra 	$L__BB5_74;
	setp.lt.f64 	%p130, %fd94, %fd93;
	mov.u64 	%rd350, %rd337;
	mov.f64 	%fd314, %fd301;
	@%p130 bra 	$L__BB5_74;
	setp.lt.s64 	%p131, %rd337, %rd62;
	min.s64 	%rd350, %rd337, %rd62;
	selp.f64 	%fd314, %fd301, %fd92, %p131;
$L__BB5_74:
	mov.b64 	%rd299, %fd314;
	mov.b64 	{%r184, %r189}, %rd299;
	mov.b32 	%r200, 2;
	mov.b32 	%r202, -1;
	// begin inline asm
	shfl.sync.down.b32 %r183, %r184, %r200, %r177, %r202;
	// end inline asm
	// begin inline asm
	shfl.sync.down.b32 %r188, %r189, %r200, %r177, %r202;
	// end inline asm
	mov.b64 	%rd300, {%r183, %r188};
	mov.b64 	%fd97, %rd300;
	mov.b64 	{%r194, %r199}, %rd350;
	// begin inline asm
	shfl.sync.down.b32 %r193, %r194, %r200, %r177, %r202;
	// end inline asm
	// begin inline asm
	shfl.sync.down.b32 %r198, %r199, %r200, %r177, %r202;
	// end inline asm
	mov.b64 	%rd65, {%r193, %r198};
	add.s32 	%r203, %r158, 2;
	setp.gt.s32 	%p132, %r203, %r177;
	mov.u64 	%rd351, %rd350;
	mov.f64 	%fd315, %fd314;
	@%p132 bra 	$L__BB5_78;
	abs.f64 	%fd98, %fd314;
	abs.f64 	%fd99, %fd97;
	setp.lt.f64 	%p133, %fd98, %fd99;
	mov.u64 	%rd351, %rd65;
	mov.f64 	%fd315, %fd97;
	@%p133 bra 	$L__BB5_78;
	setp.lt.f64 	%p134, %fd99, %fd98;
	mov.u64 	%rd351, %rd350;
	mov.f64 	%fd315, %fd314;
	@%p134 bra 	$L__BB5_78;
	setp.lt.s64 	%p135, %rd350, %rd65;
	min.s64 	%rd351, %rd350, %rd65;
	selp.f64 	%fd315, %fd314, %fd97, %p135;
$L__BB5_78:
	mov.b64 	%rd301, %fd315;
	mov.b64 	{%r205, %r210}, %rd301;
	mov.b32 	%r221, 4;
	mov.b32 	%r223, -1;
	// begin inline asm
	shfl.sync.down.b32 %r204, %r205, %r221, %r177, %r223;
	// end inline asm
	// begin inline asm
	shfl.sync.down.b32 %r209, %r210, %r221, %r177, %r223;
	// end inline asm
	mov.b64 	%rd302, {%r204, %r209};
	mov.b64 	%fd102, %rd302;
	mov.b64 	{%r215, %r220}, %rd351;
	// begin inline asm
	shfl.sync.down.b32 %r214, %r215, %r221, %r177, %r223;
	// end inline asm
	// begin inline asm
	shfl.sync.down.b32 %r219, %r220, %r221, %r177, %r223;
	// end inline asm
	mov.b64 	%rd68, {%r214, %r219};
	add.s32 	%r224, %r158, 4;
	setp.gt.s32 	%p136, %r224, %r177;
	mov.u64 	%rd352, %rd351;
	mov.f64 	%fd316, %fd315;
	@%p136 bra 	$L__BB5_82;
	abs.f64 	%fd103, %fd315;
	abs.f64 	%fd104, %fd102;
	setp.lt.f64 	%p137, %fd103, %fd104;
	mov.u64 	%rd352, %rd68;
	mov.f64 	%fd316, %fd102;
	@%p137 bra 	$L__BB5_82;
	setp.lt.f64 	%p138, %fd104, %fd103;
	mov.u64 	%rd352, %rd351;
	mov.f64 	%fd316, %fd315;
	@%p138 bra 	$L__BB5_82;
	setp.lt.s64 	%p139, %rd351, %rd68;
	min.s64 	%rd352, %rd351, %rd68;
	selp.f64 	%fd316, %fd315, %fd102, %p139;
$L__BB5_82:
	mov.b64 	%rd303, %fd316;
	mov.b64 	{%r226, %r231}, %rd303;
	mov.b32 	%r242, 8;
	mov.b32 	%r244, -1;
	// begin inline asm
	shfl.sync.down.b32 %r225, %r226, %r242, %r177, %r244;
	// end inline asm
	// begin inline asm
	shfl.sync.down.b32 %r230, %r231, %r242, %r177, %r244;
	// end inline asm
	mov.b64 	%rd304, {%r225, %r230};
	mov.b64 	%fd107, %rd304;
	mov.b64 	{%r236, %r241}, %rd352;
	// begin inline asm
	shfl.sync.down.b32 %r235, %r236, %r242, %r177, %r244;
	// end inline asm
	// begin inline asm
	shfl.sync.down.b32 %r240, %r241, %r242, %r177, %r244;
	// end inline asm
	mov.b64 	%rd71, {%r235, %r240};
	add.s32 	%r245, %r158, 8;
	setp.gt.s32 	%p140, %r245, %r177;
	mov.u64 	%rd353, %rd352;
	mov.f64 	%fd317, %fd316;
	@%p140 bra 	$L__BB5_86;
	abs.f64 	%fd108, %fd316;
	abs.f64 	%fd109, %fd107;
	setp.lt.f64 	%p141, %fd108, %fd109;
	mov.u64 	%rd353, %rd71;
	mov.f64 	%fd317, %fd107;
	@%p141 bra 	$L__BB5_86;
	setp.lt.f64 	%p142, %fd109, %fd108;
	mov.u64 	%rd353, %rd352;
	mov.f64 	%fd317, %fd316;
	@%p142 bra 	$L__BB5_86;
	setp.lt.s64 	%p143, %rd352, %rd71;
	min.s64 	%rd353, %rd352, %rd71;
	selp.f64 	%fd317, %fd316, %fd107, %p143;
$L__BB5_86:
	mov.b64 	%rd305, %fd317;
	mov.b64 	{%r247, %r252}, %rd305;
	mov.b32 	%r263, 16;
	mov.b32 	%r265, -1;
	// begin inline asm
	shfl.sync.down.b32 %r246, %r247, %r263, %r177, %r265;
	// end inline asm
	// begin inline asm
	shfl.sync.down.b32 %r251, %r252, %r263, %r177, %r265;
	// end inline asm
	mov.b64 	%rd306, {%r246, %r251};
	mov.b64 	%fd112, %rd306;
	mov.b64 	{%r257, %r262}, %rd353;
	// begin inline asm
	shfl.sync.down.b32 %r256, %r257, %r263, %r177, %r265;
	// end inline asm
	// begin inline asm
	shfl.sync.down.b32 %r261, %r262, %r263, %r177, %r265;
	// end inline asm
	mov.b64 	%rd74, {%r256, %r261};
	add.s32 	%r266, %r158, 16;
	setp.gt.s32 	%p144, %r266, %r177;
	mov.u64 	%rd394, %rd353;
	mov.f64 	%fd357, %fd317;
	@%p144 bra 	$L__BB5_90;
	abs.f64 	%fd113, %fd317;
	abs.f64 	%fd114, %fd112;
	setp.lt.f64 	%p145, %fd113, %fd114;
	mov.u64 	%rd394, %rd74;
	mov.f64 	%fd357, %fd112;
	@%p145 bra 	$L__BB5_90;
	setp.lt.f64 	%p146, %fd114, %fd113;
	mov.u64 	%rd394, %rd353;
	mov.f64 	%fd357, %fd317;
	@%p146 bra 	$L__BB5_90;
	setp.lt.s64 	%p147, %rd353, %rd74;
	min.s64 	%rd394, %rd353, %rd74;
	selp.f64 	%fd357, %fd317, %fd112, %p147;
$L__BB5_90:
	setp.ne.s32 	%p148, %r158, 0;
	@%p148 bra 	$L__BB5_92;
	shr.u32 	%r267, %r1, 1;
	and.b32  	%r268, %r267, 496;
	mov.u32 	%r269, _ZN6thrust24THRUST_300001_SM_1000_NS8cuda_cub4core6detail5shmemE;
	add.s32 	%r270, %r269, %r268;
	st.shared.f64 	[%r270+8], %fd357;
	st.shared.u64 	[%r270+16], %rd394;
$L__BB5_92:
	bar.sync 	0;
	setp.ne.s32 	%p149, %r1, 0;
	@%p149 bra 	$L__BB5_209;
	setp.lt.s32 	%p150, %r37, 33;
	mov.f64 	%fd319, %fd357;
	mov.u64 	%rd355, %rd394;
	@%p150 bra 	$L__BB5_97;
	ld.shared.f64 	%fd117, [_ZN6thrust24THRUST_300001_SM_1000_NS8cuda_cub4core6detail5shmemE+24];
	ld.shared.u64 	%rd77, [_ZN6thrust24THRUST_300001_SM_1000_NS8cuda_cub4core6detail5shmemE+32];
	abs.f64 	%fd118, %fd357;
	abs.f64 	%fd119, %fd117;
	setp.lt.f64 	%p151, %fd118, %fd119;
	mov.f64 	%fd319, %fd117;
	mov.u64 	%rd355, %rd77;
	@%p151 bra 	$L__BB5_97;
	setp.lt.f64 	%p152, %fd119, %fd118;
	mov.f64 	%fd319, %fd357;
	mov.u64 	%rd355, %rd394;
	@%p152 bra 	$L__BB5_97;
	setp.lt.s64 	%p153, %rd394, %rd77;
	min.s64 	%rd355, %rd394, %rd77;
	selp.f64 	%fd319, %fd357, %fd117, %p153;
$L__BB5_97:
	setp.lt.s32 	%p154, %r37, 65;
	mov.f64 	%fd320, %fd319;
	mov.u64 	%rd356, %rd355;
	@%p154 bra 	$L__BB5_101;
	ld.shared.f64 	%fd122, [_ZN6thrust24THRUST_300001_SM_1000_NS8cuda_cub4core6detail5shmemE+40];
	ld.shared.u64 	%rd80, [_ZN6thrust24THRUST_300001_SM_1000_NS8cuda_cub4core6detail5shmemE+48];
	abs.f64 	%fd123, %fd319;
	abs.f64 	%fd124, %fd122;
	setp.lt.f64 	%p155, %fd123, %fd124;
	mov.f64 	%fd320, %fd122;
	mov.u64 	%rd356, %rd80;
	@%p155 bra 	$L__BB5_101;
	setp.lt.f64 	%p156, %fd124, %fd123;
	mov.f64 	%fd320, %fd319;
	mov.u64 	%rd356, %rd355;
	@%p156 bra 	$L__BB5_101;
	setp.lt.s64 	%p157, %rd355, %rd80;
	min.s64 	%rd356, %rd355, %rd80;
	selp.f64 	%fd320, %fd319, %fd122, %p157;
$L__BB5_101:
	setp.lt.s32 	%p158, %r37, 97;
	mov.f64 	%fd321, %fd320;
	mov.u64 	%rd357, %rd356;
	@%p158 bra 	$L__BB5_105;
	ld.shared.f64 	%fd127, [_ZN6thrust24THRUST_300001_SM_1000_NS8cuda_cub4core6detail5shmemE+56];
	ld.shared.u64 	%rd83, [_ZN6thrust24THRUST_300001_SM_1000_NS8cuda_cub4core6detail5shmemE+64];
	abs.f64 	%fd128, %fd320;
	abs.f64 	%fd129, %fd127;
	setp.lt.f64 	%p159, %fd128, %fd129;
	mov.f64 	%fd321, %fd127;
	mov.u64 	%rd357, %rd83;
	@%p159 bra 	$L__BB5_105;
	setp.lt.f64 	%p160, %fd129, %fd128;
	mov.f64 	%fd321, %fd320;
	mov.u64 	%rd357, %rd356;
	@%p160 bra 	$L__BB5_105;
	setp.lt.s64 	%p161, %rd356, %rd83;
	min.s64 	%rd357, %rd356, %rd83;
	selp.f64 	%fd321, %fd320, %fd127, %p161;
$L__BB5_105:
	setp.lt.s32 	%p162, %r37, 129;
	mov.f64 	%fd322, %fd321;
	mov.u64 	%rd358, %rd357;
	@%p162 bra 	$L__BB5_109;
	ld.shared.f64 	%fd132, [_ZN6thrust24THRUST_300001_SM_1000_NS8cuda_cub4core6detail5shmemE+72];
	ld.shared.u64 	%rd86, [_ZN6thrust24THRUST_300001_SM_1000_NS8cuda_cub4core6detail5shmemE+80];
	abs.f64 	%fd133, %fd321;
	abs.f64 	%fd134, %fd132;
	setp.lt.f64 	%p163, %fd133, %fd134;
	mov.f64 	%fd322, %fd132;
	mov.u64 	%rd358, %rd86;
	@%p163 bra 	$L__BB5_109;
	setp.lt.f64 	%p164, %fd134, %fd133;
	mov.f64 	%fd322, %fd321;
	mov.u64 	%rd358, %rd357;
	@%p164 bra 	$L__BB5_109;
	setp.lt.s64 	%p165, %rd357, %rd86;
	min.s64 	%rd358, %rd357, %rd86;
	selp.f64 	%fd322, %fd321, %fd132, %p165;
$L__BB5_109:
	setp.lt.s32 	%p166, %r37, 161;
	mov.f64 	%fd323, %fd322;
	mov.u64 	%rd359, %rd358;
	@%p166 bra 	$L__BB5_113;
	ld.shared.f64 	%fd137, [_ZN6thrust24THRUST_300001_SM_1000_NS8cuda_cub4core6detail5shmemE+88];
	ld.shared.u64 	%rd89, [_ZN6thrust24THRUST_300001_SM_1000_NS8cuda_cub4core6detail5shmemE+96];
	abs.f64 	%fd138, %fd322;
	abs.f64 	%fd139, %fd137;
	setp.lt.f64 	%p167, %fd138, %fd139;
	mov.f64 	%fd323, %fd137;
	mov.u64 	%rd359, %rd89;
	@%p167 bra 	$L__BB5_113;
	setp.lt.f64 	%p168, %fd139, %fd138;
	mov.f64 	%fd323, %fd322;
	mov.u64 	%rd359, %rd358;
	@%p168 bra 	$L__BB5_113;
	setp.lt.s64 	%p169, %rd358, %rd89;
	min.s64 	%rd359, %rd358, %rd89;
	selp.f64 	%fd323, %fd322, %fd137, %p169;
$L__BB5_113:
	setp.lt.s32 	%p170, %r37, 193;
	mov.f64 	%fd324, %fd323;
	mov.u64 	%rd360, %rd359;
	@%p170 bra 	$L__BB5_117;
	ld.shared.f64 	%fd142, [_ZN6thrust24THRUST_300001_SM_1000_NS8cuda_cub4core6detail5shmemE+104];
	ld.shared.u64 	%rd92, [_ZN6thrust24THRUST_300001_SM_1000_NS8cuda_cub4core6detail5shmemE+112];
	abs.f64 	%fd143, %fd323;
	abs.f64 	%fd144, %fd142;
	setp.lt.f64 	%p171, %fd143, %fd144;
	mov.f64 	%fd324, %fd142;
	mov.u64 	%rd360, %rd92;
	@%p171 bra 	$L__BB5_117;
	setp.lt.f64 	%p172, %fd144, %fd143;
	mov.f64 	%fd324, %fd323;
	mov.u64 	%rd360, %rd359;
	@%p172 bra 	$L__BB5_117;
	setp.lt.s64 	%p173, %rd359, %rd92;
	min.s64 	%rd360, %rd359, %rd92;
	selp.f64 	%fd324, %fd323, %fd142, %p173;
$L__BB5_117:
	setp.lt.s32 	%p174, %r37, 225;
	mov.u64 	%rd394, %rd360;
	mov.f64 	%fd357, %fd324;
	@%p174 bra 	$L__BB5_209;
	ld.shared.f64 	%fd147, [_ZN6thrust24THRUST_300001_SM_1000_NS8cuda_cub4core6detail5shmemE+120];
	ld.shared.u64 	%rd95, [_ZN6thrust24THRUST_300001_SM_1000_NS8cuda_cub4core6detail5shmemE+128];
	abs.f64 	%fd148, %fd324;
	abs.f64 	%fd149, %fd147;
	setp.lt.f64 	%p175, %fd148, %fd149;
	mov.u64 	%rd394, %rd95;
	mov.f64 	%fd357, %fd147;
	@%p175 bra 	$L__BB5_209;
	setp.lt.f64 	%p176, %fd149, %fd148;
	mov.u64 	%rd394, %rd360;
	mov.f64 	%fd357, %fd324;
	@%p176 bra 	$L__BB5_209;
	setp.lt.s64 	%p177, %rd360, %rd95;
	min.s64 	%rd394, %rd360, %rd95;
	selp.f64 	%fd357, %fd324, %fd147, %p177;
	bra.uni 	$L__BB5_209;
$L__BB5_121:
	ld.param.u64 	%rd318, [_ZN6thrust24THRUST_300001_SM_1000_NS8cuda_cub4core6detail13_kernel_agentINS1_8__reduce11ReduceAgentIPN4cuda3std3__45tupleIJdlEEESC_SB_iNS1_9__extrema9arg_max_fIdl10ComparatorEEEEJSC_SC_iSG_EEEvDpT0__param_0];
	mov.u32 	%r16, %tid.x;
	mul.wide.u32 	%rd208, %r16, 16;
	add.s64 	%rd189, %rd318, %rd208;
	// begin inline asm
	ld.global.nc.u64 %rd188, [%rd189];
	// end inline asm
	add.s64 	%rd191, %rd189, 8;
	// begin inline asm
	ld.global.nc.u64 %rd190, [%rd191];
	// end inline asm
	mov.b64 	%fd151, %rd188;
	add.s64 	%rd193, %rd189, 4096;
	// begin inline asm
	ld.global.nc.u64 %rd192, [%rd193];
	// end inline asm
	add.s64 	%rd195, %rd189, 4104;
	// begin inline asm
	ld.global.nc.u64 %rd361, [%rd195];
	// end inline asm
	mov.b64 	%fd325, %rd192;
	add.s64 	%rd197, %rd189, 8192;
	// begin inline asm
	ld.global.nc.u64 %rd196, [%rd197];
	// end inline asm
	add.s64 	%rd199, %rd189, 8200;
	// begin inline asm
	ld.global.nc.u64 %rd362, [%rd199];
	// end inline asm
	mov.b64 	%fd326, %rd196;
	add.s64 	%rd201, %rd189, 12288;
	// begin inline asm
	ld.global.nc.u64 %rd200, [%rd201];
	// end inline asm
	add.s64 	%rd203, %rd189, 12296;
	// begin inline asm
	ld.global.nc.u64 %rd363, [%rd203];
	// end inline asm
	mov.b64 	%fd327, %rd200;
	add.s64 	%rd205, %rd189, 16384;
	// begin inline asm
	ld.global.nc.u64 %rd204, [%rd205];
	// end inline asm
	add.s64 	%rd207, %rd189, 16392;
	// begin inline asm
	ld.global.nc.u64 %rd381, [%rd207];
	// end inline asm
	mov.b64 	%fd344, %rd204;
	abs.f64 	%fd156, %fd151;
	abs.f64 	%fd157, %fd325;
	setp.lt.f64 	%p3, %fd156, %fd157;
	@%p3 bra 	$L__BB5_123;
	setp.lt.f64 	%p4, %fd157, %fd156;
	setp.lt.s64 	%p5, %rd190, %rd361;
	or.pred  	%p6, %p4, %p5;
	selp.b64 	%rd361, %rd190, %rd361, %p6;
	selp.f64 	%fd325, %fd151, %fd325, %p6;
$L__BB5_123:
	abs.f64 	%fd160, %fd325;
	abs.f64 	%fd161, %fd326;
	setp.lt.f64 	%p7, %fd160, %fd161;
	@%p7 bra 	$L__BB5_125;
	setp.lt.f64 	%p8, %fd161, %fd160;
	setp.lt.s64 	%p9, %rd361, %rd362;
	or.pred  	%p10, %p8, %p9;
	selp.b64 	%rd362, %rd361, %rd362, %p10;
	selp.f64 	%fd326, %fd325, %fd326, %p10;
$L__BB5_125:
	abs.f64 	%fd164, %fd326;
	abs.f64 	%fd165, %fd327;
	setp.lt.f64 	%p11, %fd164, %fd165;
	@%p11 bra 	$L__BB5_127;
	setp.lt.f64 	%p12, %fd165, %fd164;
	setp.lt.s64 	%p13, %rd362, %rd363;
	or.pred  	%p14, %p12, %p13;
	selp.b64 	%rd363, %rd362, %rd363, %p14;
	selp.f64 	%fd327, %fd326, %fd327, %p14;
$L__BB5_127:
	abs.f64 	%fd168, %fd327;
	abs.f64 	%fd169, %fd344;
	setp.lt.f64 	%p15, %fd168, %fd169;
	@%p15 bra 	$L__BB5_129;
	setp.lt.f64 	%p16, %fd169, %fd168;
	setp.lt.s64 	%p17, %rd363, %rd381;
	or.pred  	%p18, %p16, %p17;
	selp.b64 	%rd381, %rd363, %rd381, %p18;
	selp.f64 	%fd344, %fd327, %fd344, %p18;
$L__BB5_129:
	setp.lt.u32 	%p19, %r37, 2560;
	mov.b32 	%r383, 1280;
	@%p19 bra 	$L__BB5_142;
	mov.b32 	%r382, 1280;
	mov.f64 	%fd329, %fd344;
	mov.u64 	%rd365, %rd381;
$L__BB5_131:
	ld.param.u64 	%rd319, [_ZN6thrust24THRUST_300001_SM_1000_NS8cuda_cub4core6detail13_kernel_agentINS1_8__reduce11ReduceAgentIPN4cuda3std3__45tupleIJdlEEESC_SB_iNS1_9__extrema9arg_max_fIdl10ComparatorEEEEJSC_SC_iSG_EEEvDpT0__param_0];
	add.s32 	%r40, %r382, %r16;
	mul.wide.u32 	%rd229, %r40, 16;
	add.s64 	%rd210, %rd319, %rd229;
	// begin inline asm
	ld.global.nc.u64 %rd209, [%rd210];
	// end inline asm
	add.s64 	%rd212, %rd210, 8;
	// begin inline asm
	ld.global.nc.u64 %rd366, [%rd212];
	// end inline asm
	mov.b64 	%fd330, %rd209;
	add.s64 	%rd214, %rd210, 4096;
	// begin inline asm
	ld.global.nc.u64 %rd213, [%rd214];
	// end inline asm
	add.s64 	%rd216, %rd210, 4104;
	// begin inline asm
	ld.global.nc.u64 %rd367, [%rd216];
	// end inline asm
	mov.b64 	%fd331, %rd213;
	add.s64 	%rd218, %rd210, 8192;
	// begin inline asm
	ld.global.nc.u64 %rd217, [%rd218];
	// end inline asm
	add.s64 	%rd220, %rd210, 8200;
	// begin inline asm
	ld.global.nc.u64 %rd368, [%rd220];
	// end inline asm
	mov.b64 	%fd332, %rd217;
	add.s64 	%rd222, %rd210, 12288;
	// begin inline asm
	ld.global.nc.u64 %rd221, [%rd222];
	// end inline asm
	add.s64 	%rd224, %rd210, 12296;
	// begin inline asm
	ld.global.nc.u64 %rd369, [%rd224];
	// end inline asm
	mov.b64 	%fd333, %rd221;
	add.s64 	%rd226, %rd210, 16384;
	// begin inline asm
	ld.global.nc.u64 %rd225, [%rd226];
	// end inline asm
	add.s64 	%rd228, %rd210, 16392;
	// begin inline asm
	ld.global.nc.u64 %rd381, [%rd228];
	// end inline asm
	mov.b64 	%fd344, %rd225;
	abs.f64 	%fd178, %fd329;
	abs.f64 	%fd179, %fd330;
	setp.lt.f64 	%p20, %fd178, %fd179;
	@%p20 bra 	$L__BB5_133;
	setp.lt.f64 	%p21, %fd179, %fd178;
	setp.lt.s64 	%p22, %rd365, %rd366;
	or.pred  	%p23, %p21, %p22;
	selp.b64 	%rd366, %rd365, %rd366, %p23;
	selp.f64 	%fd330, %fd329, %fd330, %p23;
$L__BB5_133:
	abs.f64 	%fd182, %fd330;
	abs.f64 	%fd183, %fd331;
	setp.lt.f64 	%p24, %fd182, %fd183;
	@%p24 bra 	$L__BB5_135;
	setp.lt.f64 	%p25, %fd183, %fd182;
	setp.lt.s64 	%p26, %rd366, %rd367;
	or.pred  	%p27, %p25, %p26;
	selp.b64 	%rd367, %rd366, %rd367, %p27;
	selp.f64 	%fd331, %fd330, %fd331, %p27;
$L__BB5_135:
	abs.f64 	%fd186, %fd331;
	abs.f64 	%fd187, %fd332;
	setp.lt.f64 	%p28, %fd186, %fd187;
	@%p28 bra 	$L__BB5_137;
	setp.lt.f64 	%p29, %fd187, %fd186;
	setp.lt.s64 	%p30, %rd367, %rd368;
	or.pred  	%p31, %p29, %p30;
	selp.b64 	%rd368, %rd367, %rd368, %p31;
	selp.f64 	%fd332, %fd331, %fd332, %p31;
$L__BB5_137:
	abs.f64 	%fd190, %fd332;
	abs.f64 	%fd191, %fd333;
	setp.lt.f64 	%p32, %fd190, %fd191;
	@%p32 bra 	$L__BB5_139;
	setp.lt.f64 	%p33, %fd191, %fd190;
	setp.lt.s64 	%p34, %rd368, %rd369;
	or.pred  	%p35, %p33, %p34;
	selp.b64 	%rd369, %rd368, %rd369, %p35;
	selp.f64 	%fd333, %fd332, %fd333, %p35;
$L__BB5_139:
	abs.f64 	%fd194, %fd333;
	abs.f64 	%fd195, %fd344;
	setp.lt.f64 	%p36, %fd194, %fd195;
	@%p36 bra 	$L__BB5_141;
	setp.lt.f64 	%p37, %fd195, %fd194;
	setp.lt.s64 	%p38, %rd369, %rd381;
	or.pred  	%p39, %p37, %p38;
	selp.b64 	%rd381, %rd369, %rd381, %p39;
	selp.f64 	%fd344, %fd333, %fd344, %p39;
$L__BB5_141:
	add.s32 	%r383, %r382, 1280;
	add.s32 	%r41, %r382, 2560;
	setp.le.s32 	%p40, %r41, %r37;
	mov.u32 	%r382, %r383;
	mov.f64 	%fd329, %fd344;
	mov.u64 	%rd365, %rd381;
	@%p40 bra 	$L__BB5_131;
$L__BB5_142:
	setp.le.s32 	%p41, %r37, %r383;
	@%p41 bra 	$L__BB5_165;
	sub.s32 	%r20, %r37, %r383;
	setp.ge.s32 	%p42, %r16, %r20;
	@%p42 bra 	$L__BB5_165;
	not.b32 	%r42, %r16;
	add.s32 	%r43, %r37, %r42;
	sub.s32 	%r21, %r43, %r383;
	and.b32  	%r44, %r21, 768;
	setp.eq.s32 	%p43, %r44, 768;
	mov.u32 	%r387, %r16;
	@%p43 bra 	$L__BB5_150;
	add.s32 	%r385, %r16, %r383;
	shr.u32 	%r45, %r21, 8;
	add.s32 	%r46, %r45, 1;
	and.b32  	%r47, %r46, 3;
	neg.s32 	%r384, %r47;
	mov.u32 	%r387, %r16;
$L__BB5_146:
	.pragma "nounroll";
	mov.u64 	%rd127, %rd381;
	mov.f64 	%fd199, %fd344;
	ld.param.u64 	%rd320, [_ZN6thrust24THRUST_300001_SM_1000_NS8cuda_cub4core6detail13_kernel_agentINS1_8__reduce11ReduceAgentIPN4cuda3std3__45tupleIJdlEEESC_SB_iNS1_9__extrema9arg_max_fIdl10ComparatorEEEEJSC_SC_iSG_EEEvDpT0__param_0];
	mul.wide.u32 	%rd235, %r385, 16;
	add.s64 	%rd232, %rd320, %rd235;
	// begin inline asm
	ld.global.nc.u64 %rd231, [%rd232];
	// end inline asm
	add.s64 	%rd234, %rd232, 8;
	// begin inline asm
	ld.global.nc.u64 %rd233, [%rd234];
	// end inline asm
	mov.b64 	%fd200, %rd231;
	abs.f64 	%fd201, %fd199;
	abs.f64 	%fd202, %fd200;
	setp.lt.f64 	%p44, %fd201, %fd202;
	mov.f64 	%fd344, %fd200;
	mov.u64 	%rd381, %rd233;
	@%p44 bra 	$L__BB5_149;
	setp.lt.f64 	%p45, %fd202, %fd201;
	mov.f64 	%fd344, %fd199;
	mov.u64 	%rd381, %rd127;
	@%p45 bra 	$L__BB5_149;
	setp.lt.s64 	%p46, %rd127, %rd233;
	selp.f64 	%fd344, %fd199, %fd200, %p46;
	min.s64 	%rd381, %rd127, %rd233;
$L__BB5_149:
	add.s32 	%r387, %r387, 256;
	add.s32 	%r385, %r385, 256;
	add.s32 	%r384, %r384, 1;
	setp.ne.s32 	%p47, %r384, 0;
	@%p47 bra 	$L__BB5_146;
$L__BB5_150:
	setp.lt.u32 	%p48, %r21, 768;
	@%p48 bra 	$L__BB5_165;
	ld.param.u64 	%rd321, [_ZN6thrust24THRUST_300001_SM_1000_NS8cuda_cub4core6detail13_kernel_agentINS1_8__reduce11ReduceAgentIPN4cuda3std3__45tupleIJdlEEESC_SB_iNS1_9__extrema9arg_max_fIdl10ComparatorEEEEJSC_SC_iSG_EEEvDpT0__param_0];
	cvt.u64.u32 	%rd236, %r387;
	cvt.u64.u32 	%rd237, %r383;
	add.s64 	%rd238, %rd236, %rd237;
	shl.b64 	%rd239, %rd238, 4;
	add.s64 	%rd240, %rd239, %rd321;
	add.s64 	%rd376, %rd240, 12296;
	add.s32 	%r388, %r387, %r383;
$L__BB5_152:
	ld.param.u64 	%rd322, [_ZN6thrust24THRUST_300001_SM_1000_NS8cuda_cub4core6detail13_kernel_agentINS1_8__reduce11ReduceAgentIPN4cuda3std3__45tupleIJdlEEESC_SB_iNS1_9__extrema9arg_max_fIdl10ComparatorEEEEJSC_SC_iSG_EEEvDpT0__param_0];
	mul.wide.u32 	%rd245, %r388, 16;
	add.s64 	%rd242, %rd322, %rd245;
	// begin inline asm
	ld.global.nc.u64 %rd241, [%rd242];
	// end inline asm
	add.s64 	%rd244, %rd242, 8;
	// begin inline asm
	ld.global.nc.u64 %rd243, [%rd244];
	// end inline asm
	mov.b64 	%fd208, %rd241;
	abs.f64 	%fd209, %fd344;
	abs.f64 	%fd210, %fd208;
	setp.lt.f64 	%p49, %fd209, %fd210;
	mov.f64 	%fd341, %fd208;
	mov.u64 	%rd378, %rd243;
	@%p49 bra 	$L__BB5_155;
	setp.lt.f64 	%p50, %fd210, %fd209;
	mov.f64 	%fd341, %fd344;
	mov.u64 	%rd378, %rd381;
	@%p50 bra 	$L__BB5_155;
	setp.lt.s64 	%p51, %rd381, %rd243;
	selp.f64 	%fd341, %fd344, %fd208, %p51;
	min.s64 	%rd378, %rd381, %rd243;
$L__BB5_155:
	add.s64 	%rd247, %rd376, -8200;
	// begin inline asm
	ld.global.nc.u64 %rd246, [%rd247];
	// end inline asm
	add.s64 	%rd249, %rd376, -8192;
	// begin inline asm
	ld.global.nc.u64 %rd248, [%rd249];
	// end inline asm
	mov.b64 	%fd213, %rd246;
	abs.f64 	%fd214, %fd341;
	abs.f64 	%fd215, %fd213;
	setp.lt.f64 	%p52, %fd214, %fd215;
	mov.f64 	%fd342, %fd213;
	mov.u64 	%rd379, %rd248;
	@%p52 bra 	$L__BB5_158;
	setp.lt.f64 	%p53, %fd215, %fd214;
	mov.f64 	%fd342, %fd341;
	mov.u64 	%rd379, %rd378;
	@%p53 bra 	$L__BB5_158;
	setp.lt.s64 	%p54, %rd378, %rd248;
	selp.f64 	%fd342, %fd341, %fd213, %p54;
	min.s64 	%rd379, %rd378, %rd248;
$L__BB5_158:
	add.s64 	%rd251, %rd376, -4104;
	// begin inline asm
	ld.global.nc.u64 %rd250, [%rd251];
	// end inline asm
	add.s64 	%rd253, %rd376, -4096;
	// begin inline asm
	ld.global.nc.u64 %rd252, [%rd253];
	// end inline asm
	mov.b64 	%fd218, %rd250;
	abs.f64 	%fd219, %fd342;
	abs.f64 	%fd220, %fd218;
	setp.lt.f64 	%p55, %fd219, %fd220;
	mov.f64 	%fd343, %fd218;
	mov.u64 	%rd380, %rd252;
	@%p55 bra 	$L__BB5_161;
	setp.lt.f64 	%p56, %fd220, %fd219;
	mov.f64 	%fd343, %fd342;
	mov.u64 	%rd380, %rd379;
	@%p56 bra 	$L__BB5_161;
	setp.lt.s64 	%p57, %rd379, %rd252;
	selp.f64 	%fd343, %fd342, %fd218, %p57;
	min.s64 	%rd380, %rd379, %rd252;
$L__BB5_161:
	add.s64 	%rd255, %rd376, -8;
	// begin inline asm
	ld.global.nc.u64 %rd254, [%rd255];
	// end inline asm
	// begin inline asm
	ld.global.nc.u64 %rd256, [%rd376];
	// end inline asm
	mov.b64 	%fd223, %rd254;
	abs.f64 	%fd224, %fd343;
	abs.f64 	%fd225, %fd223;
	setp.lt.f64 	%p58, %fd224, %fd225;
	mov.f64 	%fd344, %fd223;
	mov.u64 	%rd381, %rd256;
	@%p58 bra 	$L__BB5_164;
	setp.lt.f64 	%p59, %fd225, %fd224;
	mov.f64 	%fd344, %fd343;
	mov.u64 	%rd381, %rd380;
	@%p59 bra 	$L__BB5_164;
	setp.lt.s64 	%p60, %rd380, %rd256;
	selp.f64 	%fd344, %fd343, %fd223, %p60;
	min.s64 	%rd381, %rd380, %rd256;
$L__BB5_164:
	add.s32 	%r387, %r387, 1024;
	add.s64 	%rd376, %rd376, 16384;
	add.s32 	%r388, %r388, 1024;
	setp.lt.s32 	%p61, %r387, %r20;
	@%p61 bra 	$L__BB5_152;
$L__BB5_165:
	// begin inline asm
	mov.u32 %r48, %laneid;
	// end inline asm
	mov.b64 	%rd258, %fd344;
	mov.b64 	{%r50, %r55}, %rd258;
	mov.b32 	%r66, 1;
	mov.b32 	%r67, 31;
	mov.b32 	%r68, -1;
	// begin inline asm
	shfl.sync.down.b32 %r49, %r50, %r66, %r67, %r68;
	// end inline asm
	// begin inline asm
	shfl.sync.down.b32 %r54, %r55, %r66, %r67, %r68;
	// end inline asm
	mov.b64 	%rd259, {%r49, %r54};
	mov.b64 	%fd229, %rd259;
	mov.b64 	{%r60, %r65}, %rd381;
	// begin inline asm
	shfl.sync.down.b32 %r59, %r60, %r66, %r67, %r68;
	// end inline asm
	// begin inline asm
	shfl.sync.down.b32 %r64, %r65, %r66, %r67, %r68;
	// end inline asm
	mov.b64 	%rd150, {%r59, %r64};
	setp.gt.s32 	%p62, %r48, 30;
	mov.f64 	%fd346, %fd344;
	mov.u64 	%rd383, %rd381;
	@%p62 bra 	$L__BB5_169;
	abs.f64 	%fd230, %fd344;
	abs.f64 	%fd231, %fd229;
	setp.lt.f64 	%p63, %fd230, %fd231;
	mov.f64 	%fd346, %fd229;
	mov.u64 	%rd383, %rd150;
	@%p63 bra 	$L__BB5_169;
	setp.lt.f64 	%p64, %fd231, %fd230;
	mov.f64 	%fd346, %fd344;
	mov.u64 	%rd383, %rd381;
	@%p64 bra 	$L__BB5_169;
	setp.lt.s64 	%p65, %rd381, %rd150;
	selp.f64 	%fd346, %fd344, %fd229, %p65;
	min.s64 	%rd383, %rd381, %rd150;
$L__BB5_169:
	mov.b64 	%rd260, %fd346;
	mov.b64 	{%r70, %r75}, %rd260;
	mov.b32 	%r86, 2;
	mov.b32 	%r87, 31;
	mov.b32 	%r88, -1;
	// begin inline asm
	shfl.sync.down.b32 %r69, %r70, %r86, %r87, %r88;
	// end inline asm
	// begin inline asm
	shfl.sync.down.b32 %r74, %r75, %r86, %r87, %r88;
	// end inline asm
	mov.b64 	%rd261, {%r69, %r74};
	mov.b64 	%fd234, %rd261;
	mov.b64 	{%r80, %r85}, %rd383;
	// begin inline asm
	shfl.sync.down.b32 %r79, %r80, %r86, %r87, %r88;
	// end inline asm
	// begin inline asm
	shfl.sync.down.b32 %r84, %r85, %r86, %r87, %r88;
	// end inline asm
	mov.b64 	%rd153, {%r79, %r84};
	setp.gt.s32 	%p66, %r48, 29;
	mov.f64 	%fd347, %fd346;
	mov.u64 	%rd384, %rd383;
	@%p66 bra 	$L__BB5_173;
	abs.f64 	%fd235, %fd346;
	abs.f64 	%fd236, %fd234;
	setp.lt.f64 	%p67, %fd235, %fd236;
	mov.f64 	%fd347, %fd234;
	mov.u64 	%rd384, %rd153;
	@%p67 bra 	$L__BB5_173;
	setp.lt.f64 	%p68, %fd236, %fd235;
	mov.f64 	%fd347, %fd346;
	mov.u64 	%rd384, %rd383;
	@%p68 bra 	$L__BB5_173;
	setp.lt.s64 	%p69, %rd383, %rd153;
	selp.f64 	%fd347, %fd346, %fd234, %p69;
	min.s64 	%rd384, %rd383, %rd153;
$L__BB5_173:
	mov.b64 	%rd262, %fd347;
	mov.b64 	{%r90, %r95}, %rd262;
	mov.b32 	%r106, 4;
	mov.b32 	%r107, 31;
	mov.b32 	%r108, -1;
	// begin inline asm
	shfl.sync.down.b32 %r89, %r90, %r106, %r107, %r108;
	// end inline asm
	// begin inline asm
	shfl.sync.down.b32 %r94, %r95, %r106, %r107, %r108;
	// end inline asm
	mov.b64 	%rd263, {%r89, %r94};
	mov.b64 	%fd239, %rd263;
	mov.b64 	{%r100, %r105}, %rd384;
	// begin inline asm
	shfl.sync.down.b32 %r99, %r100, %r106, %r107, %r108;
	// end inline asm
	// begin inline asm
	shfl.sync.down.b32 %r104, %r105, %r106, %r107, %r108;
	// end inline asm
	mov.b64 	%rd156, {%r99, %r104};
	setp.gt.s32 	%p70, %r48, 27;
	mov.f64 	%fd348, %fd347;
	mov.u64 	%rd385, %rd384;
	@%p70 bra 	$L__BB5_177;
	abs.f64 	%fd240, %fd347;
	abs.f64 	%fd241, %fd239;
	setp.lt.f64 	%p71, %fd240, %fd241;
	mov.f64 	%fd348, %fd239;
	mov.u64 	%rd385, %rd156;
	@%p71 bra 	$L__BB5_177;
	setp.lt.f64 	%p72, %fd241, %fd240;
	mov.f64 	%fd348, %fd347;
	mov.u64 	%rd385, %rd384;
	@%p72 bra 	$L__BB5_177;
	setp.lt.s64 	%p73, %rd384, %rd156;
	selp.f64 	%fd348, %fd347, %fd239, %p73;
	min.s64 	%rd385, %rd384, %rd156;
$L__BB5_177:
	mov.b64 	%rd264, %fd348;
	mov.b64 	{%r110, %r115}, %rd264;
	mov.b32 	%r126, 8;
	mov.b32 	%r127, 31;
	mov.b32 	%r128, -1;
	// begin inline asm
	shfl.sync.down.b32 %r109, %r110, %r126, %r127, %r128;
	// end inline asm
	// begin inline asm
	shfl.sync.down.b32 %r114, %r115, %r126, %r127, %r128;
	// end inline asm
	mov.b64 	%rd265, {%r109, %r114};
	mov.b64 	%fd244, %rd265;
	mov.b64 	{%r120, %r125}, %rd385;
	// begin inline asm
	shfl.sync.down.b32 %r119, %r120, %r126, %r127, %r128;
	// end inline asm
	// begin inline asm
	shfl.sync.down.b32 %r124, %r125, %r126, %r127, %r128;
	// end inline asm
	mov.b64 	%rd159, {%r119, %r124};
	setp.gt.s32 	%p74, %r48, 23;
	mov.f64 	%fd349, %fd348;
	mov.u64 	%rd386, %rd385;
	@%p74 bra 	$L__BB5_181;
	abs.f64 	%fd245, %fd348;
	abs.f64 	%fd246, %fd244;
	setp.lt.f64 	%p75, %fd245, %fd246;
	mov.f64 	%fd349, %fd244;
	mov.u64 	%rd386, %rd159;
	@%p75 bra 	$L__BB5_181;
	setp.lt.f64 	%p76, %fd246, %fd245;
	mov.f64 	%fd349, %fd348;
	mov.u64 	%rd386, %rd385;
	@%p76 bra 	$L__BB5_181;
	setp.lt.s64 	%p77, %rd385, %rd159;
	selp.f64 	%fd349, %fd348, %fd244, %p77;
	min.s64 	%rd386, %rd385, %rd159;
$L__BB5_181:
	mov.b64 	%rd266, %fd349;
	mov.b64 	{%r130, %r135}, %rd266;
	mov.b32 	%r146, 16;
	mov.b32 	%r147, 31;
	mov.b32 	%r148, -1;
	// begin inline asm
	shfl.sync.down.b32 %r129, %r130, %r146, %r147, %r148;
	// end inline asm
	// begin inline asm
	shfl.sync.down.b32 %r134, %r135, %r146, %r147, %r148;
	// end inline asm
	mov.b64 	%rd267, {%r129, %r134};
	mov.b64 	%fd249, %rd267;
	mov.b64 	{%r140, %r145}, %rd386;
	// begin inline asm
	shfl.sync.down.b32 %r139, %r140, %r146, %r147, %r148;
	// end inline asm
	// begin inline asm
	shfl.sync.down.b32 %r144, %r145, %r146, %r147, %r148;
	// end inline asm
	mov.b64 	%rd162, {%r139, %r144};
	setp.gt.s32 	%p78, %r48, 15;
	mov.f64 	%fd357, %fd349;
	mov.u64 	%rd394, %rd386;
	@%p78 bra 	$L__BB5_185;
	abs.f64 	%fd250, %fd349;
	abs.f64 	%fd251, %fd249;
	setp.lt.f64 	%p79, %fd250, %fd251;
	mov.f64 	%fd357, %fd249;
	mov.u64 	%rd394, %rd162;
	@%p79 bra 	$L__BB5_185;
	setp.lt.f64 	%p80, %fd251, %fd250;
	mov.f64 	%fd357, %fd349;
	mov.u64 	%rd394, %rd386;
	@%p80 bra 	$L__BB5_185;
	setp.lt.s64 	%p81, %rd386, %rd162;
	selp.f64 	%fd357, %fd349, %fd249, %p81;
	min.s64 	%rd394, %rd386, %rd162;
$L__BB5_185:
	setp.ne.s32 	%p82, %r48, 0;
	@%p82 bra 	$L__BB5_187;
	shr.u32 	%r149, %r16, 1;
	and.b32  	%r150, %r149, 496;
	mov.u32 	%r151, _ZN6thrust24THRUST_300001_SM_1000_NS8cuda_cub4core6detail5shmemE;
	add.s32 	%r152, %r151, %r150;
	st.shared.f64 	[%r152+8], %fd357;
	st.shared.u64 	[%r152+16], %rd394;
$L__BB5_187:
	bar.sync 	0;
	setp.ne.s32 	%p83, %r16, 0;
	@%p83 bra 	$L__BB5_209;
	ld.shared.f64 	%fd254, [_ZN6thrust24THRUST_300001_SM_1000_NS8cuda_cub4core6detail5shmemE+24];
	ld.shared.u64 	%rd165, [_ZN6thrust24THRUST_300001_SM_1000_NS8cuda_cub4core6detail5shmemE+32];
	abs.f64 	%fd255, %fd357;
	abs.f64 	%fd256, %fd254;
	setp.lt.f64 	%p84, %fd255, %fd256;
	mov.f64 	%fd351, %fd254;
	mov.u64 	%rd388, %rd165;
	@%p84 bra 	$L__BB5_191;
	setp.lt.f64 	%p85, %fd256, %fd255;
	mov.f64 	%fd351, %fd357;
	mov.u64 	%rd388, %rd394;
	@%p85 bra 	$L__BB5_191;
	setp.lt.s64 	%p86, %rd394, %rd165;
	selp.f64 	%fd351, %fd357, %fd254, %p86;
	min.s64 	%rd388, %rd394, %rd165;
$L__BB5_191:
	ld.shared.f64 	%fd259, [_ZN6thrust24THRUST_300001_SM_1000_NS8cuda_cub4core6detail5shmemE+40];
	ld.shared.u64 	%rd168, [_ZN6thrust24THRUST_300001_SM_1000_NS8cuda_cub4core6detail5shmemE+48];
	abs.f64 	%fd260, %fd351;
	abs.f64 	%fd261, %fd259;
	setp.lt.f64 	%p87, %fd260, %fd261;
	mov.f64 	%fd352, %fd259;
	mov.u64 	%rd389, %rd168;
	@%p87 bra 	$L__BB5_194;
	setp.lt.f64 	%p88, %fd261, %fd260;
	mov.f64 	%fd352, %fd351;
	mov.u64 	%rd389, %rd388;
	@%p88 bra 	$L__BB5_194;
	setp.lt.s64 	%p89, %rd388, %rd168;
	selp.f64 	%fd352, %fd351, %fd259, %p89;
	min.s64 	%rd389, %rd388, %rd168;
$L__BB5_194:
	ld.shared.f64 	%fd264, [_ZN6thrust24THRUST_300001_SM_1000_NS8cuda_cub4core6detail5shmemE+56];
	ld.shared.u64 	%rd171, [_ZN6thrust24THRUST_300001_SM_1000_NS8cuda_cub4core6detail5shmemE+64];
	abs.f64 	%fd265, %fd352;
	abs.f64 	%fd266, %fd264;
	setp.lt.f64 	%p90, %fd265, %fd266;
	mov.f64 	%fd353, %fd264;
	mov.u64 	%rd390, %rd171;
	@%p90 bra 	$L__BB5_197;
	setp.lt.f64 	%p91, %fd266, %fd265;
	mov.f64 	%fd353, %fd352;
	mov.u64 	%rd390, %rd389;
	@%p91 bra 	$L__BB5_197;
	setp.lt.s64 	%p92, %rd389, %rd171;
	selp.f64 	%fd353, %fd352, %fd264, %p92;
	min.s64 	%rd390, %rd389, %rd171;
$L__BB5_197:
	ld.shared.f64 	%fd269, [_ZN6thrust24THRUST_300001_SM_1000_NS8cuda_cub4core6detail5shmemE+72];
	ld.shared.u64 	%rd174, [_ZN6thrust24THRUST_300001_SM_1000_NS8cuda_cub4core6detail5shmemE+80];
	abs.f64 	%fd270, %fd353;
	abs.f64 	%fd271, %fd269;
	setp.lt.f64 	%p93, %fd270, %fd271;
	mov.f64 	%fd354, %fd269;
	mov.u64 	%rd391, %rd174;
	@%p93 bra 	$L__BB5_200;
	setp.lt.f64 	%p94, %fd271, %fd270;
	mov.f64 	%fd354, %fd353;
	mov.u64 	%rd391, %rd390;
	@%p94 bra 	$L__BB5_200;
	setp.lt.s64 	%p95, %rd390, %rd174;
	selp.f64 	%fd354, %fd353, %fd269, %p95;
	min.s64 	%rd391, %rd390, %rd174;
$L__BB5_200:
	ld.shared.f64 	%fd274, [_ZN6thrust24THRUST_300001_SM_1000_NS8cuda_cub4core6detail5shmemE+88];
	ld.shared.u64 	%rd177, [_ZN6thrust24THRUST_300001_SM_1000_NS8cuda_cub4core6detail5shmemE+96];
	abs.f64 	%fd275, %fd354;
	abs.f64 	%fd276, %fd274;
	setp.lt.f64 	%p96, %fd275, %fd276;
	mov.f64 	%fd355, %fd274;
	mov.u64 	%rd392, %rd177;
	@%p96 bra 	$L__BB5_203;
	setp.lt.f64 	%p97, %fd276, %fd275;
	mov.f64 	%fd355, %fd354;
	mov.u64 	%rd392, %rd391;
	@%p97 bra 	$L__BB5_203;
	setp.lt.s64 	%p98, %rd391, %rd177;
	selp.f64 	%fd355, %fd354, %fd274, %p98;
	min.s64 	%rd392, %rd391, %rd177;
$L__BB5_203:
	ld.shared.f64 	%fd279, [_ZN6thrust24THRUST_300001_SM_1000_NS8cuda_cub4core6detail5shmemE+104];
	ld.shared.u64 	%rd180, [_ZN6thrust24THRUST_300001_SM_1000_NS8cuda_cub4core6detail5shmemE+112];
	abs.f64 	%fd280, %fd355;
	abs.f64 	%fd281, %fd279;
	setp.lt.f64 	%p99, %fd280, %fd281;
	mov.f64 	%fd356, %fd279;
	mov.u64 	%rd393, %rd180;
	@%p99 bra 	$L__BB5_206;
	setp.lt.f64 	%p100, %fd281, %fd280;
	mov.f64 	%fd356, %fd355;
	mov.u64 	%rd393, %rd392;
	@%p100 bra 	$L__BB5_206;
	setp.lt.s64 	%p101, %rd392, %rd180;
	selp.f64 	%fd356, %fd355, %fd279, %p101;
	min.s64 	%rd393, %rd392, %rd180;
$L__BB5_206:
	ld.shared.f64 	%fd284, [_ZN6thrust24THRUST_300001_SM_1000_NS8cuda_cub4core6detail5shmemE+120];
	ld.shared.u64 	%rd183, [_ZN6thrust24THRUST_300001_SM_1000_NS8cuda_cub4core6detail5shmemE+128];
	abs.f64 	%fd285, %fd356;
	abs.f64 	%fd286, %fd284;
	setp.lt.f64 	%p102, %fd285, %fd286;
	mov.u64 	%rd394, %rd183;
	mov.f64 	%fd357, %fd284;
	@%p102 bra 	$L__BB5_209;
	setp.lt.f64 	%p103, %fd286, %fd285;
	mov.u64 	%rd394, %rd393;
	mov.f64 	%fd357, %fd356;
	@%p103 bra 	$L__BB5_209;
	setp.lt.s64 	%p104, %rd393, %rd183;
	selp.f64 	%fd357, %fd356, %fd284, %p104;
	min.s64 	%rd394, %rd393, %rd183;
$L__BB5_209:
	mov.u32 	%r376, %tid.x;
	setp.ne.s32 	%p221, %r376, 0;
	@%p221 bra 	$L__BB5_211;
	ld.param.u64 	%rd326, [_ZN6thrust24THRUST_300001_SM_1000_NS8cuda_cub4core6detail13_kernel_agentINS1_8__reduce11ReduceAgentIPN4cuda3std3__45tupleIJdlEEESC_SB_iNS1_9__extrema9arg_max_fIdl10ComparatorEEEEJSC_SC_iSG_EEEvDpT0__param_1];
	cvta.to.global.u64 	%rd317, %rd326;
	st.global.f64 	[%rd317], %fd357;
	st.global.u64 	[%rd317+8], %rd394;
$L__BB5_211:
	ret;

}
	// .globl	_ZN6thrust24THRUST_300001_SM_1000_NS8cuda_cub4core6detail13_kernel_agentINS1_8__reduce11ReduceAgentINS0_12zip_iteratorIN4cuda3std3__45tupleIJNS0_10device_ptrIdEENS0_17counting_iteratorIlNS0_11use_defaultESF_SF_EEEEEEEPNSB_IJdlEEESJ_lNS1_9__extrema9arg_max_fIdl10ComparatorEEEEJSI_SK_lSO_EEEvDpT0_
.visible .entry _ZN6thrust24THRUST_300001_SM_1000_NS8cuda_cub4core6detail13_kernel_agentINS1_8__reduce11ReduceAgentINS0_12zip_iteratorIN4cuda3std3__45tupleIJNS0_10device_ptrIdEENS0_17counting_iteratorIlNS0_11use_defaultESF_SF_EEEEEEEPNSB_IJdlEEESJ_lNS1_9__extrema9arg_max_fIdl10ComparatorEEEEJSI_SK_lSO_EEEvDpT0_(
	.param .align 8 .b8 _ZN6thrust24THRUST_300001_SM_1000_NS8cuda_cub4core6detail13_kernel_agentINS1_8__reduce11ReduceAgentINS0_12zip_iteratorIN4cuda3std3__45tupleIJNS0_10device_ptrIdEENS0_17counting_iteratorIlNS0_11use_defaultESF_SF_EEEEEEEPNSB_IJdlEEESJ_lNS1_9__extrema9arg_max_fIdl10ComparatorEEEEJSI_SK_lSO_EEEvDpT0__param_0[16],
	.param .u64 .ptr .align 1 _ZN6thrust24THRUST_300001_SM_1000_NS8cuda_cub4core6detail13_kernel_agentINS1_8__reduce11ReduceAgentINS0_12zip_iteratorIN4cuda3std3__45tupleIJNS0_10device_ptrIdEENS0_17counting_iteratorIlNS0_11use_defaultESF_SF_EEEEEEEPNSB_IJdlEEESJ_lNS1_9__extrema9arg_max_fIdl10ComparatorEEEEJSI_SK_lSO_EEEvDpT0__param_1,
	.param .u64 _ZN6thrust24THRUST_300001_SM_1000_NS8cuda_cub4core6detail13_kernel_agentINS1_8__reduce11ReduceAgentINS0_12zip_iteratorIN4cuda3std3__45tupleIJNS0_10device_ptrIdEENS0_17counting_iteratorIlNS0_11use_defaultESF_SF_EEEEEEEPNSB_IJdlEEESJ_lNS1_9__extrema9arg_max_fIdl10ComparatorEEEEJSI_SK_lSO_EEEvDpT0__param_2,
	.param .align 1 .b8 _ZN6thrust24THRUST_300001_SM_1000_NS8cuda_cub4core6detail13_kernel_agentINS1_8__reduce11ReduceAgentINS0_12zip_iteratorIN4cuda3std3__45tupleIJNS0_10device_ptrIdEENS0_17counting_iteratorIlNS0_11use_defaultESF_SF_EEEEEEEPNSB_IJdlEEESJ_lNS1_9__extrema9arg_max_fIdl10ComparatorEEEEJSI_SK_lSO_EEEvDpT0__param_3[1]
)
.maxntid 256
{
	.reg .pred 	%p<213>;
	.reg .b32 	%r<391>;
	.reg .b64 	%rd<341>;
	.reg .b64 	%fd<352>;

	ld.param.u64 	%rd192, [_ZN6thrust24THRUST_300001_SM_1000_NS8cuda_cub4core6detail13_kernel_agentINS1_8__reduce11ReduceAgentINS0_12zip_iteratorIN4cuda3std3__45tupleIJNS0_10device_ptrIdEENS0_17counting_iteratorIlNS0_11use_defaultESF_SF_EEEEEEEPNSB_IJdlEEESJ_lNS1_9__extrema9arg_max_fIdl10ComparatorEEEEJSI_SK_lSO_EEEvDpT0__param_0+8];
	ld.param.u64 	%rd191, [_ZN6thrust24THRUST_300001_SM_1000_NS8cuda_cub4core6detail13_kernel_agentINS1_8__reduce11ReduceAgentINS0_12zip_iteratorIN4cuda3std3__45tupleIJNS0_10device_ptrIdEENS0_17counting_iteratorIlNS0_11use_defaultESF_SF_EEEEEEEPNSB_IJdlEEESJ_lNS1_9__extrema9arg_max_fIdl10ComparatorEEEEJSI_SK_lSO_EEEvDpT0__param_0];
	ld.param.u64 	%rd194, [_ZN6thrust24THRUST_300001_SM_1000_NS8cuda_cub4core6detail13_kernel_agentINS1_8__reduce11ReduceAgentINS0_12zip_iteratorIN4cuda3std3__45tupleIJNS0_10device_ptrIdEENS0_17counting_iteratorIlNS0_11use_defaultESF_SF_EEEEEEEPNSB_IJdlEEESJ_lNS1_9__extrema9arg_max_fIdl10ComparatorEEEEJSI_SK_lSO_EEEvDpT0__param_2];
	setp.eq.s64 	%p1, %rd194, 0;
	@%p1 bra 	$L__BB6_206;
	cvta.to.global.u64 	%rd1, %rd191;
	setp.gt.s64 	%p2, %rd194, 1279;
	@%p2 bra 	$L__BB6_122;
	cvt.u32.u64 	%r1, %rd194;
	mov.u32 	%r2, %tid.x;
	setp.ge.s32 	%p96, %r2, %r1;
	mov.f64 	%fd298, 0d0000000000000000;
	mov.b64 	%rd283, 0;
	mov.u32 	%r385, %r2;
	@%p96 bra 	$L__BB6_4;
	cvt.u64.u32 	%rd239, %r2;
	mul.wide.u32 	%rd240, %r2, 8;
	add.s64 	%rd241, %rd1, %rd240;
	add.s64 	%rd283, %rd192, %rd239;
	ld.global.f64 	%fd298, [%rd241];
	add.s32 	%r385, %r2, 256;
$L__BB6_4:
	setp.ge.s32 	%p97, %r385, %r1;
	@%p97 bra 	$L__BB6_26;
	not.b32 	%r154, %r385;
	add.s32 	%r5, %r154, %r1;
	and.b32  	%r155, %r5, 768;
	setp.eq.s32 	%p98, %r155, 768;
	@%p98 bra 	$L__BB6_11;
	cvt.u64.u32 	%rd243, %r385;
	add.s64 	%rd274, %rd192, %rd243;
	mul.wide.u32 	%rd244, %r385, 8;
	add.s64 	%rd273, %rd1, %rd244;
	shr.u32 	%r156, %r5, 8;
	add.s32 	%r157, %r156, 1;
	and.b32  	%r158, %r157, 3;
	neg.s32 	%r383, %r158;
$L__BB6_7:
	.pragma "nounroll";
	mov.u64 	%rd9, %rd283;
	mov.f64 	%fd3, %fd298;
	ld.global.f64 	%fd4, [%rd273];
	abs.f64 	%fd5, %fd3;
	abs.f64 	%fd6, %fd4;
	setp.lt.f64 	%p99, %fd5, %fd6;
	mov.u64 	%rd283, %rd274;
	mov.f64 	%fd298, %fd4;
	@%p99 bra 	$L__BB6_10;
	setp.lt.f64 	%p100, %fd6, %fd5;
	mov.u64 	%rd283, %rd9;
	mov.f64 	%fd298, %fd3;
	@%p100 bra 	$L__BB6_10;
	setp.lt.s64 	%p101, %rd9, %rd274;
	min.s64 	%rd283, %rd9, %rd274;
	selp.f64 	%fd298, %fd3, %fd4, %p101;
$L__BB6_10:
	add.s32 	%r385, %r385, 256;
	add.s64 	%rd274, %rd274, 256;
	add.s64 	%rd273, %rd273, 2048;
	add.s32 	%r383, %r383, 1;
	setp.ne.s32 	%p102, %r383, 0;
	@%p102 bra 	$L__BB6_7;
$L__BB6_11:
	setp.lt.u32 	%p103, %r5, 768;
	@%p103 bra 	$L__BB6_26;
	add.s32 	%r386, %r385, 512;
$L__BB6_13:
	mov.u32 	%r13, %r386;
	add.s32 	%r159, %r13, -512;
	cvt.s64.s32 	%rd245, %r159;
	mul.wide.s32 	%rd246, %r159, 8;
	add.s64 	%rd17, %rd1, %rd246;
	add.s64 	%rd18, %rd192, %rd245;
	ld.global.f64 	%fd12, [%rd17];
	abs.f64 	%fd13, %fd298;
	abs.f64 	%fd14, %fd12;
	setp.lt.f64 	%p104, %fd13, %fd14;
	mov.u64 	%rd280, %rd18;
	mov.f64 	%fd295, %fd12;
	@%p104 bra 	$L__BB6_16;
	setp.lt.f64 	%p105, %fd14, %fd13;
	mov.u64 	%rd280, %rd283;
	mov.f64 	%fd295, %fd298;
	@%p105 bra 	$L__BB6_16;
	setp.lt.s64 	%p106, %rd283, %rd18;
	min.s64 	%rd280, %rd283, %rd18;
	selp.f64 	%fd295, %fd298, %fd12, %p106;
$L__BB6_16:
	add.s32 	%r160, %r13, -256;
	cvt.s64.s32 	%rd247, %r160;
	add.s64 	%rd21, %rd192, %rd247;
	ld.global.f64 	%fd17, [%rd17+2048];
	abs.f64 	%fd18, %fd295;
	abs.f64 	%fd19, %fd17;
	setp.lt.f64 	%p107, %fd18, %fd19;
	mov.u64 	%rd281, %rd21;
	mov.f64 	%fd296, %fd17;
	@%p107 bra 	$L__BB6_19;
	setp.lt.f64 	%p108, %fd19, %fd18;
	mov.u64 	%rd281, %rd280;
	mov.f64 	%fd296, %fd295;
	@%p108 bra 	$L__BB6_19;
	setp.lt.s64 	%p109, %rd280, %rd21;
	min.s64 	%rd281, %rd280, %rd21;
	selp.f64 	%fd296, %fd295, %fd17, %p109;
$L__BB6_19:
	cvt.s64.s32 	%rd248, %r13;
	add.s64 	%rd24, %rd192, %rd248;
	ld.global.f64 	%fd22, [%rd17+4096];
	abs.f64 	%fd23, %fd296;
	abs.f64 	%fd24, %fd22;
	setp.lt.f64 	%p110, %fd23, %fd24;
	mov.u64 	%rd282, %rd24;
	mov.f64 	%fd297, %fd22;
	@%p110 bra 	$L__BB6_22;
	setp.lt.f64 	%p111, %fd24, %fd23;
	mov.u64 	%rd282, %rd281;
	mov.f64 	%fd297, %fd296;
	@%p111 bra 	$L__BB6_22;
	setp.lt.s64 	%p112, %rd281, %rd24;
	min.s64 	%rd282, %rd281, %rd24;
	selp.f64 	%fd297, %fd296, %fd22, %p112;
$L__BB6_22:
	add.s32 	%r161, %r13, 256;
	cvt.s64.s32 	%rd249, %r161;
	add.s64 	%rd27, %rd192, %rd249;
	ld.global.f64 	%fd27, [%rd17+6144];
	abs.f64 	%fd28, %fd297;
	abs.f64 	%fd29, %fd27;
	setp.lt.f64 	%p113, %fd28, %fd29;
	mov.u64 	%rd283, %rd27;
	mov.f64 	%fd298, %fd27;
	@%p113 bra 	$L__BB6_25;
	setp.lt.f64 	%p114, %fd29, %fd28;
	mov.u64 	%rd283, %rd282;
	mov.f64 	%fd298, %fd297;
	@%p114 bra 	$L__BB6_25;
	setp.lt.s64 	%p115, %rd282, %rd27;
	min.s64 	%rd283, %rd282, %rd27;
	selp.f64 	%fd298, %fd297, %fd27, %p115;
$L__BB6_25:
	add.s32 	%r386, %r13, 1024;
	add.s32 	%r162, %r13, 512;
	setp.lt.s32 	%p116, %r162, %r1;
	@%p116 bra 	$L__BB6_13;
$L__BB6_26:
	setp.lt.s32 	%p117, %r1, 256;
	@%p117 bra 	$L__BB6_71;
	// begin inline asm
	mov.u32 %r276, %laneid;
	// end inline asm
	mov.b64 	%rd260, %fd298;
	mov.b64 	{%r278, %r283}, %rd260;
	mov.b32 	%r294, 1;
	mov.b32 	%r295, 31;
	mov.b32 	%r296, -1;
	// begin inline asm
	shfl.sync.down.b32 %r277, %r278, %r294, %r295, %r296;
	// end inline asm
	// begin inline asm
	shfl.sync.down.b32 %r282, %r283, %r294, %r295, %r296;
	// end inline asm
	mov.b64 	%rd261, {%r277, %r282};
	mov.b64 	%fd33, %rd261;
	mov.b64 	{%r288, %r293}, %rd283;
	// begin inline asm
	shfl.sync.down.b32 %r287, %r288, %r294, %r295, %r296;
	// end inline asm
	// begin inline asm
	shfl.sync.down.b32 %r292, %r293, %r294, %r295, %r296;
	// end inline asm
	mov.b64 	%rd31, {%r287, %r292};
	setp.gt.s32 	%p169, %r276, 30;
	mov.u64 	%rd285, %rd283;
	mov.f64 	%fd300, %fd298;
	@%p169 bra 	$L__BB6_31;
	abs.f64 	%fd34, %fd298;
	abs.f64 	%fd35, %fd33;
	setp.lt.f64 	%p170, %fd34, %fd35;
	mov.u64 	%rd285, %rd31;
	mov.f64 	%fd300, %fd33;
	@%p170 bra 	$L__BB6_31;
	setp.lt.f64 	%p171, %fd35, %fd34;
	mov.u64 	%rd285, %rd283;
	mov.f64 	%fd300, %fd298;
	@%p171 bra 	$L__BB6_31;
	setp.lt.s64 	%p172, %rd283, %rd31;
	min.s64 	%rd285, %rd283, %rd31;
	selp.f64 	%fd300, %fd298, %fd33, %p172;
$L__BB6_31:
	mov.b64 	%rd262, %fd300;
	mov.b64 	{%r298, %r303}, %rd262;
	mov.b32 	%r314, 2;
	mov.b32 	%r315, 31;
	mov.b32 	%r316, -1;
	// begin inline asm
	shfl.sync.down.b32 %r297, %r298, %r314, %r315, %r316;
	// end inline asm
	// begin inline asm
	shfl.sync.down.b32 %r302, %r303, %r314, %r315, %r316;
	// end inline asm
	mov.b64 	%rd263, {%r297, %r302};
	mov.b64 	%fd38, %rd263;
	mov.b64 	{%r308, %r313}, %rd285;
	// begin inline asm
	shfl.sync.down.b32 %r307, %r308, %r314, %r315, %r316;
	// end inline asm
	// begin inline asm
	shfl.sync.down.b32 %r312, %r313, %r314, %r315, %r316;
	// end inline asm
	mov.b64 	%rd34, {%r307, %r312};
	setp.gt.s32 	%p173, %r276, 29;
	mov.u64 	%rd286, %rd285;
	mov.f64 	%fd301, %fd300;
	@%p173 bra 	$L__BB6_35;
	abs.f64 	%fd39, %fd300;
	abs.f64 	%fd40, %fd38;
	setp.lt.f64 	%p174, %fd39, %fd40;
	mov.u64 	%rd286, %rd34;
	mov.f64 	%fd301, %fd38;
	@%p174 bra 	$L__BB6_35;
	setp.lt.f64 	%p175, %fd40, %fd39;
	mov.u64 	%rd286, %rd285;
	mov.f64 	%fd301, %fd300;
	@%p175 bra 	$L__BB6_35;
	setp.lt.s64 	%p176, %rd285, %rd34;
	min.s64 	%rd286, %rd285, %rd34;
	selp.f64 	%fd301, %fd300, %fd38, %p176;
$L__BB6_35:
	mov.b64 	%rd264, %fd301;
	mov.b64 	{%r318, %r323}, %rd264;
	mov.b32 	%r334, 4;
	mov.b32 	%r335, 31;
	mov.b32 	%r336, -1;
	// begin inline asm
	shfl.sync.down.b32 %r317, %r318, %r334, %r335, %r336;
	// end inline asm
	// begin inline asm
	shfl.sync.down.b32 %r322, %r323, %r334, %r335, %r336;
	// end inline asm
	mov.b64 	%rd265, {%r317, %r322};
	mov.b64 	%fd43, %rd265;
	mov.b64 	{%r328, %r333}, %rd286;
	// begin inline asm
	shfl.sync.down.b32 %r327, %r328, %r334, %r335, %r336;
	// end inline asm
	// begin inline asm
	shfl.sync.down.b32 %r332, %r333, %r334, %r335, %r336;
	// end inline asm
	mov.b64 	%rd37, {%r327, %r332};
	setp.gt.s32 	%p177, %r276, 27;
	mov.u64 	%rd287, %rd286;
	mov.f64 	%fd302, %fd301;
	@%p177 bra 	$L__BB6_39;
	abs.f64 	%fd44, %fd301;
	abs.f64 	%fd45, %fd43;
	setp.lt.f64 	%p178, %fd44, %fd45;
	mov.u64 	%rd287, %rd37;
	mov.f64 	%fd302, %fd43;
	@%p178 bra 	$L__BB6_39;
	setp.lt.f64 	%p179, %fd45, %fd44;
	mov.u64 	%rd287, %rd286;
	mov.f64 	%fd302, %fd301;
	@%p179 bra 	$L__BB6_39;
	setp.lt.s64 	%p180, %rd286, %rd37;
	min.s64 	%rd287, %rd286, %rd37;
	selp.f64 	%fd302, %fd301, %fd43, %p180;
$L__BB6_39:
	mov.b64 	%rd266, %fd302;
	mov.b64 	{%r338, %r343}, %rd266;
	mov.b32 	%r354, 8;
	mov.b32 	%r355, 31;
	mov.b32 	%r356, -1;
	// begin inline asm
	shfl.sync.down.b32 %r337, %r338, %r354, %r355, %r356;
	// end inline asm
	// begin inline asm
	shfl.sync.down.b32 %r342, %r343, %r354, %r355, %r356;
	// end inline asm
	mov.b64 	%rd267, {%r337, %r342};
	mov.b64 	%fd48, %rd267;
	mov.b64 	{%r348, %r353}, %rd287;
	// begin inline asm
	shfl.sync.down.b32 %r347, %r348, %r354, %r355, %r356;
	// end inline asm
	// begin inline asm
	shfl.sync.down.b32 %r352, %r353, %r354, %r355, %r356;
	// end inline asm
	mov.b64 	%rd40, {%r347, %r352};
	setp.gt.s32 	%p181, %r276, 23;
	mov.u64 	%rd288, %rd287;
	mov.f64 	%fd303, %fd302;
	@%p181 bra 	$L__BB6_43;
	abs.f64 	%fd49, %fd302;
	abs.f64 	%fd50, %fd48;
	setp.lt.f64 	%p182, %fd49, %fd50;
	mov.u64 	%rd288, %rd40;
	mov.f64 	%fd303, %fd48;
	@%p182 bra 	$L__BB6_43;
	setp.lt.f64 	%p183, %fd50, %fd49;
	mov.u64 	%rd288, %rd287;
	mov.f64 	%fd303, %fd302;
	@%p183 bra 	$L__BB6_43;
	setp.lt.s64 	%p184, %rd287, %rd40;
	min.s64 	%rd288, %rd287, %rd40;
	selp.f64 	%fd303, %fd302, %fd48, %p184;
$L__BB6_43:
	mov.b64 	%rd268, %fd303;
	mov.b64 	{%r358, %r363}, %rd268;
	mov.b32 	%r374, 16;
	mov.b32 	%r375, 31;
	mov.b32 	%r376, -1;
	// begin inline asm
	shfl.sync.down.b32 %r357, %r358, %r374, %r375, %r376;
	// end inline asm
	// begin inline asm
	shfl.sync.down.b32 %r362, %r363, %r374, %r375, %r376;
	// end inline asm
	mov.b64 	%rd269, {%r357, %r362};
	mov.b64 	%fd53, %rd269;
	mov.b64 	{%r368, %r373}, %rd288;
	// begin inline asm
	shfl.sync.down.b32 %r367, %r368, %r374, %r375, %r376;
	// end inline asm
	// begin inline asm
	shfl.sync.down.b32 %r372, %r373, %r374, %r375, %r376;
	// end inline asm
	mov.b64 	%rd43, {%r367, %r372};
	setp.gt.s32 	%p185, %r276, 15;
	mov.u64 	%rd340, %rd288;
	mov.f64 	%fd351, %fd303;
	@%p185 bra 	$L__BB6_47;
	abs.f64 	%fd54, %fd303;
	abs.f64 	%fd55, %fd53;
	setp.lt.f64 	%p186, %fd54, %fd55;
	mov.u64 	%rd340, %rd43;
	mov.f64 	%fd351, %fd53;
	@%p186 bra 	$L__BB6_47;
	setp.lt.f64 	%p187, %fd55, %fd54;
	mov.u64 	%rd340, %rd288;
	mov.f64 	%fd351, %fd303;
	@%p187 bra 	$L__BB6_47;
	setp.lt.s64 	%p188, %rd288, %rd43;
	min.s64 	%rd340, %rd288, %rd43;
	selp.f64 	%fd351, %fd303, %fd53, %p188;
$L__BB6_47:
	setp.ne.s32 	%p189, %r276, 0;
	@%p189 bra 	$L__BB6_49;
	shr.u32 	%r377, %r2, 1;
	and.b32  	%r378, %r377, 496;
	mov.u32 	%r379, _ZN6thrust24THRUST_300001_SM_1000_NS8cuda_cub4core6detail5shmemE;
	add.s32 	%r380, %r379, %r378;
	st.shared.f64 	[%r380+8], %fd351;
	st.shared.u64 	[%r380+16], %rd340;
$L__BB6_49:
	bar.sync 	0;
	setp.ne.s32 	%p190, %r2, 0;
	@%p190 bra 	$L__BB6_204;
	ld.shared.f64 	%fd58, [_ZN6thrust24THRUST_300001_SM_1000_NS8cuda_cub4core6detail5shmemE+24];
	ld.shared.u64 	%rd46, [_ZN6thrust24THRUST_300001_SM_1000_NS8cuda_cub4core6detail5shmemE+32];
	abs.f64 	%fd59, %fd351;
	abs.f64 	%fd60, %fd58;
	setp.lt.f64 	%p191, %fd59, %fd60;
	mov.u64 	%rd290, %rd46;
	mov.f64 	%fd305, %fd58;
	@%p191 bra 	$L__BB6_53;
	setp.lt.f64 	%p192, %fd60, %fd59;
	mov.u64 	%rd290, %rd340;
	mov.f64 	%fd305, %fd351;
	@%p192 bra 	$L__BB6_53;
	setp.lt.s64 	%p193, %rd340, %rd46;
	min.s64 	%rd290, %rd340, %rd46;
	selp.f64 	%fd305, %fd351, %fd58, %p193;
$L__BB6_53:
	ld.shared.f64 	%fd63, [_ZN6thrust24THRUST_300001_SM_1000_NS8cuda_cub4core6detail5shmemE+40];
	ld.shared.u64 	%rd49, [_ZN6thrust24THRUST_300001_SM_1000_NS8cuda_cub4core6detail5shmemE+48];
	abs.f64 	%fd64, %fd305;
	abs.f64 	%fd65, %fd63;
	setp.lt.f64 	%p194, %fd64, %fd65;
	mov.u64 	%rd291, %rd49;
	mov.f64 	%fd306, %fd63;
	@%p194 bra 	$L__BB6_56;
	setp.lt.f64 	%p195, %fd65, %fd64;
	mov.u64 	%rd291, %rd290;
	mov.f64 	%fd306, %fd305;
	@%p195 bra 	$L__BB6_56;
	setp.lt.s64 	%p196, %rd290, %rd49;
	min.s64 	%rd291, %rd290, %rd49;
	selp.f64 	%fd306, %fd305, %fd63, %p196;
$L__BB6_56:
	ld.shared.f64 	%fd68, [_ZN6thrust24THRUST_300001_SM_1000_NS8cuda_cub4core6detail5shmemE+56];
	ld.shared.u64 	%rd52, [_ZN6thrust24THRUST_300001_SM_1000_NS8cuda_cub4core6detail5shmemE+64];
	abs.f64 	%fd69, %fd306;
	abs.f64 	%fd70, %fd68;
	setp.lt.f64 	%p197, %fd69, %fd70;
	mov.u64 	%rd292, %rd52;
	mov.f64 	%fd307, %fd68;
	@%p197 bra 	$L__BB6_59;
	setp.lt.f64 	%p198, %fd70, %fd69;
	mov.u64 	%rd292, %rd291;
	mov.f64 	%fd307, %fd306;
	@%p198 bra 	$L__BB6_59;
	setp.lt.s64 	%p199, %rd291, %rd52;
	min.s64 	%rd292, %rd291, %rd52;
	selp.f64 	%fd307, %fd306, %fd68, %p199;
$L__BB6_59:
	ld.shared.f64 	%fd73, [_ZN6thrust24THRUST_300001_SM_1000_NS8cuda_cub4core6detail5shmemE+72];
	ld.shared.u64 	%rd55, [_ZN6thrust24THRUST_300001_SM_1000_NS8cuda_cub4core6detail5shmemE+80];
	abs.f64 	%fd74, %fd307;
	abs.f64 	%fd75, %fd73;
	setp.lt.f64 	%p200, %fd74, %fd75;
	mov.u64 	%rd293, %rd55;
	mov.f64 	%fd308, %fd73;
	@%p200 bra 	$L__BB6_62;
	setp.lt.f64 	%p201, %fd75, %fd74;
	mov.u64 	%rd293, %rd292;
	mov.f64 	%fd308, %fd307;
	@%p201 bra 	$L__BB6_62;
	setp.lt.s64 	%p202, %rd292, %rd55;
	min.s64 	%rd293, %rd292, %rd55;
	selp.f64 	%fd308, %fd307, %fd73, %p202;
$L__BB6_62:
	ld.shared.f64 	%fd78, [_ZN6thrust24THRUST_300001_SM_1000_NS8cuda_cub4core6detail5shmemE+88];
	ld.shared.u64 	%rd58, [_ZN6thrust24THRUST_300001_SM_1000_NS8cuda_cub4core6detail5shmemE+96];
	abs.f64 	%fd79, %fd308;
	abs.f64 	%fd80, %fd78;
	setp.lt.f64 	%p203, %fd79, %fd80;
	mov.u64 	%rd294, %rd58;
	mov.f64 	%fd309, %fd78;
	@%p203 bra 	$L__BB6_65;
	setp.lt.f64 	%p204, %fd80, %fd79;
	mov.u64 	%rd294, %rd293;
	mov.f64 	%fd309, %fd308;
	@%p204 bra 	$L__BB6_65;
	setp.lt.s64 	%p205, %rd293, %rd58;
	min.s64 	%rd294, %rd293, %rd58;
	selp.f64 	%fd309, %fd308, %fd78, %p205;
$L__BB6_65:
	ld.shared.f64 	%fd83, [_ZN6thrust24THRUST_300001_SM_1000_NS8cuda_cub4core6detail5shmemE+104];
	ld.shared.u64 	%rd61, [_ZN6thrust24THRUST_300001_SM_1000_NS8cuda_cub4core6detail5shmemE+112];
	abs.f64 	%fd84, %fd309;
	abs.f64 	%fd85, %fd83;
	setp.lt.f64 	%p206, %fd84, %fd85;
	mov.u64 	%rd295, %rd61;
	mov.f64 	%fd310, %fd83;
	@%p206 bra 	$L__BB6_68;
	setp.lt.f64 	%p207, %fd85, %fd84;
	mov.u64 	%rd295, %rd294;
	mov.f64 	%fd310, %fd309;
	@%p207 bra 	$L__BB6_68;
	setp.lt.s64 	%p208, %rd294, %rd61;
	min.s64 	%rd295, %rd294, %rd61;
	selp.f64 	%fd310, %fd309, %fd83, %p208;
$L__BB6_68:
	ld.shared.f64 	%fd88, [_ZN6thrust24THRUST_300001_SM_1000_NS8cuda_cub4core6detail5shmemE+120];
	ld.shared.u64 	%rd64, [_ZN6thrust24THRUST_300001_SM_1000_NS8cuda_cub4core6detail5shmemE+128];
	abs.f64 	%fd89, %fd310;
	abs.f64 	%fd90, %fd88;
	setp.lt.f64 	%p209, %fd89, %fd90;
	mov.u64 	%rd340, %rd64;
	mov.f64 	%fd351, %fd88;
	@%p209 bra 	$L__BB6_204;
	setp.lt.f64 	%p210, %fd90, %fd89;
	mov.u64 	%rd340, %rd295;
	mov.f64 	%fd351, %fd310;
	@%p210 bra 	$L__BB6_204;
	setp.lt.s64 	%p211, %rd295, %rd64;
	min.s64 	%rd340, %rd295, %rd64;
	selp.f64 	%fd351, %fd310, %fd88, %p211;
	bra.uni 	$L__BB6_204;
$L__BB6_71:
	// begin inline asm
	mov.u32 %r163, %laneid;
	// end inline asm
	and.b32  	%r184, %r2, 992;
	add.s32 	%r185, %r184, 32;
	setp.gt.s32 	%p118, %r185, %r1;
	not.b32 	%r186, %r184;
	add.s32 	%r187, %r1, %r186;
	selp.b32 	%r182, %r187, 31, %p118;
	mov.b64 	%rd250, %fd298;
	mov.b64 	{%r165, %r170}, %rd250;
	mov.b32 	%r181, 1;
	mov.b32 	%r183, -1;
	// begin inline asm
	shfl.sync.down.b32 %r164, %r165, %r181, %r182, %r183;
	// end inline asm
	// begin inline asm
	shfl.sync.down.b32 %r169, %r170, %r181, %r182, %r183;
	// end inline asm
	mov.b64 	%rd251, {%r164, %r169};
	mov.b64 	%fd92, %rd251;
	mov.b64 	{%r175, %r180}, %rd283;
	// begin inline asm
	shfl.sync.down.b32 %r174, %r175, %r181, %r182, %r183;
	// end inline asm
	// begin inline asm
	shfl.sync.down.b32 %r179, %r180, %r181, %r182, %r183;
	// end inline asm
	mov.b64 	%rd66, {%r174, %r179};
	setp.ge.s32 	%p119, %r163, %r182;
	mov.u64 	%rd296, %rd283;
	mov.f64 	%fd311, %fd298;
	@%p119 bra 	$L__BB6_75;
	abs.f64 	%fd93, %fd298;
	abs.f64 	%fd94, %fd92;
	setp.lt.f64 	%p120, %fd93, %fd94;
	mov.u64 	%rd296, %rd66;
	mov.f64 	%fd311, %fd92;
	@%p120 bra 	$L__BB6_75;
	setp.lt.f64 	%p121, %fd94, %fd93;
	mov.u64 	%rd296, %rd283;
	mov.f64 	%fd311, %fd298;
	@%p121 bra 	$L__BB6_75;
	setp.lt.s64 	%p122, %rd283, %rd66;
	min.s64 	%rd296, %rd283, %rd66;
	selp.f64 	%fd311, %fd298, %fd92, %p122;
$L__BB6_75:
	mov.b64 	%rd252, %fd311;
	mov.b64 	{%r189, %r194}, %rd252;
	mov.b32 	%r205, 2;
	mov.b32 	%r207, -1;
	// begin inline asm
	shfl.sync.down.b32 %r188, %r189, %r205, %r182, %r207;
	// end inline asm
	// begin inline asm
	shfl.sync.down.b32 %r193, %r194, %r205, %r182, %r207;
	// end inline asm
	mov.b64 	%rd253, {%r188, %r193};
	mov.b64 	%fd97, %rd253;
	mov.b64 	{%r199, %r204}, %rd296;
	// begin inline asm
	shfl.sync.down.b32 %r198, %r199, %r205, %r182, %r207;
	// end inline asm
	// begin inline asm
	shfl.sync.down.b32 %r203, %r204, %r205, %r182, %r207;
	// end inline asm
	mov.b64 	%rd69, {%r198, %r203};
	add.s32 	%r208, %r163, 2;
	setp.gt.s32 	%p123, %r208, %r182;
	mov.u64 	%rd297, %rd296;
	mov.f64 	%fd312, %fd311;
	@%p123 bra 	$L__BB6_79;
	abs.f64 	%fd98, %fd311;
	abs.f64 	%fd99, %fd97;
	setp.lt.f64 	%p124, %fd98, %fd99;
	mov.u64 	%rd297, %rd69;
	mov.f64 	%fd312, %fd97;
	@%p124 bra 	$L__BB6_79;
	setp.lt.f64 	%p125, %fd99, %fd98;
	mov.u64 	%rd297, %rd296;
	mov.f64 	%fd312, %fd311;
	@%p125 bra 	$L__BB6_79;
	setp.lt.s64 	%p126, %rd296, %rd69;
	min.s64 	%rd297, %rd296, %rd69;
	selp.f64 	%fd312, %fd311, %fd97, %p126;
$L__BB6_79:
	mov.b64 	%rd254, %fd312;
	mov.b64 	{%r210, %r215}, %rd254;
	mov.b32 	%r226, 4;
	mov.b32 	%r228, -1;
	// begin inline asm
	shfl.sync.down.b32 %r209, %r210, %r226, %r182, %r228;
	// end inline asm
	// begin inline asm
	shfl.sync.down.b32 %r214, %r215, %r226, %r182, %r228;
	// end inline asm
	mov.b64 	%rd255, {%r209, %r214};
	mov.b64 	%fd102, %rd255;
	mov.b64 	{%r220, %r225}, %rd297;
	// begin inline asm
	shfl.sync.down.b32 %r219, %r220, %r226, %r182, %r228;
	// end inline asm
	// begin inline asm
	shfl.sync.down.b32 %r224, %r225, %r226, %r182, %r228;
	// end inline asm
	mov.b64 	%rd72, {%r219, %r224};
	add.s32 	%r229, %r163, 4;
	setp.gt.s32 	%p127, %r229, %r182;
	mov.u64 	%rd298, %rd297;
	mov.f64 	%fd313, %fd312;
	@%p127 bra 	$L__BB6_83;
	abs.f64 	%fd103, %fd312;
	abs.f64 	%fd104, %fd102;
	setp.lt.f64 	%p128, %fd103, %fd104;
	mov.u64 	%rd298, %rd72;
	mov.f64 	%fd313, %fd102;
	@%p128 bra 	$L__BB6_83;
	setp.lt.f64 	%p129, %fd104, %fd103;
	mov.u64 	%rd298, %rd297;
	mov.f64 	%fd313, %fd312;
	@%p129 bra 	$L__BB6_83;
	setp.lt.s64 	%p130, %rd297, %rd72;
	min.s64 	%rd298, %rd297, %rd72;
	selp.f64 	%fd313, %fd312, %fd102, %p130;
$L__BB6_83:
	mov.b64 	%rd256, %fd313;
	mov.b64 	{%r231, %r236}, %rd256;
	mov.b32 	%r247, 8;
	mov.b32 	%r249, -1;
	// begin inline asm
	shfl.sync.down.b32 %r230, %r231, %r247, %r182, %r249;
	// end inline asm
	// begin inline asm
	shfl.sync.down.b32 %r235, %r236, %r247, %r182, %r249;
	// end inline asm
	mov.b64 	%rd257, {%r230, %r235};
	mov.b64 	%fd107, %rd257;
	mov.b64 	{%r241, %r246}, %rd298;
	// begin inline asm
	shfl.sync.down.b32 %r240, %r241, %r247, %r182, %r249;
	// end inline asm
	// begin inline asm
	shfl.sync.down.b32 %r245, %r246, %r247, %r182, %r249;
	// end inline asm
	mov.b64 	%rd75, {%r240, %r245};
	add.s32 	%r250, %r163, 8;
	setp.gt.s32 	%p131, %r250, %r182;
	mov.u64 	%rd299, %rd298;
	mov.f64 	%fd314, %fd313;
	@%p131 bra 	$L__BB6_87;
	abs.f64 	%fd108, %fd313;
	abs.f64 	%fd109, %fd107;
	setp.lt.f64 	%p132, %fd108, %fd109;
	mov.u64 	%rd299, %rd75;
	mov.f64 	%fd314, %fd107;
	@%p132 bra 	$L__BB6_87;
	setp.lt.f64 	%p133, %fd109, %fd108;
	mov.u64 	%rd299, %rd298;
	mov.f64 	%fd314, %fd313;
	@%p133 bra 	$L__BB6_87;
	setp.lt.s64 	%p134, %rd298, %rd75;
	min.s64 	%rd299, %rd298, %rd75;
	selp.f64 	%fd314, %fd313, %fd107, %p134;
$L__BB6_87:
	mov.b64 	%rd258, %fd314;
	mov.b64 	{%r252, %r257}, %rd258;
	mov.b32 	%r268, 16;
	mov.b32 	%r270, -1;
	// begin inline asm
	shfl.sync.down.b32 %r251, %r252, %r268, %r182, %r270;
	// end inline asm
	// begin inline asm
	shfl.sync.down.b32 %r256, %r257, %r268, %r182, %r270;
	// end inline asm
	mov.b64 	%rd259, {%r251, %r256};
	mov.b64 	%fd112, %rd259;
	mov.b64 	{%r262, %r267}, %rd299;
	// begin inline asm
	shfl.sync.down.b32 %r261, %r262, %r268, %r182, %r270;
	// end inline asm
	// begin inline asm
	shfl.sync.down.b32 %r266, %r267, %r268, %r182, %r270;
	// end inline asm
	mov.b64 	%rd78, {%r261, %r266};
	add.s32 	%r271, %r163, 16;
	setp.gt.s32 	%p135, %r271, %r182;
	mov.u64 	%rd340, %rd299;
	mov.f64 	%fd351, %fd314;
	@%p135 bra 	$L__BB6_91;
	abs.f64 	%fd113, %fd314;
	abs.f64 	%fd114, %fd112;
	setp.lt.f64 	%p136, %fd113, %fd114;
	mov.u64 	%rd340, %rd78;
	mov.f64 	%fd351, %fd112;
	@%p136 bra 	$L__BB6_91;
	setp.lt.f64 	%p137, %fd114, %fd113;
	mov.u64 	%rd340, %rd299;
	mov.f64 	%fd351, %fd314;
	@%p137 bra 	$L__BB6_91;
	setp.lt.s64 	%p138, %rd299, %rd78;
	min.s64 	%rd340, %rd299, %rd78;
	selp.f64 	%fd351, %fd314, %fd112, %p138;
$L__BB6_91:
	setp.ne.s32 	%p139, %r163, 0;
	@%p139 bra 	$L__BB6_93;
	shr.u32 	%r272, %r2, 1;
	and.b32  	%r273, %r272, 496;
	mov.u32 	%r274, _ZN6thrust24THRUST_300001_SM_1000_NS8cuda_cub4core6detail5shmemE;
	add.s32 	%r275, %r274, %r273;
	st.shared.f64 	[%r275+8], %fd351;
	st.shared.u64 	[%r275+16], %rd340;
$L__BB6_93:
	bar.sync 	0;
	setp.ne.s32 	%p140, %r2, 0;
	@%p140 bra 	$L__BB6_204;
	setp.lt.s32 	%p141, %r1, 33;
	mov.f64 	%fd316, %fd351;
	mov.u64 	%rd301, %rd340;
	@%p141 bra 	$L__BB6_98;
	ld.shared.f64 	%fd117, [_ZN6thrust24THRUST_300001_SM_1000_NS8cuda_cub4core6detail5shmemE+24];
	ld.shared.u64 	%rd81, [_ZN6thrust24THRUST_300001_SM_1000_NS8cuda_cub4core6detail5shmemE+32];
	abs.f64 	%fd118, %fd351;
	abs.f64 	%fd119, %fd117;
	setp.lt.f64 	%p142, %fd118, %fd119;
	mov.f64 	%fd316, %fd117;
	mov.u64 	%rd301, %rd81;
	@%p142 bra 	$L__BB6_98;
	setp.lt.f64 	%p143, %fd119, %fd118;
	mov.f64 	%fd316, %fd351;
	mov.u64 	%rd301, %rd340;
	@%p143 bra 	$L__BB6_98;
	setp.lt.s64 	%p144, %rd340, %rd81;
	min.s64 	%rd301, %rd340, %rd81;
	selp.f64 	%fd316, %fd351, %fd117, %p144;
$L__BB6_98:
	setp.lt.s32 	%p145, %r1, 65;
	mov.f64 	%fd317, %fd316;
	mov.u64 	%rd302, %rd301;
	@%p145 bra 	$L__BB6_102;
	ld.shared.f64 	%fd122, [_ZN6thrust24THRUST_300001_SM_1000_NS8cuda_cub4core6detail5shmemE+40];
	ld.shared.u64 	%rd84, [_ZN6thrust24THRUST_300001_SM_1000_NS8cuda_cub4core6detail5shmemE+48];
	abs.f64 	%fd123, %fd316;
	abs.f64 	%fd124, %fd122;
	setp.lt.f64 	%p146, %fd123, %fd124;
	mov.f64 	%fd317, %fd122;
	mov.u64 	%rd302, %rd84;
	@%p146 bra 	$L__BB6_102;
	setp.lt.f64 	%p147, %fd124, %fd123;
	mov.f64 	%fd317, %fd316;
	mov.u64 	%rd302, %rd301;
	@%p147 bra 	$L__BB6_102;
	setp.lt.s64 	%p148, %rd301, %rd84;
	min.s64 	%rd302, %rd301, %rd84;
	selp.f64 	%fd317, %fd316, %fd122, %p148;
$L__BB6_102:
	setp.lt.s32 	%p149, %r1, 97;
	mov.f64 	%fd318, %fd317;
	mov.u64 	%rd303, %rd302;
	@%p149 bra 	$L__BB6_106;
	ld.shared.f64 	%fd127, [_ZN6thrust24THRUST_300001_SM_1000_NS8cuda_cub4core6detail5shmemE+56];
	ld.shared.u64 	%rd87, [_ZN6thrust24THRUST_300001_SM_1000_NS8cuda_cub4core6detail5shmemE+64];
	abs.f64 	%fd128, %fd317;
	abs.f64 	%fd129, %fd127;
	setp.lt.f64 	%p150, %fd128, %fd129;
	mov.f64 	%fd318, %fd127;
	mov.u64 	%rd303, %rd87;
	@%p150 bra 	$L__BB6_106;
	setp.lt.f64 	%p151, %fd129, %fd128;
	mov.f64 	%fd318, %fd317;
	mov.u64 	%rd303, %rd302;
	@%p151 bra 	$L__BB6_106;
	setp.lt.s64 	%p152, %rd302, %rd87;
	min.s64 	%rd303, %rd302, %rd87;
	selp.f64 	%fd318, %fd317, %fd127, %p152;
$L__BB6_106:
	setp.lt.s32 	%p153, %r1, 129;
	mov.f64 	%fd319, %fd318;
	mov.u64 	%rd304, %rd303;
	@%p153 bra 	$L__BB6_110;
	ld.shared.f64 	%fd132, [_ZN6thrust24THRUST_300001_SM_1000_NS8cuda_cub4core6detail5shmemE+72];
	ld.shared.u64 	%rd90, [_ZN6thrust24THRUST_300001_SM_1000_NS8cuda_cub4core6detail5shmemE+80];
	abs.f64 	%fd133, %fd318;
	abs.f64 	%fd134, %fd132;
	setp.lt.f64 	%p154, %fd133, %fd134;
	mov.f64 	%fd319, %fd132;
	mov.u64 	%rd304, %rd90;
	@%p154 bra 	$L__BB6_110;
	setp.lt.f64 	%p155, %fd134, %fd133;
	mov.f64 	%fd319, %fd318;
	mov.u64 	%rd304, %rd303;
	@%p155 bra 	$L__BB6_110;
	setp.lt.s64 	%p156, %rd303, %rd90;
	min.s64 	%rd304, %rd303, %rd90;
	selp.f64 	%fd319, %fd318, %fd132, %p156;
$L__BB6_110:
	setp.lt.s32 	%p157, %r1, 161;
	mov.f64 	%fd320, %fd319;
	mov.u64 	%rd305, %rd304;
	@%p157 bra 	$L__BB6_114;
	ld.shared.f64 	%fd137, [_ZN6thrust24THRUST_300001_SM_1000_NS8cuda_cub4core6detail5shmemE+88];
	ld.shared.u64 	%rd93, [_ZN6thrust24THRUST_300001_SM_1000_NS8cuda_cub4core6detail5shmemE+96];
	abs.f64 	%fd138, %fd319;
	abs.f64 	%fd139, %fd137;
	setp.lt.f64 	%p158, %fd138, %fd139;
	mov.f64 	%fd320, %fd137;
	mov.u64 	%rd305, %rd93;
	@%p158 bra 	$L__BB6_114;
	setp.lt.f64 	%p159, %fd139, %fd138;
	mov.f64 	%fd320, %fd319;
	mov.u64 	%rd305, %rd304;
	@%p159 bra 	$L__BB6_114;
	setp.lt.s64 	%p160, %rd304, %rd93;
	min.s64 	%rd305, %rd304, %rd93;
	selp.f64 	%fd320, %fd319, %fd137, %p160;
$L__BB6_114:
	setp.lt.s32 	%p161, %r1, 193;
	mov.f64 	%fd321, %fd320;
	mov.u64 	%rd306, %rd305;
	@%p161 bra 	$L__BB6_118;
	ld.shared.f64 	%fd142, [_ZN6thrust24THRUST_300001_SM_1000_NS8cuda_cub4core6detail5shmemE+104];
	ld.shared.u64 	%rd96, [_ZN6thrust24THRUST_300001_SM_1000_NS8cuda_cub4core6detail5shmemE+112];
	abs.f64 	%fd143, %fd320;
	abs.f64 	%fd144, %fd142;
	setp.lt.f64 	%p162, %fd143, %fd144;
	mov.f64 	%fd321, %fd142;
	mov.u64 	%rd306, %rd96;
	@%p162 bra 	$L__BB6_118;
	setp.lt.f64 	%p163, %fd144, %fd143;
	mov.f64 	%fd321, %fd320;
	mov.u64 	%rd306, %rd305;
	@%p163 bra 	$L__BB6_118;
	setp.lt.s64 	%p164, %rd305, %rd96;
	min.s64 	%rd306, %rd305, %rd96;
	selp.f64 	%fd321, %fd320, %fd142, %p164;
$L__BB6_118:
	setp.lt.s32 	%p165, %r1, 225;
	mov.u64 	%rd340, %rd306;
	mov.f64 	%fd351, %fd321;
	@%p165 bra 	$L__BB6_204;
	ld.shared.f64 	%fd147, [_ZN6thrust24THRUST_300001_SM_1000_NS8cuda_cub4core6detail5shmemE+120];
	ld.shared.u64 	%rd99, [_ZN6thrust24THRUST_300001_SM_1000_NS8cuda_cub4core6detail5shmemE+128];
	abs.f64 	%fd148, %fd321;
	abs.f64 	%fd149, %fd147;
	setp.lt.f64 	%p166, %fd148, %fd149;
	mov.u64 	%rd340, %rd99;
	mov.f64 	%fd351, %fd147;
	@%p166 bra 	$L__BB6_204;
	setp.lt.f64 	%p167, %fd149, %fd148;
	mov.u64 	%rd340, %rd306;
	mov.f64 	%fd351, %fd321;
	@%p167 bra 	$L__BB6_204;
	setp.lt.s64 	%p168, %rd306, %rd99;
	min.s64 	%rd340, %rd306, %rd99;
	selp.f64 	%fd351, %fd321, %fd147, %p168;
	bra.uni 	$L__BB6_204;
$L__BB6_122:
	mov.u32 	%r18, %tid.x;
	cvt.u64.u32 	%rd101, %r18;
	mul.wide.u32 	%rd195, %r18, 8;
	add.s64 	%rd102, %rd1, %rd195;
	ld.global.f64 	%fd274, [%rd102];
	add.s32 	%r31, %r18, 256;
	cvt.u64.u32 	%rd196, %r31;
	ld.global.f64 	%fd275, [%rd102+2048];
	add.s32 	%r32, %r18, 512;
	cvt.u64.u32 	%rd197, %r32;
	ld.global.f64 	%fd276, [%rd102+4096];
	add.s32 	%r33, %r18, 768;
	cvt.u64.u32 	%rd198, %r33;
	ld.global.f64 	%fd277, [%rd102+6144];
	or.b32  	%r34, %r18, 1024;
	cvt.u64.u32 	%rd103, %r34;
	add.s64 	%rd327, %rd192, %rd103;
	ld.global.f64 	%fd338, [%rd102+8192];
	abs.f64 	%fd278, %fd274;
	abs.f64 	%fd279, %fd275;
	setp.geu.f64 	%p3, %fd278, %fd279;
	selp.f64 	%fd280, %fd274, %fd275, %p3;
	selp.b64 	%rd199, %rd101, %rd196, %p3;
	abs.f64 	%fd281, %fd280;
	abs.f64 	%fd282, %fd276;
	setp.geu.f64 	%p4, %fd281, %fd282;
	selp.f64 	%fd283, %fd280, %fd276, %p4;
	selp.b64 	%rd200, %rd199, %rd197, %p4;
	abs.f64 	%fd284, %fd283;
	abs.f64 	%fd285, %fd277;
	setp.geu.f64 	%p5, %fd284, %fd285;
	selp.f64 	%fd152, %fd283, %fd277, %p5;
	selp.b64 	%rd105, %rd200, %rd198, %p5;
	abs.f64 	%fd153, %fd152;
	abs.f64 	%fd154, %fd338;
	setp.lt.f64 	%p6, %fd153, %fd154;
	@%p6 bra 	$L__BB6_124;
	setp.lt.f64 	%p7, %fd154, %fd153;
	setp.lt.u64 	%p8, %rd105, %rd103;
	or.pred  	%p9, %p7, %p8;
	selp.f64 	%fd338, %fd152, %fd338, %p9;
	add.s64 	%rd203, %rd192, %rd105;
	selp.b64 	%rd327, %rd203, %rd327, %p9;
$L__BB6_124:
	setp.lt.u64 	%p10, %rd194, 2560;
	mov.b64 	%rd316, 1280;
	@%p10 bra 	$L__BB6_137;
	mov.b64 	%rd308, 1280;
	mov.f64 	%fd323, %fd338;
$L__BB6_126:
	add.s64 	%rd206, %rd308, %rd101;
	shl.b64 	%rd207, %rd308, 3;
	add.s64 	%rd208, %rd102, %rd207;
	add.s64 	%rd310, %rd206, %rd192;
	ld.global.f64 	%fd324, [%rd208];
	ld.global.f64 	%fd325, [%rd208+2048];
	ld.global.f64 	%fd326, [%rd208+4096];
	add.s64 	%rd313, %rd310, 768;
	ld.global.f64 	%fd327, [%rd208+6144];
	ld.global.f64 	%fd338, [%rd208+8192];
	abs.f64 	%fd163, %fd323;
	abs.f64 	%fd164, %fd324;
	setp.lt.f64 	%p11, %fd163, %fd164;
	@%p11 bra 	$L__BB6_128;
	setp.lt.f64 	%p12, %fd164, %fd163;
	setp.lt.s64 	%p13, %rd327, %rd310;
	or.pred  	%p14, %p12, %p13;
	selp.f64 	%fd324, %fd323, %fd324, %p14;
	selp.b64 	%rd310, %rd327, %rd310, %p14;
$L__BB6_128:
	add.s64 	%rd209, %rd308, %rd101;
	add.s64 	%rd210, %rd209, %rd192;
	add.s64 	%rd311, %rd210, 256;
	abs.f64 	%fd167, %fd324;
	abs.f64 	%fd168, %fd325;
	setp.lt.f64 	%p15, %fd167, %fd168;
	@%p15 bra 	$L__BB6_130;
	setp.lt.f64 	%p16, %fd168, %fd167;
	setp.lt.s64 	%p17, %rd310, %rd311;
	or.pred  	%p18, %p16, %p17;
	selp.f64 	%fd325, %fd324, %fd325, %p18;
	selp.b64 	%rd311, %rd310, %rd311, %p18;
$L__BB6_130:
	add.s64 	%rd211, %rd308, %rd101;
	add.s64 	%rd212, %rd211, %rd192;
	add.s64 	%rd312, %rd212, 512;
	abs.f64 	%fd171, %fd325;
	abs.f64 	%fd172, %fd326;
	setp.lt.f64 	%p19, %fd171, %fd172;
	@%p19 bra 	$L__BB6_132;
	setp.lt.f64 	%p20, %fd172, %fd171;
	setp.lt.s64 	%p21, %rd311, %rd312;
	or.pred  	%p22, %p20, %p21;
	selp.f64 	%fd326, %fd325, %fd326, %p22;
	selp.b64 	%rd312, %rd311, %rd312, %p22;
$L__BB6_132:
	abs.f64 	%fd175, %fd326;
	abs.f64 	%fd176, %fd327;
	setp.lt.f64 	%p23, %fd175, %fd176;
	@%p23 bra 	$L__BB6_134;
	setp.lt.f64 	%p24, %fd176, %fd175;
	setp.lt.s64 	%p25, %rd312, %rd313;
	or.pred  	%p26, %p24, %p25;
	selp.f64 	%fd327, %fd326, %fd327, %p26;
	selp.b64 	%rd313, %rd312, %rd313, %p26;
$L__BB6_134:
	add.s64 	%rd213, %rd308, %rd101;
	add.s64 	%rd214, %rd213, %rd192;
	add.s64 	%rd327, %rd214, 1024;
	abs.f64 	%fd179, %fd327;
	abs.f64 	%fd180, %fd338;
	setp.lt.f64 	%p27, %fd179, %fd180;
	@%p27 bra 	$L__BB6_136;
	setp.lt.f64 	%p28, %fd180, %fd179;
	setp.lt.s64 	%p29, %rd313, %rd327;
	or.pred  	%p30, %p28, %p29;
	selp.f64 	%fd338, %fd327, %fd338, %p30;
	selp.b64 	%rd327, %rd313, %rd327, %p30;
$L__BB6_136:
	add.s64 	%rd316, %rd308, 1280;
	add.s64 	%rd215, %rd308, 2560;
	setp.le.s64 	%p31, %rd215, %rd194;
	mov.u64 	%rd308, %rd316;
	mov.f64 	%fd323, %fd338;
	@%p31 bra 	$L__BB6_126;
$L__BB6_137:
	setp.le.s64 	%p32, %rd194, %rd316;
	@%p32 bra 	$L__BB6_160;
	cvt.u32.u64 	%r35, %rd316;
	cvt.u32.u64 	%r36, %rd194;
	sub.s32 	%r19, %r36, %r35;
	setp.ge.s32 	%p33, %r18, %r19;
	@%p33 bra 	$L__BB6_160;
	cvta.to.global.u64 	%rd128, %rd191;
	not.b32 	%r38, %r18;
	add.s32 	%r39, %r38, %r36;
	sub.s32 	%r20, %r39, %r35;
	and.b32  	%r41, %r20, 768;
	setp.eq.s32 	%p34, %r41, 768;
	mov.u32 	%r389, %r18;
	@%p34 bra 	$L__BB6_145;
	add.s64 	%rd217, %rd316, %rd101;
	add.s64 	%rd318, %rd217, %rd192;
	shl.b64 	%rd218, %rd217, 3;
	add.s64 	%rd317, %rd128, %rd218;
	shr.u32 	%r42, %r20, 8;
	add.s32 	%r43, %r42, 1;
	and.b32  	%r44, %r43, 3;
	neg.s32 	%r387, %r44;
	mov.u32 	%r389, %r18;
$L__BB6_141:
	.pragma "nounroll";
	mov.u64 	%rd133, %rd327;
	mov.f64 	%fd184, %fd338;
	ld.global.f64 	%fd185, [%rd317];
	abs.f64 	%fd186, %fd184;
	abs.f64 	%fd187, %fd185;
	setp.lt.f64 	%p35, %fd186, %fd187;
	mov.f64 	%fd338, %fd185;
	mov.u64 	%rd327, %rd318;
	@%p35 bra 	$L__BB6_144;
	setp.lt.f64 	%p36, %fd187, %fd186;
	mov.f64 	%fd338, %fd184;
	mov.u64 	%rd327, %rd133;
	@%p36 bra 	$L__BB6_144;
	setp.lt.s64 	%p37, %rd133, %rd318;
	selp.f64 	%fd338, %fd184, %fd185, %p37;
	min.s64 	%rd327, %rd133, %rd318;
$L__BB6_144:
	add.s32 	%r389, %r389, 256;
	add.s64 	%rd318, %rd318, 256;
	add.s64 	%rd317, %rd317, 2048;
	add.s32 	%r387, %r387, 1;
	setp.ne.s32 	%p38, %r387, 0;
	@%p38 bra 	$L__BB6_141;
$L__BB6_145:
	setp.lt.u32 	%p39, %r20, 768;
	@%p39 bra 	$L__BB6_160;
	add.s32 	%r390, %r389, 512;
$L__BB6_147:
	mov.u32 	%r28, %r390;
	add.s32 	%r45, %r28, -512;
	cvt.u64.u32 	%rd219, %r45;
	add.s64 	%rd220, %rd316, %rd219;
	shl.b64 	%rd221, %rd220, 3;
	add.s64 	%rd141, %rd128, %rd221;
	add.s64 	%rd142, %rd220, %rd192;
	ld.global.f64 	%fd193, [%rd141];
	abs.f64 	%fd194, %fd338;
	abs.f64 	%fd195, %fd193;
	setp.lt.f64 	%p40, %fd194, %fd195;
	mov.f64 	%fd335, %fd193;
	mov.u64 	%rd324, %rd142;
	@%p40 bra 	$L__BB6_150;
	setp.lt.f64 	%p41, %fd195, %fd194;
	mov.f64 	%fd335, %fd338;
	mov.u64 	%rd324, %rd327;
	@%p41 bra 	$L__BB6_150;
	setp.lt.s64 	%p42, %rd327, %rd142;
	selp.f64 	%fd335, %fd338, %fd193, %p42;
	min.s64 	%rd324, %rd327, %rd142;
$L__BB6_150:
	add.s32 	%r46, %r28, -256;
	cvt.u64.u32 	%rd222, %r46;
	add.s64 	%rd223, %rd316, %rd222;
	add.s64 	%rd145, %rd223, %rd192;
	ld.global.f64 	%fd198, [%rd141+2048];
	abs.f64 	%fd199, %fd335;
	abs.f64 	%fd200, %fd198;
	setp.lt.f64 	%p43, %fd199, %fd200;
	mov.f64 	%fd336, %fd198;
	mov.u64 	%rd325, %rd145;
	@%p43 bra 	$L__BB6_153;
	setp.lt.f64 	%p44, %fd200, %fd199;
	mov.f64 	%fd336, %fd335;
	mov.u64 	%rd325, %rd324;
	@%p44 bra 	$L__BB6_153;
	setp.lt.s64 	%p45, %rd324, %rd145;
	selp.f64 	%fd336, %fd335, %fd198, %p45;
	min.s64 	%rd325, %rd324, %rd145;
$L__BB6_153:
	cvt.u64.u32 	%rd224, %r28;
	add.s64 	%rd225, %rd316, %rd224;
	add.s64 	%rd148, %rd225, %rd192;
	ld.global.f64 	%fd203, [%rd141+4096];
	abs.f64 	%fd204, %fd336;
	abs.f64 	%fd205, %fd203;
	setp.lt.f64 	%p46, %fd204, %fd205;
	mov.f64 	%fd337, %fd203;
	mov.u64 	%rd326, %rd148;
	@%p46 bra 	$L__BB6_156;
	setp.lt.f64 	%p47, %fd205, %fd204;
	mov.f64 	%fd337, %fd336;
	mov.u64 	%rd326, %rd325;
	@%p47 bra 	$L__BB6_156;
	setp.lt.s64 	%p48, %rd325, %rd148;
	selp.f64 	%fd337, %fd336, %fd203, %p48;
	min.s64 	%rd326, %rd325, %rd148;
$L__BB6_156:
	add.s32 	%r47, %r28, 256;
	cvt.u64.u32 	%rd226, %r47;
	add.s64 	%rd227, %rd316, %rd226;
	add.s64 	%rd151, %rd227, %rd192;
	ld.global.f64 	%fd208, [%rd141+6144];
	abs.f64 	%fd209, %fd337;
	abs.f64 	%fd210, %fd208;
	setp.lt.f64 	%p49, %fd209, %fd210;
	mov.f64 	%fd338, %fd208;
	mov.u64 	%rd327, %rd151;
	@%p49 bra 	$L__BB6_159;
	setp.lt.f64 	%p50, %fd210, %fd209;
	mov.f64 	%fd338, %fd337;
	mov.u64 	%rd327, %rd326;
	@%p50 bra 	$L__BB6_159;
	setp.lt.s64 	%p51, %rd326, %rd151;
	selp.f64 	%fd338, %fd337, %fd208, %p51;
	min.s64 	%rd327, %rd326, %rd151;
$L__BB6_159:
	add.s32 	%r390, %r28, 1024;
	add.s32 	%r48, %r28, 512;
	setp.lt.s32 	%p52, %r48, %r19;
	@%p52 bra 	$L__BB6_147;
$L__BB6_160:
	// begin inline asm
	mov.u32 %r49, %laneid;
	// end inline asm
	mov.b64 	%rd228, %fd338;
	mov.b64 	{%r51, %r56}, %rd228;
	mov.b32 	%r67, 1;
	mov.b32 	%r68, 31;
	mov.b32 	%r69, -1;
	// begin inline asm
	shfl.sync.down.b32 %r50, %r51, %r67, %r68, %r69;
	// end inline asm
	// begin inline asm
	shfl.sync.down.b32 %r55, %r56, %r67, %r68, %r69;
	// end inline asm
	mov.b64 	%rd229, {%r50, %r55};
	mov.b64 	%fd214, %rd229;
	mov.b64 	{%r61, %r66}, %rd327;
	// begin inline asm
	shfl.sync.down.b32 %r60, %r61, %r67, %r68, %r69;
	// end inline asm
	// begin inline asm
	shfl.sync.down.b32 %r65, %r66, %r67, %r68, %r69;
	// end inline asm
	mov.b64 	%rd155, {%r60, %r65};
	setp.gt.s32 	%p53, %r49, 30;
	mov.f64 	%fd340, %fd338;
	mov.u64 	%rd329, %rd327;
	@%p53 bra 	$L__BB6_164;
	abs.f64 	%fd215, %fd338;
	abs.f64 	%fd216, %fd214;
	setp.lt.f64 	%p54, %fd215, %fd216;
	mov.f64 	%fd340, %fd214;
	mov.u64 	%rd329, %rd155;
	@%p54 bra 	$L__BB6_164;
	setp.lt.f64 	%p55, %fd216, %fd215;
	mov.f64 	%fd340, %fd338;
	mov.u64 	%rd329, %rd327;
	@%p55 bra 	$L__BB6_164;
	setp.lt.s64 	%p56, %rd327, %rd155;
	selp.f64 	%fd340, %fd338, %fd214, %p56;
	min.s64 	%rd329, %rd327, %rd155;
$L__BB6_164:
	mov.b64 	%rd230, %fd340;
	mov.b64 	{%r71, %r76}, %rd230;
	mov.b32 	%r87, 2;
	mov.b32 	%r88, 31;
	mov.b32 	%r89, -1;
	// begin inline asm
	shfl.sync.down.b32 %r70, %r71, %r87, %r88, %r89;
	// end inline asm
	// begin inline asm
	shfl.sync.down.b32 %r75, %r76, %r87, %r88, %r89;
	// end inline asm
	mov.b64 	%rd231, {%r70, %r75};
	mov.b64 	%fd219, %rd231;
	mov.b64 	{%r81, %r86}, %rd329;
	// begin inline asm
	shfl.sync.down.b32 %r80, %r81, %r87, %r88, %r89;
	// end inline asm
	// begin inline asm
	shfl.sync.down.b32 %r85, %r86, %r87, %r88, %r89;
	// end inline asm
	mov.b64 	%rd158, {%r80, %r85};
	setp.gt.s32 	%p57, %r49, 29;
	mov.f64 	%fd341, %fd340;
	mov.u64 	%rd330, %rd329;
	@%p57 bra 	$L__BB6_168;
	abs.f64 	%fd220, %fd340;
	abs.f64 	%fd221, %fd219;
	setp.lt.f64 	%p58, %fd220, %fd221;
	mov.f64 	%fd341, %fd219;
	mov.u64 	%rd330, %rd158;
	@%p58 bra 	$L__BB6_168;
	setp.lt.f64 	%p59, %fd221, %fd220;
	mov.f64 	%fd341, %fd340;
	mov.u64 	%rd330, %rd329;
	@%p59 bra 	$L__BB6_168;
	setp.lt.s64 	%p60, %rd329, %rd158;
	selp.f64 	%fd341, %fd340, %fd219, %p60;
	min.s64 	%rd330, %rd329, %rd158;
$L__BB6_168:
	mov.b64 	%rd232, %fd341;
	mov.b64 	{%r91, %r96}, %rd232;
	mov.b32 	%r107, 4;
	mov.b32 	%r108, 31;
	mov.b32 	%r109, -1;
	// begin inline asm
	shfl.sync.down.b32 %r90, %r91, %r107, %r108, %r109;
	// end inline asm
	// begin inline asm
	shfl.sync.down.b32 %r95, %r96, %r107, %r108, %r109;
	// end inline asm
	mov.b64 	%rd233, {%r90, %r95};
	mov.b64 	%fd224, %rd233;
	mov.b64 	{%r101, %r106}, %rd330;
	// begin inline asm
	shfl.sync.down.b32 %r100, %r101, %r107, %r108, %r109;
	// end inline asm
	// begin inline asm
	shfl.sync.down.b32 %r105, %r106, %r107, %r108, %r109;
	// end inline asm
	mov.b64 	%rd161, {%r100, %r105};
	setp.gt.s32 	%p61, %r49, 27;
	mov.f64 	%fd342, %fd341;
	mov.u64 	%rd331, %rd330;
	@%p61 bra 	$L__BB6_172;
	abs.f64 	%fd225, %fd341;
	abs.f64 	%fd226, %fd224;
	setp.lt.f64 	%p62, %fd225, %fd226;
	mov.f64 	%fd342, %fd224;
	mov.u64 	%rd331, %rd161;
	@%p62 bra 	$L__BB6_172;
	setp.lt.f64 	%p63, %fd226, %fd225;
	mov.f64 	%fd342, %fd341;
	mov.u64 	%rd331, %rd330;
	@%p63 bra 	$L__BB6_172;
	setp.lt.s64 	%p64, %rd330, %rd161;
	selp.f64 	%fd342, %fd341, %fd224, %p64;
	min.s64 	%rd331, %rd330, %rd161;
$L__BB6_172:
	mov.b64 	%rd234, %fd342;
	mov.b64 	{%r111, %r116}, %rd234;
	mov.b32 	%r127, 8;
	mov.b32 	%r128, 31;
	mov.b32 	%r129, -1;
	// begin inline asm
	shfl.sync.down.b32 %r110, %r111, %r127, %r128, %r129;
	// end inline asm
	// begin inline asm
	shfl.sync.down.b32 %r115, %r116, %r127, %r128, %r129;
	// end inline asm
	mov.b64 	%rd235, {%r110, %r115};
	mov.b64 	%fd229, %rd235;
	mov.b64 	{%r121, %r126}, %rd331;
	// begin inline asm
	shfl.sync.down.b32 %r120, %r121, %r127, %r128, %r129;
	// end inline asm
	// begin inline asm
	shfl.sync.down.b32 %r125, %r126, %r127, %r128, %r129;
	// end inline asm
	mov.b64 	%rd164, {%r120, %r125};
	setp.gt.s32 	%p65, %r49, 23;
	mov.f64 	%fd343, %fd342;
	mov.u64 	%rd332, %rd331;
	@%p65 bra 	$L__BB6_176;
	abs.f64 	%fd230, %fd342;
	abs.f64 	%fd231, %fd229;
	setp.lt.f64 	%p66, %fd230, %fd231;
	mov.f64 	%fd343, %fd229;
	mov.u64 	%rd332, %rd164;
	@%p66 bra 	$L__BB6_176;
	setp.lt.f64 	%p67, %fd231, %fd230;
	mov.f64 	%fd343, %fd342;
	mov.u64 	%rd332, %rd331;
	@%p67 bra 	$L__BB6_176;
	setp.lt.s64 	%p68, %rd331, %rd164;
	selp.f64 	%fd343, %fd342, %fd229, %p68;
	min.s64 	%rd332, %rd331, %rd164;
$L__BB6_176:
	mov.b64 	%rd236, %fd343;
	mov.b64 	{%r131, %r136}, %rd236;
	mov.b32 	%r147, 16;
	mov.b32 	%r148, 31;
	mov.b32 	%r149, -1;
	// begin inline asm
	shfl.sync.down.b32 %r130, %r131, %r147, %r148, %r149;
	// end inline asm
	// begin inline asm
	shfl.sync.down.b32 %r135, %r136, %r147, %r148, %r149;
	// end inline asm
	mov.b64 	%rd237, {%r130, %r135};
	mov.b64 	%fd234, %rd237;
	mov.b64 	{%r141, %r146}, %rd332;
	// begin inline asm
	shfl.sync.down.b32 %r140, %r141, %r147, %r148, %r149;
	// end inline asm
	// begin inline asm
	shfl.sync.down.b32 %r145, %r146, %r147, %r148, %r149;
	// end inline asm
	mov.b64 	%rd167, {%r140, %r145};
	setp.gt.s32 	%p69, %r49, 15;
	mov.f64 	%fd351, %fd343;
	mov.u64 	%rd340, %rd332;
	@%p69 bra 	$L__BB6_180;
	abs.f64 	%fd235, %fd343;
	abs.f64 	%fd236, %fd234;
	setp.lt.f64 	%p70, %fd235, %fd236;
	mov.f64 	%fd351, %fd234;
	mov.u64 	%rd340, %rd167;
	@%p70 bra 	$L__BB6_180;
	setp.lt.f64 	%p71, %fd236, %fd235;
	mov.f64 	%fd351, %fd343;
	mov.u64 	%rd340, %rd332;
	@%p71 bra 	$L__BB6_180;
	setp.lt.s64 	%p72, %rd332, %rd167;
	selp.f64 	%fd351, %fd343, %fd234, %p72;
	min.s64 	%rd340, %rd332, %rd167;
$L__BB6_180:
	setp.ne.s32 	%p73, %r49, 0;
	@%p73 bra 	$L__BB6_182;
	shr.u32 	%r150, %r18, 1;
	and.b32  	%r151, %r150, 496;
	mov.u32 	%r152, _ZN6thrust24THRUST_300001_SM_1000_NS8cuda_cub4core6detail5shmemE;
	add.s32 	%r153, %r152, %r151;
	st.shared.f64 	[%r153+8], %fd351;
	st.shared.u64 	[%r153+16], %rd340;
$L__BB6_182:
	bar.sync 	0;
	setp.ne.s32 	%p74, %r18, 0;
	@%p74 bra 	$L__BB6_204;
	ld.shared.f64 	%fd239, [_ZN6thrust24THRUST_300001_SM_1000_NS8cuda_cub4core6detail5shmemE+24];
	ld.shared.u64 	%rd170, [_ZN6thrust24THRUST_300001_SM_1000_NS8cuda_cub4core6detail5shmemE+32];
	abs.f64 	%fd240, %fd351;
	abs.f64 	%fd241, %fd239;
	setp.lt.f64 	%p75, %fd240, %fd241;
	mov.f64 	%fd345, %fd239;
	mov.u64 	%rd334, %rd170;
	@%p75 bra 	$L__BB6_186;
	setp.lt.f64 	%p76, %fd241, %fd240;
	mov.f64 	%fd345, %fd351;
	mov.u64 	%rd334, %rd340;
	@%p76 bra 	$L__BB6_186;
	setp.lt.s64 	%p77, %rd340, %rd170;
	selp.f64 	%fd345, %fd351, %fd239, %p77;
	min.s64 	%rd334, %rd340, %rd170;
$L__BB6_186:
	ld.shared.f64 	%fd244, [_ZN6thrust24THRUST_300001_SM_1000_NS8cuda_cub4core6detail5shmemE+40];
	ld.shared.u64 	%rd173, [_ZN6thrust24THRUST_300001_SM_1000_NS8cuda_cub4core6detail5shmemE+48];
	abs.f64 	%fd245, %fd345;
	abs.f64 	%fd246, %fd244;
	setp.lt.f64 	%p78, %fd245, %fd246;
	mov.f64 	%fd346, %fd244;
	mov.u64 	%rd335, %rd173;
	@%p78 bra 	$L__BB6_189;
	setp.lt.f64 	%p79, %fd246, %fd245;
	mov.f64 	%fd346, %fd345;
	mov.u64 	%rd335, %rd334;
	@%p79 bra 	$L__BB6_189;
	setp.lt.s64 	%p80, %rd334, %rd173;
	selp.f64 	%fd346, %fd345, %fd244, %p80;
	min.s64 	%rd335, %rd334, %rd173;
$L__BB6_189:
	ld.shared.f64 	%fd249, [_ZN6thrust24THRUST_300001_SM_1000_NS8cuda_cub4core6detail5shmemE+56];
	ld.shared.u64 	%rd176, [_ZN6thrust24THRUST_300001_SM_1000_NS8cuda_cub4core6detail5shmemE+64];
	abs.f64 	%fd250, %fd346;
	abs.f64 	%fd251, %fd249;
	setp.lt.f64 	%p81, %fd250, %fd251;
	mov.f64 	%fd347, %fd249;
	mov.u64 	%rd336, %rd176;
	@%p81 bra 	$L__BB6_192;
	setp.lt.f64 	%p82, %fd251, %fd250;
	mov.f64 	%fd347, %fd346;
	mov.u64 	%rd336, %rd335;
	@%p82 bra 	$L__BB6_192;
	setp.lt.s64 	%p83, %rd335, %rd176;
	selp.f64 	%fd347, %fd346, %fd249, %p83;
	min.s64 	%rd336, %rd335, %rd176;
$L__BB6_192:
	ld.shared.f64 	%fd254, [_ZN6thrust24THRUST_300001_SM_1000_NS8cuda_cub4core6detail5shmemE+72];
	ld.shared.u64 	%rd179, [_ZN6thrust24THRUST_300001_SM_1000_NS8cuda_cub4core6detail5shmemE+80];
	abs.f64 	%fd255, %fd347;
	abs.f64 	%fd256, %fd254;
	setp.lt.f64 	%p84, %fd255, %fd256;
	mov.f64 	%fd348, %fd254;
	mov.u64 	%rd337, %rd179;
	@%p84 bra 	$L__BB6_195;
	setp.lt.f64 	%p85, %fd256, %fd255;
	mov.f64 	%fd348, %fd347;
	mov.u64 	%rd337, %rd336;
	@%p85 bra 	$L__BB6_195;
	setp.lt.s64 	%p86, %rd336, %rd179;
	selp.f64 	%fd348, %fd347, %fd254, %p86;
	min.s64 	%rd337, %rd336, %rd179;
$L__BB6_195:
	ld.shared.f64 	%fd259, [_ZN6thrust24THRUST_300001_SM_1000_NS8cuda_cub4core6detail5shmemE+88];
	ld.shared.u64 	%rd182, [_ZN6thrust24THRUST_300001_SM_1000_NS8cuda_cub4core6detail5shmemE+96];
	abs.f64 	%fd260, %fd348;
	abs.f64 	%fd261, %fd259;
	setp.lt.f64 	%p87, %fd260, %fd261;
	mov.f64 	%fd349, %fd259;
	mov.u64 	%rd338, %rd182;
	@%p87 bra 	$L__BB6_198;
	setp.lt.f64 	%p88, %fd261, %fd260;
	mov.f64 	%fd349, %fd348;
	mov.u64 	%rd338, %rd337;
	@%p88 bra 	$L__BB6_198;
	setp.lt.s64 	%p89, %rd337, %rd182;
	selp.f64 	%fd349, %fd348, %fd259, %p89;
	min.s64 	%rd338, %rd337, %rd182;
$L__BB6_198:
	ld.shared.f64 	%fd264, [_ZN6thrust24THRUST_300001_SM_1000_NS8cuda_cub4core6detail5shmemE+104];
	ld.shared.u64 	%rd185, [_ZN6thrust24THRUST_300001_SM_1000_NS8cuda_cub4core6detail5shmemE+112];
	abs.f64 	%fd265, %fd349;
	abs.f64 	%fd266, %fd264;
	setp.lt.f64 	%p90, %fd265, %fd266;
	mov.f64 	%fd350, %fd264;
	mov.u64 	%rd339, %rd185;
	@%p90 bra 	$L__BB6_201;
	setp.lt.f64 	%p91, %fd266, %fd265;
	mov.f64 	%fd350, %fd349;
	mov.u64 	%rd339, %rd338;
	@%p91 bra 	$L__BB6_201;
	setp.lt.s64 	%p92, %rd338, %rd185;
	selp.f64 	%fd350, %fd349, %fd264, %p92;
	min.s64 	%rd339, %rd338, %rd185;
$L__BB6_201:
	ld.shared.f64 	%fd269, [_ZN6thrust24THRUST_300001_SM_1000_NS8cuda_cub4core6detail5shmemE+120];
	ld.shared.u64 	%rd188, [_ZN6thrust24THRUST_300001_SM_1000_NS8cuda_cub4core6detail5shmemE+128];
	abs.f64 	%fd270, %fd350;
	abs.f64 	%fd271, %fd269;
	setp.lt.f64 	%p93, %fd270, %fd271;
	mov.u64 	%rd340, %rd188;
	mov.f64 	%fd351, %fd269;
	@%p93 bra 	$L__BB6_204;
	setp.lt.f64 	%p94, %fd271, %fd270;
	mov.u64 	%rd340, %rd339;
	mov.f64 	%fd351, %fd350;
	@%p94 bra 	$L__BB6_204;
	setp.lt.s64 	%p95, %rd339, %rd188;
	selp.f64 	%fd351, %fd350, %fd269, %p95;
	min.s64 	%rd340, %rd339, %rd188;
$L__BB6_204:
	mov.u32 	%r381, %tid.x;
	setp.ne.s32 	%p212, %r381, 0;
	@%p212 bra 	$L__BB6_206;
	ld.param.u64 	%rd271, [_ZN6thrust24THRUST_300001_SM_1000_NS8cuda_cub4core6detail13_kernel_agentINS1_8__reduce11ReduceAgentINS0_12zip_iteratorIN4cuda3std3__45tupleIJNS0_10device_ptrIdEENS0_17counting_iteratorIlNS0_11use_defaultESF_SF_EEEEEEEPNSB_IJdlEEESJ_lNS1_9__extrema9arg_max_fIdl10ComparatorEEEEJSI_SK_lSO_EEEvDpT0__param_1];
	cvta.to.global.u64 	%rd270, %rd271;
	st.global.f64 	[%rd270], %fd351;
	st.global.u64 	[%rd270+8], %rd340;
$L__BB6_206:
	ret;

}
	// .globl	_ZN6thrust24THRUST_300001_SM_1000_NS8cuda_cub4core6detail13_kernel_agentINS1_8__reduce11ReduceAgentINS0_12zip_iteratorIN4cuda3std3__45tupleIJNS0_10device_ptrIdEENS0_17counting_iteratorIlNS0_11use_defaultESF_SF_EEEEEEEPNSB_IJdlEEESJ_lNS1_9__extrema9arg_max_fIdl10ComparatorEEEEJSI_SK_lN3cub18CUB_300001_SM_100013GridEvenShareIlEENSR_9GridQueueIyEESO_EEEvDpT0_
.visible .entry _ZN6thrust24THRUST_300001_SM_1000_NS8cuda_cub4core6detail13_kernel_agentINS1_8__reduce11ReduceAgentINS0_12zip_iteratorIN4cuda3std3__45tupleIJNS0_10device_ptrIdEENS0_17counting_iteratorIlNS0_11use_defaultESF_SF_EEEEEEEPNSB_IJdlEEESJ_lNS1_9__extrema9arg_max_fIdl10ComparatorEEEEJSI_SK_lN3cub18CUB_300001_SM_100013GridEvenShareIlEENSR_9GridQueueIyEESO_EEEvDpT0_(
	.param .align 8 .b8 _ZN6thrust24THRUST_300001_SM_1000_NS8cuda_cub4core6detail13_kernel_agentINS1_8__reduce11ReduceAgentINS0_12zip_iteratorIN4cuda3std3__45tupleIJNS0_10device_ptrIdEENS0_17counting_iteratorIlNS0_11use_defaultESF_SF_EEEEEEEPNSB_IJdlEEESJ_lNS1_9__extrema9arg_max_fIdl10ComparatorEEEEJSI_SK_lN3cub18CUB_300001_SM_100013GridEvenShareIlEENSR_9GridQueueIyEESO_EEEvDpT0__param_0[16],
	.param .u64 .ptr .align 1 _ZN6thrust24THRUST_300001_SM_1000_NS8cuda_cub4core6detail13_kernel_agentINS1_8__reduce11ReduceAgentINS0_12zip_iteratorIN4cuda3std3__45tupleIJNS0_10device_ptrIdEENS0_17counting_iteratorIlNS0_11use_defaultESF_SF_EEEEEEEPNSB_IJdlEEESJ_lNS1_9__extrema9arg_max_fIdl10ComparatorEEEEJSI_SK_lN3cub18CUB_300001_SM_100013GridEvenShareIlEENSR_9GridQueueIyEESO_EEEvDpT0__param_1,
	.param .u64 _ZN6thrust24THRUST_300001_SM_1000_NS8cuda_cub4core6detail13_kernel_agentINS1_8__reduce11ReduceAgentINS0_12zip_iteratorIN4cuda3std3__45tupleIJNS0_10device_ptrIdEENS0_17counting_iteratorIlNS0_11use_defaultESF_SF_EEEEEEEPNSB_IJdlEEESJ_lNS1_9__extrema9arg_max_fIdl10ComparatorEEEEJSI_SK_lN3cub18CUB_300001_SM_100013GridEvenShareIlEENSR_9GridQueueIyEESO_EEEvDpT0__param_2,
	.param .align 8 .b8 _ZN6thrust24THRUST_300001_SM_1000_NS8cuda_cub4core6detail13_kernel_agentINS1_8__reduce11ReduceAgentINS0_12zip_iteratorIN4cuda3std3__45tupleIJNS0_10device_ptrIdEENS0_17counting_iteratorIlNS0_11use_defaultESF_SF_EEEEEEEPNSB_IJdlEEESJ_lNS1_9__extrema9arg_max_fIdl10ComparatorEEEEJSI_SK_lN3cub18CUB_300001_SM_100013GridEvenShareIlEENSR_9GridQueueIyEESO_EEEvDpT0__param_3[72],
	.param .align 8 .b8 _ZN6thrust24THRUST_300001_SM_1000_NS8cuda_cub4core6detail13_kernel_agentINS1_8__reduce11ReduceAgentINS0_12zip_iteratorIN4cuda3std3__45tupleIJNS0_10device_ptrIdEENS0_17counting_iteratorIlNS0_11use_defaultESF_SF_EEEEEEEPNSB_IJdlEEESJ_lNS1_9__extrema9arg_max_fIdl10ComparatorEEEEJSI_SK_lN3cub18CUB_300001_SM_100013GridEvenShareIlEENSR_9GridQueueIyEESO_EEEvDpT0__param_4[8],
	.param .align 1 .b8 _ZN6thrust24THRUST_300001_SM_1000_NS8cuda_cub4core6detail13_kernel_agentINS1_8__reduce11ReduceAgentINS0_12zip_iteratorIN4cuda3std3__45tupleIJNS0_10device_ptrIdEENS0_17counting_iteratorIlNS0_11use_defaultESF_SF_EEEEEEEPNSB_IJdlEEESJ_lNS1_9__extrema9arg_max_fIdl10ComparatorEEEEJSI_SK_lN3cub18CUB_300001_SM_100013GridEvenShareIlEENSR_9GridQueueIyEESO_EEEvDpT0__param_5[1]
)
.maxntid 256
{
	.reg .pred 	%p<215>;
	.reg .b32 	%r<399>;
	.reg .b64 	%rd<356>;
	.reg .b64 	%fd<352>;

	ld.param.u64 	%rd196, [_ZN6thrust24THRUST_300001_SM_1000_NS8cuda_cub4core6detail13_kernel_agentINS1_8__reduce11ReduceAgentINS0_12zip_iteratorIN4cuda3std3__45tupleIJNS0_10device_ptrIdEENS0_17counting_iteratorIlNS0_11use_defaultESF_SF_EEEEEEEPNSB_IJdlEEESJ_lNS1_9__extrema9arg_max_fIdl10ComparatorEEEEJSI_SK_lN3cub18CUB_300001_SM_100013GridEvenShareIlEENSR_9GridQueueIyEESO_EEEvDpT0__param_0+8];
	ld.param.u64 	%rd195, [_ZN6thrust24THRUST_300001_SM_1000_NS8cuda_cub4core6detail13_kernel_agentINS1_8__reduce11ReduceAgentINS0_12zip_iteratorIN4cuda3std3__45tupleIJNS0_10device_ptrIdEENS0_17counting_iteratorIlNS0_11use_defaultESF_SF_EEEEEEEPNSB_IJdlEEESJ_lNS1_9__extrema9arg_max_fIdl10ComparatorEEEEJSI_SK_lN3cub18CUB_300001_SM_100013GridEvenShareIlEENSR_9GridQueueIyEESO_EEEvDpT0__param_0];
	ld.param.u64 	%rd199, [_ZN6thrust24THRUST_300001_SM_1000_NS8cuda_cub4core6detail13_kernel_agentINS1_8__reduce11ReduceAgentINS0_12zip_iteratorIN4cuda3std3__45tupleIJNS0_10device_ptrIdEENS0_17counting_iteratorIlNS0_11use_defaultESF_SF_EEEEEEEPNSB_IJdlEEESJ_lNS1_9__extrema9arg_max_fIdl10ComparatorEEEEJSI_SK_lN3cub18CUB_300001_SM_100013GridEvenShareIlEENSR_9GridQueueIyEESO_EEEvDpT0__param_4];
	ld.param.u64 	%rd198, [_ZN6thrust24THRUST_300001_SM_1000_NS8cuda_cub4core6detail13_kernel_agentINS1_8__reduce11ReduceAgentINS0_12zip_iteratorIN4cuda3std3__45tupleIJNS0_10device_ptrIdEENS0_17counting_iteratorIlNS0_11use_defaultESF_SF_EEEEEEEPNSB_IJdlEEESJ_lNS1_9__extrema9arg_max_fIdl10ComparatorEEEEJSI_SK_lN3cub18CUB_300001_SM_100013GridEvenShareIlEENSR_9GridQueueIyEESO_EEEvDpT0__param_2];
	cvta.to.global.u64 	%rd1, %rd199;
	cvta.to.global.u64 	%rd2, %rd195;
	mov.u32 	%r1, %ctaid.x;
	mul.lo.s32 	%r33, %r1, 1280;
	cvt.u64.u32 	%rd4, %r33;
	mov.u32 	%r34, %nctaid.x;
	mul.lo.s32 	%r35, %r34, 1280;
	cvt.u64.u32 	%rd5, %r35;
	add.s64 	%rd200, %rd4, 1280;
	setp.le.s64 	%p1, %rd200, %rd198;
	@%p1 bra 	$L__BB7_121;
	cvt.u32.u64 	%r159, %rd4;
	cvt.u32.u64 	%r2, %rd198;
	sub.s32 	%r3, %r2, %r159;
	mov.u32 	%r4, %tid.x;
	setp.ge.s32 	%p98, %r4, %r3;
	mov.f64 	%fd298, 0d0000000000000000;
	mov.b64 	%rd298, 0;
	mov.u32 	%r393, %r4;
	@%p98 bra 	$L__BB7_3;
	cvt.u64.u32 	%rd246, %r4;
	add.s64 	%rd247, %rd4, %rd246;
	shl.b64 	%rd248, %rd247, 3;
	add.s64 	%rd249, %rd2, %rd248;
	add.s64 	%rd298, %rd196, %rd247;
	ld.global.f64 	%fd298, [%rd249];
	add.s32 	%r393, %r4, 256;
$L__BB7_3:
	setp.ge.s32 	%p99, %r393, %r3;
	@%p99 bra 	$L__BB7_25;
	not.b32 	%r161, %r393;
	add.s32 	%r162, %r161, %r2;
	sub.s32 	%r7, %r162, %r159;
	and.b32  	%r163, %r7, 768;
	setp.eq.s32 	%p100, %r163, 768;
	@%p100 bra 	$L__BB7_10;
	cvt.u64.u32 	%rd251, %r393;
	add.s64 	%rd252, %rd251, %rd4;
	add.s64 	%rd289, %rd252, %rd196;
	shl.b64 	%rd253, %rd252, 3;
	add.s64 	%rd288, %rd2, %rd253;
	shr.u32 	%r164, %r7, 8;
	add.s32 	%r165, %r164, 1;
	and.b32  	%r166, %r165, 3;
	neg.s32 	%r391, %r166;
$L__BB7_6:
	.pragma "nounroll";
	mov.u64 	%rd12, %rd298;
	mov.f64 	%fd3, %fd298;
	ld.global.f64 	%fd4, [%rd288];
	abs.f64 	%fd5, %fd3;
	abs.f64 	%fd6, %fd4;
	setp.lt.f64 	%p101, %fd5, %fd6;
	mov.u64 	%rd298, %rd289;
	mov.f64 	%fd298, %fd4;
	@%p101 bra 	$L__BB7_9;
	setp.lt.f64 	%p102, %fd6, %fd5;
	mov.u64 	%rd298, %rd12;
	mov.f64 	%fd298, %fd3;
	@%p102 bra 	$L__BB7_9;
	setp.lt.s64 	%p103, %rd12, %rd289;
	min.s64 	%rd298, %rd12, %rd289;
	selp.f64 	%fd298, %fd3, %fd4, %p103;
$L__BB7_9:
	add.s32 	%r393, %r393, 256;
	add.s64 	%rd289, %rd289, 256;
	add.s64 	%rd288, %rd288, 2048;
	add.s32 	%r391, %r391, 1;
	setp.ne.s32 	%p104, %r391, 0;
	@%p104 bra 	$L__BB7_6;
$L__BB7_10:
	setp.lt.u32 	%p105, %r7, 768;
	@%p105 bra 	$L__BB7_25;
	add.s32 	%r394, %r393, 512;
$L__BB7_12:
	mov.u32 	%r15, %r394;
	add.s32 	%r167, %r15, -512;
	cvt.s64.s32 	%rd254, %r167;
	add.s64 	%rd255, %rd254, %rd4;
	shl.b64 	%rd256, %rd255, 3;
	add.s64 	%rd20, %rd2, %rd256;
	add.s64 	%rd21, %rd255, %rd196;
	ld.global.f64 	%fd12, [%rd20];
	abs.f64 	%fd13, %fd298;
	abs.f64 	%fd14, %fd12;
	setp.lt.f64 	%p106, %fd13, %fd14;
	mov.u64 	%rd295, %rd21;
	mov.f64 	%fd295, %fd12;
	@%p106 bra 	$L__BB7_15;
	setp.lt.f64 	%p107, %fd14, %fd13;
	mov.u64 	%rd295, %rd298;
	mov.f64 	%fd295, %fd298;
	@%p107 bra 	$L__BB7_15;
	setp.lt.s64 	%p108, %rd298, %rd21;
	min.s64 	%rd295, %rd298, %rd21;
	selp.f64 	%fd295, %fd298, %fd12, %p108;
$L__BB7_15:
	add.s32 	%r168, %r15, -256;
	cvt.s64.s32 	%rd257, %r168;
	add.s64 	%rd258, %rd257, %rd4;
	add.s64 	%rd24, %rd258, %rd196;
	ld.global.f64 	%fd17, [%rd20+2048];
	abs.f64 	%fd18, %fd295;
	abs.f64 	%fd19, %fd17;
	setp.lt.f64 	%p109, %fd18, %fd19;
	mov.u64 	%rd296, %rd24;
	mov.f64 	%fd296, %fd17;
	@%p109 bra 	$L__BB7_18;
	setp.lt.f64 	%p110, %fd19, %fd18;
	mov.u64 	%rd296, %rd295;
	mov.f64 	%fd296, %fd295;
	@%p110 bra 	$L__BB7_18;
	setp.lt.s64 	%p111, %rd295, %rd24;
	min.s64 	%rd296, %rd295, %rd24;
	selp.f64 	%fd296, %fd295, %fd17, %p111;
$L__BB7_18:
	cvt.s64.s32 	%rd259, %r15;
	add.s64 	%rd260, %rd259, %rd4;
	add.s64 	%rd27, %rd260, %rd196;
	ld.global.f64 	%fd22, [%rd20+4096];
	abs.f64 	%fd23, %fd296;
	abs.f64 	%fd24, %fd22;
	setp.lt.f64 	%p112, %fd23, %fd24;
	mov.u64 	%rd297, %rd27;
	mov.f64 	%fd297, %fd22;
	@%p112 bra 	$L__BB7_21;
	setp.lt.f64 	%p113, %fd24, %fd23;
	mov.u64 	%rd297, %rd296;
	mov.f64 	%fd297, %fd296;
	@%p113 bra 	$L__BB7_21;
	setp.lt.s64 	%p114, %rd296, %rd27;
	min.s64 	%rd297, %rd296, %rd27;
	selp.f64 	%fd297, %fd296, %fd22, %p114;
$L__BB7_21:
	add.s32 	%r169, %r15, 256;
	cvt.s64.s32 	%rd261, %r169;
	add.s64 	%rd262, %rd261, %rd4;
	add.s64 	%rd30, %rd262, %rd196;
	ld.global.f64 	%fd27, [%rd20+6144];
	abs.f64 	%fd28, %fd297;
	abs.f64 	%fd29, %fd27;
	setp.lt.f64 	%p115, %fd28, %fd29;
	mov.u64 	%rd298, %rd30;
	mov.f64 	%fd298, %fd27;
	@%p115 bra 	$L__BB7_24;
	setp.lt.f64 	%p116, %fd29, %fd28;
	mov.u64 	%rd298, %rd297;
	mov.f64 	%fd298, %fd297;
	@%p116 bra 	$L__BB7_24;
	setp.lt.s64 	%p117, %rd297, %rd30;
	min.s64 	%rd298, %rd297, %rd30;
	selp.f64 	%fd298, %fd297, %fd27, %p117;
$L__BB7_24:
	add.s32 	%r394, %r15, 1024;
	add.s32 	%r170, %r15, 512;
	setp.lt.s32 	%p118, %r170, %r3;
	@%p118 bra 	$L__BB7_12;
$L__BB7_25:
	setp.lt.s32 	%p119, %r3, 256;
	@%p119 bra 	$L__BB7_70;
	// begin inline asm
	mov.u32 %r284, %laneid;
	// end inline asm
	mov.b64 	%rd273, %fd298;
	mov.b64 	{%r286, %r291}, %rd273;
	mov.b32 	%r302, 1;
	mov.b32 	%r303, 31;
	mov.b32 	%r304, -1;
	// begin inline asm
	shfl.sync.down.b32 %r285, %r286, %r302, %r303, %r304;
	// end inline asm
	// begin inline asm
	shfl.sync.down.b32 %r290, %r291, %r302, %r303, %r304;
	// end inline asm
	mov.b64 	%rd274, {%r285, %r290};
	mov.b64 	%fd33, %rd274;
	mov.b64 	{%r296, %r301}, %rd298;
	// begin inline asm
	shfl.sync.down.b32 %r295, %r296, %r302, %r303, %r304;
	// end inline asm
	// begin inline asm
	shfl.sync.down.b32 %r300, %r301, %r302, %r303, %r304;
	// end inline asm
	mov.b64 	%rd34, {%r295, %r300};
	setp.gt.s32 	%p171, %r284, 30;
	mov.u64 	%rd300, %rd298;
	mov.f64 	%fd300, %fd298;
	@%p171 bra 	$L__BB7_30;
	abs.f64 	%fd34, %fd298;
	abs.f64 	%fd35, %fd33;
	setp.lt.f64 	%p172, %fd34, %fd35;
	mov.u64 	%rd300, %rd34;
	mov.f64 	%fd300, %fd33;
	@%p172 bra 	$L__BB7_30;
	setp.lt.f64 	%p173, %fd35, %fd34;
	mov.u64 	%rd300, %rd298;
	mov.f64 	%fd300, %fd298;
	@%p173 bra 	$L__BB7_30;
	setp.lt.s64 	%p174, %rd298, %rd34;
	min.s64 	%rd300, %rd298, %rd34;
	selp.f64 	%fd300, %fd298, %fd33, %p174;
$L__BB7_30:
	mov.b64 	%rd275, %fd300;
	mov.b64 	{%r306, %r311}, %rd275;
	mov.b32 	%r322, 2;
	mov.b32 	%r323, 31;
	mov.b32 	%r324, -1;
	// begin inline asm
	shfl.sync.down.b32 %r305, %r306, %r322, %r323, %r324;
	// end inline asm
	// begin inline asm
	shfl.sync.down.b32 %r310, %r311, %r322, %r323, %r324;
	// end inline asm
	mov.b64 	%rd276, {%r305, %r310};
	mov.b64 	%fd38, %rd276;
	mov.b64 	{%r316, %r321}, %rd300;
	// begin inline asm
	shfl.sync.down.b32 %r315, %r316, %r322, %r323, %r324;
	// end inline asm
	// begin inline asm
	shfl.sync.down.b32 %r320, %r321, %r322, %r323, %r324;
	// end inline asm
	mov.b64 	%rd37, {%r315, %r320};
	setp.gt.s32 	%p175, %r284, 29;
	mov.u64 	%rd301, %rd300;
	mov.f64 	%fd301, %fd300;
	@%p175 bra 	$L__BB7_34;
	abs.f64 	%fd39, %fd300;
	abs.f64 	%fd40, %fd38;
	setp.lt.f64 	%p176, %fd39, %fd40;
	mov.u64 	%rd301, %rd37;
	mov.f64 	%fd301, %fd38;
	@%p176 bra 	$L__BB7_34;
	setp.lt.f64 	%p177, %fd40, %fd39;
	mov.u64 	%rd301, %rd300;
	mov.f64 	%fd301, %fd300;
	@%p177 bra 	$L__BB7_34;
	setp.lt.s64 	%p178, %rd300, %rd37;
	min.s64 	%rd301, %rd300, %rd37;
	selp.f64 	%fd301, %fd300, %fd38, %p178;
$L__BB7_34:
	mov.b64 	%rd277, %fd301;
	mov.b64 	{%r326, %r331}, %rd277;
	mov.b32 	%r342, 4;
	mov.b32 	%r343, 31;
	mov.b32 	%r344, -1;
	// begin inline asm
	shfl.sync.down.b32 %r325, %r326, %r342, %r343, %r344;
	// end inline asm
	// begin inline asm
	shfl.sync.down.b32 %r330, %r331, %r342, %r343, %r344;
	// end inline asm
	mov.b64 	%rd278, {%r325, %r330};
	mov.b64 	%fd43, %rd278;
	mov.b64 	{%r336, %r341}, %rd301;
	// begin inline asm
	shfl.sync.down.b32 %r335, %r336, %r342, %r343, %r344;
	// end inline asm
	// begin inline asm
	shfl.sync.down.b32 %r340, %r341, %r342, %r343, %r344;
	// end inline asm
	mov.b64 	%rd40, {%r335, %r340};
	setp.gt.s32 	%p179, %r284, 27;
	mov.u64 	%rd302, %rd301;
	mov.f64 	%fd302, %fd301;
	@%p179 bra 	$L__BB7_38;
	abs.f64 	%fd44, %fd301;
	abs.f64 	%fd45, %fd43;
	setp.lt.f64 	%p180, %fd44, %fd45;
	mov.u64 	%rd302, %rd40;
	mov.f64 	%fd302, %fd43;
	@%p180 bra 	$L__BB7_38;
	setp.lt.f64 	%p181, %fd45, %fd44;
	mov.u64 	%rd302, %rd301;
	mov.f64 	%fd302, %fd301;
	@%p181 bra 	$L__BB7_38;
	setp.lt.s64 	%p182, %rd301, %rd40;
	min.s64 	%rd302, %rd301, %rd40;
	selp.f64 	%fd302, %fd301, %fd43, %p182;
$L__BB7_38:
	mov.b64 	%rd279, %fd302;
	mov.b64 	{%r346, %r351}, %rd279;
	mov.b32 	%r362, 8;
	mov.b32 	%r363, 31;
	mov.b32 	%r364, -1;
	// begin inline asm
	shfl.sync.down.b32 %r345, %r346, %r362, %r363, %r364;
	// end inline asm
	// begin inline asm
	shfl.sync.down.b32 %r350, %r351, %r362, %r363, %r364;
	// end inline asm
	mov.b64 	%rd280, {%r345, %r350};
	mov.b64 	%fd48, %rd280;
	mov.b64 	{%r356, %r361}, %rd302;
	// begin inline asm
	shfl.sync.down.b32 %r355, %r356, %r362, %r363, %r364;
	// end inline asm
	// begin inline asm
	shfl.sync.down.b32 %r360, %r361, %r362, %r363, %r364;
	// end inline asm
	mov.b64 	%rd43, {%r355, %r360};
	setp.gt.s32 	%p183, %r284, 23;
	mov.u64 	%rd303, %rd302;
	mov.f64 	%fd303, %fd302;
	@%p183 bra 	$L__BB7_42;
	abs.f64 	%fd49, %fd302;
	abs.f64 	%fd50, %fd48;
	setp.lt.f64 	%p184, %fd49, %fd50;
	mov.u64 	%rd303, %rd43;
	mov.f64 	%fd303, %fd48;
	@%p184 bra 	$L__BB7_42;
	setp.lt.f64 	%p185, %fd50, %fd49;
	mov.u64 	%rd303, %rd302;
	mov.f64 	%fd303, %fd302;
	@%p185 bra 	$L__BB7_42;
	setp.lt.s64 	%p186, %rd302, %rd43;
	min.s64 	%rd303, %rd302, %rd43;
	selp.f64 	%fd303, %fd302, %fd48, %p186;
$L__BB7_42:
	mov.b64 	%rd281, %fd303;
	mov.b64 	{%r366, %r371}, %rd281;
	mov.b32 	%r382, 16;
	mov.b32 	%r383, 31;
	mov.b32 	%r384, -1;
	// begin inline asm
	shfl.sync.down.b32 %r365, %r366, %r382, %r383, %r384;
	// end inline asm
	// begin inline asm
	shfl.sync.down.b32 %r370, %r371, %r382, %r383, %r384;
	// end inline asm
	mov.b64 	%rd282, {%r365, %r370};
	mov.b64 	%fd53, %rd282;
	mov.b64 	{%r376, %r381}, %rd303;
	// begin inline asm
	shfl.sync.down.b32 %r375, %r376, %r382, %r383, %r384;
	// end inline asm
	// begin inline asm
	shfl.sync.down.b32 %r380, %r381, %r382, %r383, %r384;
	// end inline asm
	mov.b64 	%rd46, {%r375, %r380};
	setp.gt.s32 	%p187, %r284, 15;
	mov.u64 	%rd355, %rd303;
	mov.f64 	%fd351, %fd303;
	@%p187 bra 	$L__BB7_46;
	abs.f64 	%fd54, %fd303;
	abs.f64 	%fd55, %fd53;
	setp.lt.f64 	%p188, %fd54, %fd55;
	mov.u64 	%rd355, %rd46;
	mov.f64 	%fd351, %fd53;
	@%p188 bra 	$L__BB7_46;
	setp.lt.f64 	%p189, %fd55, %fd54;
	mov.u64 	%rd355, %rd303;
	mov.f64 	%fd351, %fd303;
	@%p189 bra 	$L__BB7_46;
	setp.lt.s64 	%p190, %rd303, %rd46;
	min.s64 	%rd355, %rd303, %rd46;
	selp.f64 	%fd351, %fd303, %fd53, %p190;
$L__BB7_46:
	setp.ne.s32 	%p191, %r284, 0;
	@%p191 bra 	$L__BB7_48;
	shr.u32 	%r385, %r4, 1;
	and.b32  	%r386, %r385, 496;
	mov.u32 	%r387, _ZN6thrust24THRUST_300001_SM_1000_NS8cuda_cub4core6detail5shmemE;
	add.s32 	%r388, %r387, %r386;
	st.shared.f64 	[%r388+8], %fd351;
	st.shared.u64 	[%r388+16], %rd355;
$L__BB7_48:
	bar.sync 	0;
	setp.ne.s32 	%p192, %r4, 0;
	@%p192 bra 	$L__BB7_208;
	ld.shared.f64 	%fd58, [_ZN6thrust24THRUST_300001_SM_1000_NS8cuda_cub4core6detail5shmemE+24];
	ld.shared.u64 	%rd49, [_ZN6thrust24THRUST_300001_SM_1000_NS8cuda_cub4core6detail5shmemE+32];
	abs.f64 	%fd59, %fd351;
	abs.f64 	%fd60, %fd58;
	setp.lt.f64 	%p193, %fd59, %fd60;
	mov.u64 	%rd305, %rd49;
	mov.f64 	%fd305, %fd58;
	@%p193 bra 	$L__BB7_52;
	setp.lt.f64 	%p194, %fd60, %fd59;
	mov.u64 	%rd305, %rd355;
	mov.f64 	%fd305, %fd351;
	@%p194 bra 	$L__BB7_52;
	setp.lt.s64 	%p195, %rd355, %rd49;
	min.s64 	%rd305, %rd355, %rd49;
	selp.f64 	%fd305, %fd351, %fd58, %p195;
$L__BB7_52:
	ld.shared.f64 	%fd63, [_ZN6thrust24THRUST_300001_SM_1000_NS8cuda_cub4core6detail5shmemE+40];
	ld.shared.u64 	%rd52, [_ZN6thrust24THRUST_300001_SM_1000_NS8cuda_cub4core6detail5shmemE+48];
	abs.f64 	%fd64, %fd305;
	abs.f64 	%fd65, %fd63;
	setp.lt.f64 	%p196, %fd64, %fd65;
	mov.u64 	%rd306, %rd52;
	mov.f64 	%fd306, %fd63;
	@%p196 bra 	$L__BB7_55;
	setp.lt.f64 	%p197, %fd65, %fd64;
	mov.u64 	%rd306, %rd305;
	mov.f64 	%fd306, %fd305;
	@%p197 bra 	$L__BB7_55;
	setp.lt.s64 	%p198, %rd305, %rd52;
	min.s64 	%rd306, %rd305, %rd52;
	selp.f64 	%fd306, %fd305, %fd63, %p198;
$L__BB7_55:
	ld.shared.f64 	%fd68, [_ZN6thrust24THRUST_300001_SM_1000_NS8cuda_cub4core6detail5shmemE+56];
	ld.shared.u64 	%rd55, [_ZN6thrust24THRUST_300001_SM_1000_NS8cuda_cub4core6detail5shmemE+64];
	abs.f64 	%fd69, %fd306;
	abs.f64 	%fd70, %fd68;
	setp.lt.f64 	%p199, %fd69, %fd70;
	mov.u64 	%rd307, %rd55;
	mov.f64 	%fd307, %fd68;
	@%p199 bra 	$L__BB7_58;
	setp.lt.f64 	%p200, %fd70, %fd69;
	mov.u64 	%rd307, %rd306;
	mov.f64 	%fd307, %fd306;
	@%p200 bra 	$L__BB7_58;
	setp.lt.s64 	%p201, %rd306, %rd55;
	min.s64 	%rd307, %rd306, %rd55;
	selp.f64 	%fd307, %fd306, %fd68, %p201;
$L__BB7_58:
	ld.shared.f64 	%fd73, [_ZN6thrust24THRUST_300001_SM_1000_NS8cuda_cub4core6detail5shmemE+72];
	ld.shared.u64 	%rd58, [_ZN6thrust24THRUST_300001_SM_1000_NS8cuda_cub4core6detail5shmemE+80];
	abs.f64 	%fd74, %fd307;
	abs.f64 	%fd75, %fd73;
	setp.lt.f64 	%p202, %fd74, %fd75;
	mov.u64 	%rd308, %rd58;
	mov.f64 	%fd308, %fd73;
	@%p202 bra 	$L__BB7_61;
	setp.lt.f64 	%p203, %fd75, %fd74;
	mov.u64 	%rd308, %rd307;
	mov.f64 	%fd308, %fd307;
	@%p203 bra 	$L__BB7_61;
	setp.lt.s64 	%p204, %rd307, %rd58;
	min.s64 	%rd308, %rd307, %rd58;
	selp.f64 	%fd308, %fd307, %fd73, %p204;
$L__BB7_61:
	ld.shared.f64 	%fd78, [_ZN6thrust24THRUST_300001_SM_1000_NS8cuda_cub4core6detail5shmemE+88];
	ld.shared.u64 	%rd61, [_ZN6thrust24THRUST_300001_SM_1000_NS8cuda_cub4core6detail5shmemE+96];
	abs.f64 	%fd79, %fd308;
	abs.f64 	%fd80, %fd78;
	setp.lt.f64 	%p205, %fd79, %fd80;
	mov.u64 	%rd309, %rd61;
	mov.f64 	%fd309, %fd78;
	@%p205 bra 	$L__BB7_64;
	setp.lt.f64 	%p206, %fd80, %fd79;
	mov.u64 	%rd309, %rd308;
	mov.f64 	%fd309, %fd308;
	@%p206 bra 	$L__BB7_64;
	setp.lt.s64 	%p207, %rd308, %rd61;
	min.s64 	%rd309, %rd308, %rd61;
	selp.f64 	%fd309, %fd308, %fd78, %p207;
$L__BB7_64:
	ld.shared.f64 	%fd83, [_ZN6thrust24THRUST_300001_SM_1000_NS8cuda_cub4core6detail5shmemE+104];
	ld.shared.u64 	%rd64, [_ZN6thrust24THRUST_300001_SM_1000_NS8cuda_cub4core6detail5shmemE+112];
	abs.f64 	%fd84, %fd309;
	abs.f64 	%fd85, %fd83;
	setp.lt.f64 	%p208, %fd84, %fd85;
	mov.u64 	%rd310, %rd64;
	mov.f64 	%fd310, %fd83;
	@%p208 bra 	$L__BB7_67;
	setp.lt.f64 	%p209, %fd85, %fd84;
	mov.u64 	%rd310, %rd309;
	mov.f64 	%fd310, %fd309;
	@%p209 bra 	$L__BB7_67;
	setp.lt.s64 	%p210, %rd309, %rd64;
	min.s64 	%rd310, %rd309, %rd64;
	selp.f64 	%fd310, %fd309, %fd83, %p210;
$L__BB7_67:
	ld.shared.f64 	%fd88, [_ZN6thrust24THRUST_300001_SM_1000_NS8cuda_cub4core6detail5shmemE+120];
	ld.shared.u64 	%rd67, [_ZN6thrust24THRUST_300001_SM_1000_NS8cuda_cub4core6detail5shmemE+128];
	abs.f64 	%fd89, %fd310;
	abs.f64 	%fd90, %fd88;
	setp.lt.f64 	%p211, %fd89, %fd90;
	mov.u64 	%rd355, %rd67;
	mov.f64 	%fd351, %fd88;
	@%p211 bra 	$L__BB7_208;
	setp.lt.f64 	%p212, %fd90, %fd89;
	mov.u64 	%rd355, %rd310;
	mov.f64 	%fd351, %fd310;
	@%p212 bra 	$L__BB7_208;
	setp.lt.s64 	%p213, %rd310, %rd67;
	min.s64 	%rd355, %rd310, %rd67;
	selp.f64 	%fd351, %fd310, %fd88, %p213;
	bra.uni 	$L__BB7_208;
$L__BB7_70:
	// begin inline asm
	mov.u32 %r171, %laneid;
	// end inline asm
	and.b32  	%r192, %r4, 992;
	add.s32 	%r193, %r192, 32;
	setp.gt.s32 	%p120, %r193, %r3;
	not.b32 	%r194, %r192;
	add.s32 	%r195, %r3, %r194;
	selp.b32 	%r190, %r195, 31, %p120;
	mov.b64 	%rd263, %fd298;
	mov.b64 	{%r173, %r178}, %rd263;
	mov.b32 	%r189, 1;
	mov.b32 	%r191, -1;
	// begin inline asm
	shfl.sync.down.b32 %r172, %r173, %r189, %r190, %r191;
	// end inline asm
	// begin inline asm
	shfl.sync.down.b32 %r177, %r178, %r189, %r190, %r191;
	// end inline asm
	mov.b64 	%rd264, {%r172, %r177};
	mov.b64 	%fd92, %rd264;
	mov.b64 	{%r183, %r188}, %rd298;
	// begin inline asm
	shfl.sync.down.b32 %r182, %r183, %r189, %r190, %r191;
	// end inline asm
	// begin inline asm
	shfl.sync.down.b32 %r187, %r188, %r189, %r190, %r191;
	// end inline asm
	mov.b64 	%rd69, {%r182, %r187};
	setp.ge.s32 	%p121, %r171, %r190;
	mov.u64 	%rd311, %rd298;
	mov.f64 	%fd311, %fd298;
	@%p121 bra 	$L__BB7_74;
	abs.f64 	%fd93, %fd298;
	abs.f64 	%fd94, %fd92;
	setp.lt.f64 	%p122, %fd93, %fd94;
	mov.u64 	%rd311, %rd69;
	mov.f64 	%fd311, %fd92;
	@%p122 bra 	$L__BB7_74;
	setp.lt.f64 	%p123, %fd94, %fd93;
	mov.u64 	%rd311, %rd298;
	mov.f64 	%fd311, %fd298;
	@%p123 bra 	$L__BB7_74;
	setp.lt.s64 	%p124, %rd298, %rd69;
	min.s64 	%rd311, %rd298, %rd69;
	selp.f64 	%fd311, %fd298, %fd92, %p124;
$L__BB7_74:
	mov.b64 	%rd265, %fd311;
	mov.b64 	{%r197, %r202}, %rd265;
	mov.b32 	%r213, 2;
	mov.b32 	%r215, -1;
	// begin inline asm
	shfl.sync.down.b32 %r196, %r197, %r213, %r190, %r215;
	// end inline asm
	// begin inline asm
	shfl.sync.down.b32 %r201, %r202, %r213, %r190, %r215;
	// end inline asm
	mov.b64 	%rd266, {%r196, %r201};
	mov.b64 	%fd97, %rd266;
	mov.b64 	{%r207, %r212}, %rd311;
	// begin inline asm
	shfl.sync.down.b32 %r206, %r207, %r213, %r190, %r215;
	// end inline asm
	// begin inline asm
	shfl.sync.down.b32 %r211, %r212, %r213, %r190, %r215;
	// end inline asm
	mov.b64 	%rd72, {%r206, %r211};
	add.s32 	%r216, %r171, 2;
	setp.gt.s32 	%p125, %r216, %r190;
	mov.u64 	%rd312, %rd311;
	mov.f64 	%fd312, %fd311;
	@%p125 bra 	$L__BB7_78;
	abs.f64 	%fd98, %fd311;
	abs.f64 	%fd99, %fd97;
	setp.lt.f64 	%p126, %fd98, %fd99;
	mov.u64 	%rd312, %rd72;
	mov.f64 	%fd312, %fd97;
	@%p126 bra 	$L__BB7_78;
	setp.lt.f64 	%p127, %fd99, %fd98;
	mov.u64 	%rd312, %rd311;
	mov.f64 	%fd312, %fd311;
	@%p127 bra 	$L__BB7_78;
	setp.lt.s64 	%p128, %rd311, %rd72;
	min.s64 	%rd312, %rd311, %rd72;
	selp.f64 	%fd312, %fd311, %fd97, %p128;
$L__BB7_78:
	mov.b64 	%rd267, %fd312;
	mov.b64 	{%r218, %r223}, %rd267;
	mov.b32 	%r234, 4;
	mov.b32 	%r236, -1;
	// begin inline asm
	shfl.sync.down.b32 %r217, %r218, %r234, %r190, %r236;
	// end inline asm
	// begin inline asm
	shfl.sync.down.b32 %r222, %r223, %r234, %r190, %r236;
	// end inline asm
	mov.b64 	%rd268, {%r217, %r222};
	mov.b64 	%fd102, %rd268;
	mov.b64 	{%r228, %r233}, %rd312;
	// begin inline asm
	shfl.sync.down.b32 %r227, %r228, %r234, %r190, %r236;
	// end inline asm
	// begin inline asm
	shfl.sync.down.b32 %r232, %r233, %r234, %r190, %r236;
	// end inline asm
	mov.b64 	%rd75, {%r227, %r232};
	add.s32 	%r237, %r171, 4;
	setp.gt.s32 	%p129, %r237, %r190;
	mov.u64 	%rd313, %rd312;
	mov.f64 	%fd313, %fd312;
	@%p129 bra 	$L__BB7_82;
	abs.f64 	%fd103, %fd312;
	abs.f64 	%fd104, %fd102;
	setp.lt.f64 	%p130, %fd103, %fd104;
	mov.u64 	%rd313, %rd75;
	mov.f64 	%fd313, %fd102;
	@%p130 bra 	$L__BB7_82;
	setp.lt.f64 	%p131, %fd104, %fd103;
	mov.u64 	%rd313, %rd312;
	mov.f64 	%fd313, %fd312;
	@%p131 bra 	$L__BB7_82;
	setp.lt.s64 	%p132, %rd312, %rd75;
	min.s64 	%rd313, %rd312, %rd75;
	selp.f64 	%fd313, %fd312, %fd102, %p132;
$L__BB7_82:
	mov.b64 	%rd269, %fd313;
	mov.b64 	{%r239, %r244}, %rd269;
	mov.b32 	%r255, 8;
	mov.b32 	%r257, -1;
	// begin inline asm
	shfl.sync.down.b32 %r238, %r239, %r255, %r190, %r257;
	// end inline asm
	// begin inline asm
	shfl.sync.down.b32 %r243, %r244, %r255, %r190, %r257;
	// end inline asm
	mov.b64 	%rd270, {%r238, %r243};
	mov.b64 	%fd107, %rd270;
	mov.b64 	{%r249, %r254}, %rd313;
	// begin inline asm
	shfl.sync.down.b32 %r248, %r249, %r255, %r190, %r257;
	// end inline asm
	// begin inline asm
	shfl.sync.down.b32 %r253, %r254, %r255, %r190, %r257;
	// end inline asm
	mov.b64 	%rd78, {%r248, %r253};
	add.s32 	%r258, %r171, 8;
	setp.gt.s32 	%p133, %r258, %r190;
	mov.u64 	%rd314, %rd313;
	mov.f64 	%fd314, %fd313;
	@%p133 bra 	$L__BB7_86;
	abs.f64 	%fd108, %fd313;
	abs.f64 	%fd109, %fd107;
	setp.lt.f64 	%p134, %fd108, %fd109;
	mov.u64 	%rd314, %rd78;
	mov.f64 	%fd314, %fd107;
	@%p134 bra 	$L__BB7_86;
	setp.lt.f64 	%p135, %fd109, %fd108;
	mov.u64 	%rd314, %rd313;
	mov.f64 	%fd314, %fd313;
	@%p135 bra 	$L__BB7_86;
	setp.lt.s64 	%p136, %rd313, %rd78;
	min.s64 	%rd314, %rd313, %rd78;
	selp.f64 	%fd314, %fd313, %fd107, %p136;
$L__BB7_86:
	mov.b64 	%rd271, %fd314;
	mov.b64 	{%r260, %r265}, %rd271;
	mov.b32 	%r276, 16;
	mov.b32 	%r278, -1;
	// begin inline asm
	shfl.sync.down.b32 %r259, %r260, %r276, %r190, %r278;
	// end inline asm
	// begin inline asm
	shfl.sync.down.b32 %r264, %r265, %r276, %r190, %r278;
	// end inline asm
	mov.b64 	%rd272, {%r259, %r264};
	mov.b64 	%fd112, %rd272;
	mov.b64 	{%r270, %r275}, %rd314;
	// begin inline asm
	shfl.sync.down.b32 %r269, %r270, %r276, %r190, %r278;
	// end inline asm
	// begin inline asm
	shfl.sync.down.b32 %r274, %r275, %r276, %r190, %r278;
	// end inline asm
	mov.b64 	%rd81, {%r269, %r274};
	add.s32 	%r279, %r171, 16;
	setp.gt.s32 	%p137, %r279, %r190;
	mov.u64 	%rd355, %rd314;
	mov.f64 	%fd351, %fd314;
	@%p137 bra 	$L__BB7_90;
	abs.f64 	%fd113, %fd314;
	abs.f64 	%fd114, %fd112;
	setp.lt.f64 	%p138, %fd113, %fd114;
	mov.u64 	%rd355, %rd81;
	mov.f64 	%fd351, %fd112;
	@%p138 bra 	$L__BB7_90;
	setp.lt.f64 	%p139, %fd114, %fd113;
	mov.u64 	%rd355, %rd314;
	mov.f64 	%fd351, %fd314;
	@%p139 bra 	$L__BB7_90;
	setp.lt.s64 	%p140, %rd314, %rd81;
	min.s64 	%rd355, %rd314, %rd81;
	selp.f64 	%fd351, %fd314, %fd112, %p140;
$L__BB7_90:
	setp.ne.s32 	%p141, %r171, 0;
	@%p141 bra 	$L__BB7_92;
	shr.u32 	%r280, %r4, 1;
	and.b32  	%r281, %r280, 496;
	mov.u32 	%r282, _ZN6thrust24THRUST_300001_SM_1000_NS8cuda_cub4core6detail5shmemE;
	add.s32 	%r283, %r282, %r281;
	st.shared.f64 	[%r283+8], %fd351;
	st.shared.u64 	[%r283+16], %rd355;
$L__BB7_92:
	bar.sync 	0;
	setp.ne.s32 	%p142, %r4, 0;
	@%p142 bra 	$L__BB7_208;
	setp.lt.s32 	%p143, %r3, 33;
	mov.f64 	%fd316, %fd351;
	mov.u64 	%rd316, %rd355;
	@%p143 bra 	$L__BB7_97;
	ld.shared.f64 	%fd117, [_ZN6thrust24THRUST_300001_SM_1000_NS8cuda_cub4core6detail5shmemE+24];
	ld.shared.u64 	%rd84, [_ZN6thrust24THRUST_300001_SM_1000_NS8cuda_cub4core6detail5shmemE+32];
	abs.f64 	%fd118, %fd351;
	abs.f64 	%fd119, %fd117;
	setp.lt.f64 	%p144, %fd118, %fd119;
	mov.f64 	%fd316, %fd117;
	mov.u64 	%rd316, %rd84;
	@%p144 bra 	$L__BB7_97;
	setp.lt.f64 	%p145, %fd119, %fd118;
	mov.f64 	%fd316, %fd351;
	mov.u64 	%rd316, %rd355;
	@%p145 bra 	$L__BB7_97;
	setp.lt.s64 	%p146, %rd355, %rd84;
	selp.f64 	%fd316, %fd351, %fd117, %p146;
	min.s64 	%rd316, %rd355, %rd84;
$L__BB7_97:
	setp.lt.s32 	%p147, %r3, 65;
	mov.f64 	%fd317, %fd316;
	mov.u64 	%rd317, %rd316;
	@%p147 bra 	$L__BB7_101;
	ld.shared.f64 	%fd122, [_ZN6thrust24THRUST_300001_SM_1000_NS8cuda_cub4core6detail5shmemE+40];
	ld.shared.u64 	%rd87, [_ZN6thrust24THRUST_300001_SM_1000_NS8cuda_cub4core6detail5shmemE+48];
	abs.f64 	%fd123, %fd316;
	abs.f64 	%fd124, %fd122;
	setp.lt.f64 	%p148, %fd123, %fd124;
	mov.f64 	%fd317, %fd122;
	mov.u64 	%rd317, %rd87;
	@%p148 bra 	$L__BB7_101;
	setp.lt.f64 	%p149, %fd124, %fd123;
	mov.f64 	%fd317, %fd316;
	mov.u64 	%rd317, %rd316;
	@%p149 bra 	$L__BB7_101;
	setp.lt.s64 	%p150, %rd316, %rd87;
	selp.f64 	%fd317, %fd316, %fd122, %p150;
	min.s64 	%rd317, %rd316, %rd87;
$L__BB7_101:
	setp.lt.s32 	%p151, %r3, 97;
	mov.f64 	%fd318, %fd317;
	mov.u64 	%rd318, %rd317;
	@%p151 bra 	$L__BB7_105;
	ld.shared.f64 	%fd127, [_ZN6thrust24THRUST_300001_SM_1000_NS8cuda_cub4core6detail5shmemE+56];
	ld.shared.u64 	%rd90, [_ZN6thrust24THRUST_300001_SM_1000_NS8cuda_cub4core6detail5shmemE+64];
	abs.f64 	%fd128, %fd317;
	abs.f64 	%fd129, %fd127;
	setp.lt.f64 	%p152, %fd128, %fd129;
	mov.f64 	%fd318, %fd127;
	mov.u64 	%rd318, %rd90;
	@%p152 bra 	$L__BB7_105;
	setp.lt.f64 	%p153, %fd129, %fd128;
	mov.f64 	%fd318, %fd317;
	mov.u64 	%rd318, %rd317;
	@%p153 bra 	$L__BB7_105;
	setp.lt.s64 	%p154, %rd317, %rd90;
	selp.f64 	%fd318, %fd317, %fd127, %p154;
	min.s64 	%rd318, %rd317, %rd90;
$L__BB7_105:
	setp.lt.s32 	%p155, %r3, 129;
	mov.f64 	%fd319, %fd318;
	mov.u64 	%rd319, %rd318;
	@%p155 bra 	$L__BB7_109;
	ld.shared.f64 	%fd132, [_ZN6thrust24THRUST_300001_SM_1000_NS8cuda_cub4core6detail5shmemE+72];
	ld.shared.u64 	%rd93, [_ZN6thrust24THRUST_300001_SM_1000_NS8cuda_cub4core6detail5shmemE+80];
	abs.f64 	%fd133, %fd318;
	abs.f64 	%fd134, %fd132;
	setp.lt.f64 	%p156, %fd133, %fd134;
	mov.f64 	%fd319, %fd132;
	mov.u64 	%rd319, %rd93;
	@%p156 bra 	$L__BB7_109;
	setp.lt.f64 	%p157, %fd134, %fd133;
	mov.f64 	%fd319, %fd318;
	mov.u64 	%rd319, %rd318;
	@%p157 bra 	$L__BB7_109;
	setp.lt.s64 	%p158, %rd318, %rd93;
	selp.f64 	%fd319, %fd318, %fd132, %p158;
	min.s64 	%rd319, %rd318, %rd93;
$L__BB7_109:
	setp.lt.s32 	%p159, %r3, 161;
	mov.f64 	%fd320, %fd319;
	mov.u64 	%rd320, %rd319;
	@%p159 bra 	$L__BB7_113;
	ld.shared.f64 	%fd137, [_ZN6thrust24THRUST_300001_SM_1000_NS8cuda_cub4core6detail5shmemE+88];
	ld.shared.u64 	%rd96, [_ZN6thrust24THRUST_300001_SM_1000_NS8cuda_cub4core6detail5shmemE+96];
	abs.f64 	%fd138, %fd319;
	abs.f64 	%fd139, %fd137;
	setp.lt.f64 	%p160, %fd138, %fd139;
	mov.f64 	%fd320, %fd137;
	mov.u64 	%rd320, %rd96;
	@%p160 bra 	$L__BB7_113;
	setp.lt.f64 	%p161, %fd139, %fd138;
	mov.f64 	%fd320, %fd319;
	mov.u64 	%rd320, %rd319;
	@%p161 bra 	$L__BB7_113;
	setp.lt.s64 	%p162, %rd319, %rd96;
	selp.f64 	%fd320, %fd319, %fd137, %p162;
	min.s64 	%rd320, %rd319, %rd96;
$L__BB7_113:
	setp.lt.s32 	%p163, %r3, 193;
	mov.f64 	%fd321, %fd320;
	mov.u64 	%rd321, %rd320;
	@%p163 bra 	$L__BB7_117;
	ld.shared.f64 	%fd142, [_ZN6thrust24THRUST_300001_SM_1000_NS8cuda_cub4core6detail5shmemE+104];
	ld.shared.u64 	%rd99, [_ZN6thrust24THRUST_300001_SM_1000_NS8cuda_cub4core6detail5shmemE+112];
	abs.f64 	%fd143, %fd320;
	abs.f64 	%fd144, %fd142;
	setp.lt.f64 	%p164, %fd143, %fd144;
	mov.f64 	%fd321, %fd142;
	mov.u64 	%rd321, %rd99;
	@%p164 bra 	$L__BB7_117;
	setp.lt.f64 	%p165, %fd144, %fd143;
	mov.f64 	%fd321, %fd320;
	mov.u64 	%rd321, %rd320;
	@%p165 bra 	$L__BB7_117;
	setp.lt.s64 	%p166, %rd320, %rd99;
	selp.f64 	%fd321, %fd320, %fd142, %p166;
	min.s64 	%rd321, %rd320, %rd99;
$L__BB7_117:
	setp.lt.s32 	%p167, %r3, 225;
	mov.u64 	%rd355, %rd321;
	mov.f64 	%fd351, %fd321;
	@%p167 bra 	$L__BB7_208;
	ld.shared.f64 	%fd147, [_ZN6thrust24THRUST_300001_SM_1000_NS8cuda_cub4core6detail5shmemE+120];
	ld.shared.u64 	%rd102, [_ZN6thrust24THRUST_300001_SM_1000_NS8cuda_cub4core6detail5shmemE+128];
	abs.f64 	%fd148, %fd321;
	abs.f64 	%fd149, %fd147;
	setp.lt.f64 	%p168, %fd148, %fd149;
	mov.u64 	%rd355, %rd102;
	mov.f64 	%fd351, %fd147;
	@%p168 bra 	$L__BB7_208;
	setp.lt.f64 	%p169, %fd149, %fd148;
	mov.u64 	%rd355, %rd321;
	mov.f64 	%fd351, %fd321;
	@%p169 bra 	$L__BB7_208;
	setp.lt.s64 	%p170, %rd321, %rd102;
	selp.f64 	%fd351, %fd321, %fd147, %p170;
	min.s64 	%rd355, %rd321, %rd102;
	bra.uni 	$L__BB7_208;
$L__BB7_121:
	mov.u32 	%r20, %tid.x;
	add.s64 	%rd104, %rd196, %rd4;
	cvt.u64.u32 	%rd105, %r20;
	add.s64 	%rd201, %rd105, %rd4;
	cvta.to.global.u64 	%rd202, %rd195;
	shl.b64 	%rd203, %rd201, 3;
	add.s64 	%rd204, %rd202, %rd203;
	ld.global.f64 	%fd274, [%rd204];
	add.s32 	%r36, %r20, 256;
	cvt.u64.u32 	%rd205, %r36;
	ld.global.f64 	%fd275, [%rd204+2048];
	add.s32 	%r37, %r20, 512;
	cvt.u64.u32 	%rd206, %r37;
	ld.global.f64 	%fd276, [%rd204+4096];
	add.s32 	%r38, %r20, 768;
	cvt.u64.u32 	%rd207, %r38;
	ld.global.f64 	%fd277, [%rd204+6144];
	or.b32  	%r39, %r20, 1024;
	cvt.u64.u32 	%rd106, %r39;
	add.s64 	%rd343, %rd104, %rd106;
	ld.global.f64 	%fd339, [%rd204+8192];
	abs.f64 	%fd278, %fd274;
	abs.f64 	%fd279, %fd275;
	setp.geu.f64 	%p2, %fd278, %fd279;
	selp.f64 	%fd280, %fd274, %fd275, %p2;
	selp.b64 	%rd208, %rd105, %rd205, %p2;
	abs.f64 	%fd281, %fd280;
	abs.f64 	%fd282, %fd276;
	setp.geu.f64 	%p3, %fd281, %fd282;
	selp.f64 	%fd283, %fd280, %fd276, %p3;
	selp.b64 	%rd209, %rd208, %rd206, %p3;
	abs.f64 	%fd284, %fd283;
	abs.f64 	%fd285, %fd277;
	setp.geu.f64 	%p4, %fd284, %fd285;
	selp.f64 	%fd152, %fd283, %fd277, %p4;
	selp.b64 	%rd108, %rd209, %rd207, %p4;
	abs.f64 	%fd153, %fd152;
	abs.f64 	%fd154, %fd339;
	setp.lt.f64 	%p5, %fd153, %fd154;
	@%p5 bra 	$L__BB7_123;
	setp.lt.f64 	%p6, %fd154, %fd153;
	setp.lt.u64 	%p7, %rd108, %rd106;
	or.pred  	%p8, %p6, %p7;
	selp.f64 	%fd339, %fd152, %fd339, %p8;
	add.s64 	%rd212, %rd104, %rd108;
	selp.b64 	%rd343, %rd212, %rd343, %p8;
$L__BB7_123:
	setp.le.u64 	%p9, %rd198, %rd5;
	@%p9 bra 	$L__BB7_164;
	setp.ne.s32 	%p10, %r20, 0;
	@%p10 bra 	$L__BB7_126;
	atom.global.add.u64 	%rd213, [%rd1+8], 1280;
	add.s64 	%rd214, %rd213, %rd5;
	st.shared.u64 	[_ZN6thrust24THRUST_300001_SM_1000_NS8cuda_cub4core6detail5shmemE+152], %rd214;
$L__BB7_126:
	bar.sync 	0;
	ld.shared.u64 	%rd331, [_ZN6thrust24THRUST_300001_SM_1000_NS8cuda_cub4core6detail5shmemE+152];
	add.s64 	%rd215, %rd331, 1280;
	setp.gt.s64 	%p11, %rd215, %rd198;
	@%p11 bra 	$L__BB7_141;
	mov.f64 	%fd323, %fd339;
	mov.u64 	%rd324, %rd343;
$L__BB7_128:
	add.s64 	%rd216, %rd331, %rd105;
	cvta.to.global.u64 	%rd217, %rd195;
	shl.b64 	%rd218, %rd216, 3;
	add.s64 	%rd219, %rd217, %rd218;
	add.s64 	%rd325, %rd216, %rd196;
	ld.global.f64 	%fd324, [%rd219];
	add.s64 	%rd326, %rd325, 256;
	ld.global.f64 	%fd325, [%rd219+2048];
	add.s64 	%rd327, %rd325, 512;
	ld.global.f64 	%fd326, [%rd219+4096];
	add.s64 	%rd328, %rd325, 768;
	ld.global.f64 	%fd327, [%rd219+6144];
	add.s64 	%rd343, %rd325, 1024;
	ld.global.f64 	%fd339, [%rd219+8192];
	abs.f64 	%fd163, %fd323;
	abs.f64 	%fd164, %fd324;
	setp.lt.f64 	%p12, %fd163, %fd164;
	@%p12 bra 	$L__BB7_130;
	setp.lt.f64 	%p13, %fd164, %fd163;
	setp.lt.s64 	%p14, %rd324, %rd325;
	or.pred  	%p15, %p13, %p14;
	selp.f64 	%fd324, %fd323, %fd324, %p15;
	selp.b64 	%rd325, %rd324, %rd325, %p15;
$L__BB7_130:
	abs.f64 	%fd167, %fd324;
	abs.f64 	%fd168, %fd325;
	setp.lt.f64 	%p16, %fd167, %fd168;
	@%p16 bra 	$L__BB7_132;
	setp.lt.f64 	%p17, %fd168, %fd167;
	setp.lt.s64 	%p18, %rd325, %rd326;
	or.pred  	%p19, %p17, %p18;
	selp.f64 	%fd325, %fd324, %fd325, %p19;
	selp.b64 	%rd326, %rd325, %rd326, %p19;
$L__BB7_132:
	abs.f64 	%fd171, %fd325;
	abs.f64 	%fd172, %fd326;
	setp.lt.f64 	%p20, %fd171, %fd172;
	@%p20 bra 	$L__BB7_134;
	setp.lt.f64 	%p21, %fd172, %fd171;
	setp.lt.s64 	%p22, %rd326, %rd327;
	or.pred  	%p23, %p21, %p22;
	selp.f64 	%fd326, %fd325, %fd326, %p23;
	selp.b64 	%rd327, %rd326, %rd327, %p23;
$L__BB7_134:
	abs.f64 	%fd175, %fd326;
	abs.f64 	%fd176, %fd327;
	setp.lt.f64 	%p24, %fd175, %fd176;
	@%p24 bra 	$L__BB7_136;
	setp.lt.f64 	%p25, %fd176, %fd175;
	setp.lt.s64 	%p26, %rd327, %rd328;
	or.pred  	%p27, %p25, %p26;
	selp.f64 	%fd327, %fd326, %fd327, %p27;
	selp.b64 	%rd328, %rd327, %rd328, %p27;
$L__BB7_136:
	abs.f64 	%fd179, %fd327;
	abs.f64 	%fd180, %fd339;
	setp.lt.f64 	%p28, %fd179, %fd180;
	@%p28 bra 	$L__BB7_138;
	setp.lt.f64 	%p29, %fd180, %fd179;
	setp.lt.s64 	%p30, %rd328, %rd343;
	or.pred  	%p31, %p29, %p30;
	selp.f64 	%fd339, %fd327, %fd339, %p31;
	selp.b64 	%rd343, %rd328, %rd343, %p31;
$L__BB7_138:
	setp.ne.s32 	%p32, %r20, 0;
	bar.sync 	0;
	@%p32 bra 	$L__BB7_140;
	atom.global.add.u64 	%rd220, [%rd1+8], 1280;
	add.s64 	%rd221, %rd220, %rd5;
	st.shared.u64 	[_ZN6thrust24THRUST_300001_SM_1000_NS8cuda_cub4core6detail5shmemE+152], %rd221;
$L__BB7_140:
	bar.sync 	0;
	ld.shared.u64 	%rd331, [_ZN6thrust24THRUST_300001_SM_1000_NS8cuda_cub4core6detail5shmemE+152];
	add.s64 	%rd222, %rd331, 1280;
	setp.le.s64 	%p33, %rd222, %rd198;
	mov.f64 	%fd323, %fd339;
	mov.u64 	%rd324, %rd343;
	@%p33 bra 	$L__BB7_128;
$L__BB7_141:
	setp.le.s64 	%p34, %rd198, %rd331;
	@%p34 bra 	$L__BB7_164;
	cvt.u32.u64 	%r40, %rd331;
	cvt.u32.u64 	%r41, %rd198;
	sub.s32 	%r21, %r41, %r40;
	setp.ge.s32 	%p35, %r20, %r21;
	@%p35 bra 	$L__BB7_164;
	cvta.to.global.u64 	%rd132, %rd195;
	not.b32 	%r43, %r20;
	add.s32 	%r44, %r43, %r41;
	sub.s32 	%r22, %r44, %r40;
	and.b32  	%r46, %r22, 768;
	setp.eq.s32 	%p36, %r46, 768;
	mov.u32 	%r397, %r20;
	@%p36 bra 	$L__BB7_149;
	add.s64 	%rd224, %rd331, %rd105;
	add.s64 	%rd333, %rd224, %rd196;
	shl.b64 	%rd225, %rd224, 3;
	add.s64 	%rd332, %rd132, %rd225;
	shr.u32 	%r47, %r22, 8;
	add.s32 	%r48, %r47, 1;
	and.b32  	%r49, %r48, 3;
	neg.s32 	%r395, %r49;
	mov.u32 	%r397, %r20;
$L__BB7_145:
	.pragma "nounroll";
	mov.u64 	%rd137, %rd343;
	mov.f64 	%fd184, %fd339;
	ld.global.f64 	%fd185, [%rd332];
	abs.f64 	%fd186, %fd184;
	abs.f64 	%fd187, %fd185;
	setp.lt.f64 	%p37, %fd186, %fd187;
	mov.f64 	%fd339, %fd185;
	mov.u64 	%rd343, %rd333;
	@%p37 bra 	$L__BB7_148;
	setp.lt.f64 	%p38, %fd187, %fd186;
	mov.f64 	%fd339, %fd184;
	mov.u64 	%rd343, %rd137;
	@%p38 bra 	$L__BB7_148;
	setp.lt.s64 	%p39, %rd137, %rd333;
	selp.f64 	%fd339, %fd184, %fd185, %p39;
	min.s64 	%rd343, %rd137, %rd333;
$L__BB7_148:
	add.s32 	%r397, %r397, 256;
	add.s64 	%rd333, %rd333, 256;
	add.s64 	%rd332, %rd332, 2048;
	add.s32 	%r395, %r395, 1;
	setp.ne.s32 	%p40, %r395, 0;
	@%p40 bra 	$L__BB7_145;
$L__BB7_149:
	setp.lt.u32 	%p41, %r22, 768;
	@%p41 bra 	$L__BB7_164;
	add.s32 	%r398, %r397, 512;
$L__BB7_151:
	mov.u32 	%r30, %r398;
	add.s32 	%r50, %r30, -512;
	cvt.u64.u32 	%rd226, %r50;
	add.s64 	%rd227, %rd331, %rd226;
	shl.b64 	%rd228, %rd227, 3;
	add.s64 	%rd145, %rd132, %rd228;
	add.s64 	%rd146, %rd227, %rd196;
	ld.global.f64 	%fd193, [%rd145];
	abs.f64 	%fd194, %fd339;
	abs.f64 	%fd195, %fd193;
	setp.lt.f64 	%p42, %fd194, %fd195;
	mov.f64 	%fd335, %fd193;
	mov.u64 	%rd339, %rd146;
	@%p42 bra 	$L__BB7_154;
	setp.lt.f64 	%p43, %fd195, %fd194;
	mov.f64 	%fd335, %fd339;
	mov.u64 	%rd339, %rd343;
	@%p43 bra 	$L__BB7_154;
	setp.lt.s64 	%p44, %rd343, %rd146;
	selp.f64 	%fd335, %fd339, %fd193, %p44;
	min.s64 	%rd339, %rd343, %rd146;
$L__BB7_154:
	add.s32 	%r51, %r30, -256;
	cvt.u64.u32 	%rd229, %r51;
	add.s64 	%rd230, %rd331, %rd229;
	add.s64 	%rd149, %rd230, %rd196;
	ld.global.f64 	%fd198, [%rd145+2048];
	abs.f64 	%fd199, %fd335;
	abs.f64 	%fd200, %fd198;
	setp.lt.f64 	%p45, %fd199, %fd200;
	mov.f64 	%fd336, %fd198;
	mov.u64 	%rd340, %rd149;
	@%p45 bra 	$L__BB7_157;
	setp.lt.f64 	%p46, %fd200, %fd199;
	mov.f64 	%fd336, %fd335;
	mov.u64 	%rd340, %rd339;
	@%p46 bra 	$L__BB7_157;
	setp.lt.s64 	%p47, %rd339, %rd149;
	selp.f64 	%fd336, %fd335, %fd198, %p47;
	min.s64 	%rd340, %rd339, %rd149;
$L__BB7_157:
	cvt.u64.u32 	%rd231, %r30;
	add.s64 	%rd232, %rd331, %rd231;
	add.s64 	%rd152, %rd232, %rd196;
	ld.global.f64 	%fd203, [%rd145+4096];
	abs.f64 	%fd204, %fd336;
	abs.f64 	%fd205, %fd203;
	setp.lt.f64 	%p48, %fd204, %fd205;
	mov.f64 	%fd337, %fd203;
	mov.u64 	%rd341, %rd152;
	@%p48 bra 	$L__BB7_160;
	setp.lt.f64 	%p49, %fd205, %fd204;
	mov.f64 	%fd337, %fd336;
	mov.u64 	%rd341, %rd340;
	@%p49 bra 	$L__BB7_160;
	setp.lt.s64 	%p50, %rd340, %rd152;
	selp.f64 	%fd337, %fd336, %fd203, %p50;
	min.s64 	%rd341, %rd340, %rd152;
$L__BB7_160:
	add.s32 	%r52, %r30, 256;
	cvt.u64.u32 	%rd233, %r52;
	add.s64 	%rd234, %rd331, %rd233;
	add.s64 	%rd155, %rd234, %rd196;
	ld.global.f64 	%fd208, [%rd145+6144];
	abs.f64 	%fd209, %fd337;
	abs.f64 	%fd210, %fd208;
	setp.lt.f64 	%p51, %fd209, %fd210;
	mov.f64 	%fd339, %fd208;
	mov.u64 	%rd343, %rd155;
	@%p51 bra 	$L__BB7_163;
	setp.lt.f64 	%p52, %fd210, %fd209;
	mov.f64 	%fd339, %fd337;
	mov.u64 	%rd343, %rd341;
	@%p52 bra 	$L__BB7_163;
	setp.lt.s64 	%p53, %rd341, %rd155;
	selp.f64 	%fd339, %fd337, %fd208, %p53;
	min.s64 	%rd343, %rd341, %rd155;
$L__BB7_163:
	add.s32 	%r398, %r30, 1024;
	add.s32 	%r53, %r30, 512;
	setp.lt.s32 	%p54, %r53, %r21;
	@%p54 bra 	$L__BB7_151;
$L__BB7_164:
	// begin inline asm
	mov.u32 %r54, %laneid;
	// end inline asm
	mov.b64 	%rd235, %fd339;
	mov.b64 	{%r56, %r61}, %rd235;
	mov.b32 	%r72, 1;
	mov.b32 	%r73, 31;
	mov.b32 	%r74, -1;
	// begin inline asm
	shfl.sync.down.b32 %r55, %r56, %r72, %r73, %r74;
	// end inline asm
	// begin inline asm
	shfl.sync.down.b32 %r60, %r61, %r72, %r73, %r74;
	// end inline asm
	mov.b64 	%rd236, {%r55, %r60};
	mov.b64 	%fd214, %rd236;
	mov.b64 	{%r66, %r71}, %rd343;
	// begin inline asm
	shfl.sync.down.b32 %r65, %r66, %r72, %r73, %r74;
	// end inline asm
	// begin inline asm
	shfl.sync.down.b32 %r70, %r71, %r72, %r73, %r74;
	// end inline asm
	mov.b64 	%rd159, {%r65, %r70};
	setp.gt.s32 	%p55, %r54, 30;
	mov.f64 	%fd340, %fd339;
	mov.u64 	%rd344, %rd343;
	@%p55 bra 	$L__BB7_168;
	abs.f64 	%fd215, %fd339;
	abs.f64 	%fd216, %fd214;
	setp.lt.f64 	%p56, %fd215, %fd216;
	mov.f64 	%fd340, %fd214;
	mov.u64 	%rd344, %rd159;
	@%p56 bra 	$L__BB7_168;
	setp.lt.f64 	%p57, %fd216, %fd215;
	mov.f64 	%fd340, %fd339;
	mov.u64 	%rd344, %rd343;
	@%p57 bra 	$L__BB7_168;
	setp.lt.s64 	%p58, %rd343, %rd159;
	selp.f64 	%fd340, %fd339, %fd214, %p58;
	min.s64 	%rd344, %rd343, %rd159;
$L__BB7_168:
	mov.b64 	%rd237, %fd340;
	mov.b64 	{%r76, %r81}, %rd237;
	mov.b32 	%r92, 2;
	mov.b32 	%r93, 31;
	mov.b32 	%r94, -1;
	// begin inline asm
	shfl.sync.down.b32 %r75, %r76, %r92, %r93, %r94;
	// end inline asm
	// begin inline asm
	shfl.sync.down.b32 %r80, %r81, %r92, %r93, %r94;
	// end inline asm
	mov.b64 	%rd238, {%r75, %r80};
	mov.b64 	%fd219, %rd238;
	mov.b64 	{%r86, %r91}, %rd344;
	// begin inline asm
	shfl.sync.down.b32 %r85, %r86, %r92, %r93, %r94;
	// end inline asm
	// begin inline asm
	shfl.sync.down.b32 %r90, %r91, %r92, %r93, %r94;
	// end inline asm
	mov.b64 	%rd162, {%r85, %r90};
	setp.gt.s32 	%p59, %r54, 29;
	mov.f64 	%fd341, %fd340;
	mov.u64 	%rd345, %rd344;
	@%p59 bra 	$L__BB7_172;
	abs.f64 	%fd220, %fd340;
	abs.f64 	%fd221, %fd219;
	setp.lt.f64 	%p60, %fd220, %fd221;
	mov.f64 	%fd341, %fd219;
	mov.u64 	%rd345, %rd162;
	@%p60 bra 	$L__BB7_172;
	setp.lt.f64 	%p61, %fd221, %fd220;
	mov.f64 	%fd341, %fd340;
	mov.u64 	%rd345, %rd344;
	@%p61 bra 	$L__BB7_172;
	setp.lt.s64 	%p62, %rd344, %rd162;
	selp.f64 	%fd341, %fd340, %fd219, %p62;
	min.s64 	%rd345, %rd344, %rd162;
$L__BB7_172:
	mov.b64 	%rd239, %fd341;
	mov.b64 	{%r96, %r101}, %rd239;
	mov.b32 	%r112, 4;
	mov.b32 	%r113, 31;
	mov.b32 	%r114, -1;
	// begin inline asm
	shfl.sync.down.b32 %r95, %r96, %r112, %r113, %r114;
	// end inline asm
	// begin inline asm
	shfl.sync.down.b32 %r100, %r101, %r112, %r113, %r114;
	// end inline asm
	mov.b64 	%rd240, {%r95, %r100};
	mov.b64 	%fd224, %rd240;
	mov.b64 	{%r106, %r111}, %rd345;
	// begin inline asm
	shfl.sync.down.b32 %r105, %r106, %r112, %r113, %r114;
	// end inline asm
	// begin inline asm
	shfl.sync.down.b32 %r110, %r111, %r112, %r113, %r114;
	// end inline asm
	mov.b64 	%rd165, {%r105, %r110};
	setp.gt.s32 	%p63, %r54, 27;
	mov.f64 	%fd342, %fd341;
	mov.u64 	%rd346, %rd345;
	@%p63 bra 	$L__BB7_176;
	abs.f64 	%fd225, %fd341;
	abs.f64 	%fd226, %fd224;
	setp.lt.f64 	%p64, %fd225, %fd226;
	mov.f64 	%fd342, %fd224;
	mov.u64 	%rd346, %rd165;
	@%p64 bra 	$L__BB7_176;
	setp.lt.f64 	%p65, %fd226, %fd225;
	mov.f64 	%fd342, %fd341;
	mov.u64 	%rd346, %rd345;
	@%p65 bra 	$L__BB7_176;
	setp.lt.s64 	%p66, %rd345, %rd165;
	selp.f64 	%fd342, %fd341, %fd224, %p66;
	min.s64 	%rd346, %rd345, %rd165;
$L__BB7_176:
	mov.b64 	%rd241, %fd342;
	mov.b64 	{%r116, %r121}, %rd241;
	mov.b32 	%r132, 8;
	mov.b32 	%r133, 31;
	mov.b32 	%r134, -1;
	// begin inline asm
	shfl.sync.down.b32 %r115, %r116, %r132, %r133, %r134;
	// end inline asm
	// begin inline asm
	shfl.sync.down.b32 %r120, %r121, %r132, %r133, %r134;
	// end inline asm
	mov.b64 	%rd242, {%r115, %r120};
	mov.b64 	%fd229, %rd242;
	mov.b64 	{%r126, %r131}, %rd346;
	// begin inline asm
	shfl.sync.down.b32 %r125, %r126, %r132, %r133, %r134;
	// end inline asm
	// begin inline asm
	shfl.sync.down.b32 %r130, %r131, %r132, %r133, %r134;
	// end inline asm
	mov.b64 	%rd168, {%r125, %r130};
	setp.gt.s32 	%p67, %r54, 23;
	mov.f64 	%fd343, %fd342;
	mov.u64 	%rd347, %rd346;
	@%p67 bra 	$L__BB7_180;
	abs.f64 	%fd230, %fd342;
	abs.f64 	%fd231, %fd229;
	setp.lt.f64 	%p68, %fd230, %fd231;
	mov.f64 	%fd343, %fd229;
	mov.u64 	%rd347, %rd168;
	@%p68 bra 	$L__BB7_180;
	setp.lt.f64 	%p69, %fd231, %fd230;
	mov.f64 	%fd343, %fd342;
	mov.u64 	%rd347, %rd346;
	@%p69 bra 	$L__BB7_180;
	setp.lt.s64 	%p70, %rd346, %rd168;
	selp.f64 	%fd343, %fd342, %fd229, %p70;
	min.s64 	%rd347, %rd346, %rd168;
$L__BB7_180:
	mov.b64 	%rd243, %fd343;
	mov.b64 	{%r136, %r141}, %rd243;
	mov.b32 	%r152, 16;
	mov.b32 	%r153, 31;
	mov.b32 	%r154, -1;
	// begin inline asm
	shfl.sync.down.b32 %r135, %r136, %r152, %r153, %r154;
	// end inline asm
	// begin inline asm
	shfl.sync.down.b32 %r140, %r141, %r152, %r153, %r154;
	// end inline asm
	mov.b64 	%rd244, {%r135, %r140};
	mov.b64 	%fd234, %rd244;
	mov.b64 	{%r146, %r151}, %rd347;
	// begin inline asm
	shfl.sync.down.b32 %r145, %r146, %r152, %r153, %r154;
	// end inline asm
	// begin inline asm
	shfl.sync.down.b32 %r150, %r151, %r152, %r153, %r154;
	// end inline asm
	mov.b64 	%rd171, {%r145, %r150};
	setp.gt.s32 	%p71, %r54, 15;
	mov.f64 	%fd351, %fd343;
	mov.u64 	%rd355, %rd347;
	@%p71 bra 	$L__BB7_184;
	abs.f64 	%fd235, %fd343;
	abs.f64 	%fd236, %fd234;
	setp.lt.f64 	%p72, %fd235, %fd236;
	mov.f64 	%fd351, %fd234;
	mov.u64 	%rd355, %rd171;
	@%p72 bra 	$L__BB7_184;
	setp.lt.f64 	%p73, %fd236, %fd235;
	mov.f64 	%fd351, %fd343;
	mov.u64 	%rd355, %rd347;
	@%p73 bra 	$L__BB7_184;
	setp.lt.s64 	%p74, %rd347, %rd171;
	selp.f64 	%fd351, %fd343, %fd234, %p74;
	min.s64 	%rd355, %rd347, %rd171;
$L__BB7_184:
	setp.ne.s32 	%p75, %r54, 0;
	@%p75 bra 	$L__BB7_186;
	shr.u32 	%r155, %r20, 1;
	and.b32  	%r156, %r155, 496;
	mov.u32 	%r157, _ZN6thrust24THRUST_300001_SM_1000_NS8cuda_cub4core6detail5shmemE;
	add.s32 	%r158, %r157, %r156;
	st.shared.f64 	[%r158+8], %fd351;
	st.shared.u64 	[%r158+16], %rd355;
$L__BB7_186:
	bar.sync 	0;
	setp.ne.s32 	%p76, %r20, 0;
	@%p76 bra 	$L__BB7_208;
	ld.shared.f64 	%fd239, [_ZN6thrust24THRUST_300001_SM_1000_NS8cuda_cub4core6detail5shmemE+24];
	ld.shared.u64 	%rd174, [_ZN6thrust24THRUST_300001_SM_1000_NS8cuda_cub4core6detail5shmemE+32];
	abs.f64 	%fd240, %fd351;
	abs.f64 	%fd241, %fd239;
	setp.lt.f64 	%p77, %fd240, %fd241;
	mov.f64 	%fd345, %fd239;
	mov.u64 	%rd349, %rd174;
	@%p77 bra 	$L__BB7_190;
	setp.lt.f64 	%p78, %fd241, %fd240;
	mov.f64 	%fd345, %fd351;
	mov.u64 	%rd349, %rd355;
	@%p78 bra 	$L__BB7_190;
	setp.lt.s64 	%p79, %rd355, %rd174;
	selp.f64 	%fd345, %fd351, %fd239, %p79;
	min.s64 	%rd349, %rd355, %rd174;
$L__BB7_190:
	ld.shared.f64 	%fd244, [_ZN6thrust24THRUST_300001_SM_1000_NS8cuda_cub4core6detail5shmemE+40];
	ld.shared.u64 	%rd177, [_ZN6thrust24THRUST_300001_SM_1000_NS8cuda_cub4core6detail5shmemE+48];
	abs.f64 	%fd245, %fd345;
	abs.f64 	%fd246, %fd244;
	setp.lt.f64 	%p80, %fd245, %fd246;
	mov.f64 	%fd346, %fd244;
	mov.u64 	%rd350, %rd177;
	@%p80 bra 	$L__BB7_193;
	setp.lt.f64 	%p81, %fd246, %fd245;
	mov.f64 	%fd346, %fd345;
	mov.u64 	%rd350, %rd349;
	@%p81 bra 	$L__BB7_193;
	setp.lt.s64 	%p82, %rd349, %rd177;
	selp.f64 	%fd346, %fd345, %fd244, %p82;
	min.s64 	%rd350, %rd349, %rd177;
$L__BB7_193:
	ld.shared.f64 	%fd249, [_ZN6thrust24THRUST_300001_SM_1000_NS8cuda_cub4core6detail5shmemE+56];
	ld.shared.u64 	%rd180, [_ZN6thrust24THRUST_300001_SM_1000_NS8cuda_cub4core6detail5shmemE+64];
	abs.f64 	%fd250, %fd346;
	abs.f64 	%fd251, %fd249;
	setp.lt.f64 	%p83, %fd250, %fd251;
	mov.f64 	%fd347, %fd249;
	mov.u64 	%rd351, %rd180;
	@%p83 bra 	$L__BB7_196;
	setp.lt.f64 	%p84, %fd251, %fd250;
	mov.f64 	%fd347, %fd346;
	mov.u64 	%rd351, %rd350;
	@%p84 bra 	$L__BB7_196;
	setp.lt.s64 	%p85, %rd350, %rd180;
	selp.f64 	%fd347, %fd346, %fd249, %p85;
	min.s64 	%rd351, %rd350, %rd180;
$L__BB7_196:
	ld.shared.f64 	%fd254, [_ZN6thrust24THRUST_300001_SM_1000_NS8cuda_cub4core6detail5shmemE+72];
	ld.shared.u64 	%rd183, [_ZN6thrust24THRUST_300001_SM_1000_NS8cuda_cub4core6detail5shmemE+80];
	abs.f64 	%fd255, %fd347;
	abs.f64 	%fd256, %fd254;
	setp.lt.f64 	%p86, %fd255, %fd256;
	mov.f64 	%fd348, %fd254;
	mov.u64 	%rd352, %rd183;
	@%p86 bra 	$L__BB7_199;
	setp.lt.f64 	%p87, %fd256, %fd255;
	mov.f64 	%fd348, %fd347;
	mov.u64 	%rd352, %rd351;
	@%p87 bra 	$L__BB7_199;
	setp.lt.s64 	%p88, %rd351, %rd183;
	selp.f64 	%fd348, %fd347, %fd254, %p88;
	min.s64 	%rd352, %rd351, %rd183;
$L__BB7_199:
	ld.shared.f64 	%fd259, [_ZN6thrust24THRUST_300001_SM_1000_NS8cuda_cub4core6detail5shmemE+88];
	ld.shared.u64 	%rd186, [_ZN6thrust24THRUST_300001_SM_1000_NS8cuda_cub4core6detail5shmemE+96];
	abs.f64 	%fd260, %fd348;
	abs.f64 	%fd261, %fd259;
	setp.lt.f64 	%p89, %fd260, %fd261;
	mov.f64 	%fd349, %fd259;
	mov.u64 	%rd353, %rd186;
	@%p89 bra 	$L__BB7_202;
	setp.lt.f64 	%p90, %fd261, %fd260;
	mov.f64 	%fd349, %fd348;
	mov.u64 	%rd353, %rd352;
	@%p90 bra 	$L__BB7_202;
	setp.lt.s64 	%p91, %rd352, %rd186;
	selp.f64 	%fd349, %fd348, %fd259, %p91;
	min.s64 	%rd353, %rd352, %rd186;
$L__BB7_202:
	ld.shared.f64 	%fd264, [_ZN6thrust24THRUST_300001_SM_1000_NS8cuda_cub4core6detail5shmemE+104];
	ld.shared.u64 	%rd189, [_ZN6thrust24THRUST_300001_SM_1000_NS8cuda_cub4core6detail5shmemE+112];
	abs.f64 	%fd265, %fd349;
	abs.f64 	%fd266, %fd264;
	setp.lt.f64 	%p92, %fd265, %fd266;
	mov.f64 	%fd350, %fd264;
	mov.u64 	%rd354, %rd189;
	@%p92 bra 	$L__BB7_205;
	setp.lt.f64 	%p93, %fd266, %fd265;
	mov.f64 	%fd350, %fd349;
	mov.u64 	%rd354, %rd353;
	@%p93 bra 	$L__BB7_205;
	setp.lt.s64 	%p94, %rd353, %rd189;
	selp.f64 	%fd350, %fd349, %fd264, %p94;
	min.s64 	%rd354, %rd353, %rd189;
$L__BB7_205:
	ld.shared.f64 	%fd269, [_ZN6thrust24THRUST_300001_SM_1000_NS8cuda_cub4core6detail5shmemE+120];
	ld.shared.u64 	%rd192, [_ZN6thrust24THRUST_300001_SM_1000_NS8cuda_cub4core6detail5shmemE+128];
	abs.f64 	%fd270, %fd350;
	abs.f64 	%fd271, %fd269;
	setp.lt.f64 	%p95, %fd270, %fd271;
	mov.u64 	%rd355, %rd192;
	mov.f64 	%fd351, %fd269;
	@%p95 bra 	$L__BB7_208;
	setp.lt.f64 	%p96, %fd271, %fd270;
	mov.u64 	%rd355, %rd354;
	mov.f64 	%fd351, %fd350;
	@%p96 bra 	$L__BB7_208;
	setp.lt.s64 	%p97, %rd354, %rd192;
	selp.f64 	%fd351, %fd350, %fd269, %p97;
	min.s64 	%rd355, %rd354, %rd192;
$L__BB7_208:
	mov.u32 	%r389, %tid.x;
	setp.ne.s32 	%p214, %r389, 0;
	@%p214 bra 	$L__BB7_210;
	ld.param.u64 	%rd286, [_ZN6thrust24THRUST_300001_SM_1000_NS8cuda_cub4core6detail13_kernel_agentINS1_8__reduce11ReduceAgentINS0_12zip_iteratorIN4cuda3std3__45tupleIJNS0_10device_ptrIdEENS0_17counting_iteratorIlNS0_11use_defaultESF_SF_EEEEEEEPNSB_IJdlEEESJ_lNS1_9__extrema9arg_max_fIdl10ComparatorEEEEJSI_SK_lN3cub18CUB_300001_SM_100013GridEvenShareIlEENSR_9GridQueueIyEESO_EEEvDpT0__param_1];
	cvta.to.global.u64 	%rd283, %rd286;
	mul.wide.u32 	%rd284, %r1, 16;
	add.s64 	%rd285, %rd283, %rd284;
	st.global.f64 	[%rd285], %fd351;
	st.global.u64 	[%rd285+8], %rd355;
$L__BB7_210:
	ret;

}
	// .globl	_ZN6thrust24THRUST_300001_SM_1000_NS8cuda_cub4core6detail13_kernel_agentINS1_8__reduce10DrainAgentIlEEJN3cub18CUB_300001_SM_10009GridQueueIyEElEEEvDpT0_
.visible .entry _ZN6thrust24THRUST_300001_SM_1000_NS8cuda_cub4core6detail13_kernel_agentINS1_8__reduce10DrainAgentIlEEJN3cub18CUB_300001_SM_10009GridQueueIyEElEEEvDpT0_(
	.param .align 8 .b8 _ZN6thrust24THRUST_300001_SM_1000_NS8cuda_cub4core6detail13_kernel_agentINS1_8__reduce10DrainAgentIlEEJN3cub18CUB_300001_SM_10009GridQueueIyEElEEEvDpT0__param_0[8],
	.param .u64 _ZN6thrust24THRUST_300001_SM_1000_NS8cuda_cub4core6detail13_kernel_agentINS1_8__reduce10DrainAgentIlEEJN3cub18CUB_300001_SM_10009GridQueueIyEElEEEvDpT0__param_1
)
.maxntid 1
{
	.reg .b64 	%rd<5>;

	ld.param.u64 	%rd1, [_ZN6thrust24THRUST_300001_SM_1000_NS8cuda_cub4core6detail13_kernel_agentINS1_8__reduce10DrainAgentIlEEJN3cub18CUB_300001_SM_10009GridQueueIyEElEEEvDpT0__param_0];
	ld.param.u64 	%rd2, [_ZN6thrust24THRUST_300001_SM_1000_NS8cuda_cub4core6detail13_kernel_agentINS1_8__reduce10DrainAgentIlEEJN3cub18CUB_300001_SM_10009GridQueueIyEElEEEvDpT0__param_1];
	cvta.to.global.u64 	%rd3, %rd1;
	st.global.u64 	[%rd3], %rd2;
	mov.b64 	%rd4, 0;
	st.global.u64 	[%rd3+8], %rd4;
	ret;

}
	// .globl	_ZN6thrust24THRUST_300001_SM_1000_NS8cuda_cub4core6detail13_kernel_agentINS1_8__reduce11ReduceAgentIPN4cuda3std3__45tupleIJdlEEESC_SB_lNS1_9__extrema9arg_max_fIdl10ComparatorEEEEJSC_SC_iSG_EEEvDpT0_
.visible .entry _ZN6thrust24THRUST_300001_SM_1000_NS8cuda_cub4core6detail13_kernel_agentINS1_8__reduce11ReduceAgentIPN4cuda3std3__45tupleIJdlEEESC_SB_lNS1_9__extrema9arg_max_fIdl10ComparatorEEEEJSC_SC_iSG_EEEvDpT0_(
	.param .u64 .ptr .align 1 _ZN6thrust24THRUST_300001_SM_1000_NS8cuda_cub4core6detail13_kernel_agentINS1_8__reduce11ReduceAgentIPN4cuda3std3__45tupleIJdlEEESC_SB_lNS1_9__extrema9arg_max_fIdl10ComparatorEEEEJSC_SC_iSG_EEEvDpT0__param_0,
	.param .u64 .ptr .align 1 _ZN6thrust24THRUST_300001_SM_1000_NS8cuda_cub4core6detail13_kernel_agentINS1_8__reduce11ReduceAgentIPN4cuda3std3__45tupleIJdlEEESC_SB_lNS1_9__extrema9arg_max_fIdl10ComparatorEEEEJSC_SC_iSG_EEEvDpT0__param_1,
	.param .u32 _ZN6thrust24THRUST_300001_SM_1000_NS8cuda_cub4core6detail13_kernel_agentINS1_8__reduce11ReduceAgentIPN4cuda3std3__45tupleIJdlEEESC_SB_lNS1_9__extrema9arg_max_fIdl10ComparatorEEEEJSC_SC_iSG_EEEvDpT0__param_2,
	.param .align 1 .b8 _ZN6thrust24THRUST_300001_SM_1000_NS8cuda_cub4core6detail13_kernel_agentINS1_8__reduce11ReduceAgentIPN4cuda3std3__45tupleIJdlEEESC_SB_lNS1_9__extrema9arg_max_fIdl10ComparatorEEEEJSC_SC_iSG_EEEvDpT0__param_3[1]
)
.maxntid 256
{
	.reg .pred 	%p<264>;
	.reg .b32 	%r<374>;
	.reg .b64 	%rd<509>;
	.reg .b64 	%fd<423>;

	ld.param.u64 	%rd236, [_ZN6thrust24THRUST_300001_SM_1000_NS8cuda_cub4core6detail13_kernel_agentINS1_8__reduce11ReduceAgentIPN4cuda3std3__45tupleIJdlEEESC_SB_lNS1_9__extrema9arg_max_fIdl10ComparatorEEEEJSC_SC_iSG_EEEvDpT0__param_0];
	ld.param.u32 	%r29, [_ZN6thrust24THRUST_300001_SM_1000_NS8cuda_cub4core6detail13_kernel_agentINS1_8__reduce11ReduceAgentIPN4cuda3std3__45tupleIJdlEEESC_SB_lNS1_9__extrema9arg_max_fIdl10ComparatorEEEEJSC_SC_iSG_EEEvDpT0__param_2];
	cvt.s64.s32 	%rd1, %r29;
	setp.eq.s32 	%p1, %r29, 0;
	@%p1 bra 	$L__BB9_234;
	setp.gt.s32 	%p2, %r29, 1279;
	@%p2 bra 	$L__BB9_121;
	mov.u32 	%r1, %tid.x;
	setp.ge.s32 	%p147, %r1, %r29;
	mov.f64 	%fd354, 0d0000000000000000;
	mov.b64 	%rd432, 0;
	mov.u32 	%r368, %r1;
	@%p147 bra 	$L__BB9_4;
	mul.wide.u32 	%rd376, %r1, 16;
	add.s64 	%rd373, %rd236, %rd376;
	// begin inline asm
	ld.global.nc.u64 %rd372, [%rd373];
	// end inline asm
	add.s64 	%rd375, %rd373, 8;
	// begin inline asm
	ld.global.nc.u64 %rd432, [%rd375];
	// end inline asm
	mov.b64 	%fd354, %rd372;
	add.s32 	%r368, %r1, 256;
$L__BB9_4:
	setp.ge.s32 	%p148, %r368, %r29;
	@%p148 bra 	$L__BB9_25;
	not.b32 	%r141, %r368;
	add.s32 	%r4, %r29, %r141;
	and.b32  	%r142, %r4, 768;
	setp.eq.s32 	%p149, %r142, 768;
	@%p149 bra 	$L__BB9_11;
	mul.wide.u32 	%rd378, %r368, 16;
	add.s64 	%rd423, %rd236, %rd378;
	shr.u32 	%r143, %r4, 8;
	add.s32 	%r144, %r143, 1;
	and.b32  	%r145, %r144, 3;
	neg.s32 	%r366, %r145;
$L__BB9_7:
	.pragma "nounroll";
	mov.u64 	%rd6, %rd432;
	mov.f64 	%fd3, %fd354;
	// begin inline asm
	ld.global.nc.u64 %rd379, [%rd423];
	// end inline asm
	add.s64 	%rd382, %rd423, 8;
	// begin inline asm
	ld.global.nc.u64 %rd381, [%rd382];
	// end inline asm
	mov.b64 	%fd4, %rd379;
	abs.f64 	%fd5, %fd3;
	abs.f64 	%fd6, %fd4;
	setp.lt.f64 	%p150, %fd5, %fd6;
	mov.u64 	%rd432, %rd381;
	mov.f64 	%fd354, %fd4;
	@%p150 bra 	$L__BB9_10;
	setp.lt.f64 	%p151, %fd6, %fd5;
	mov.u64 	%rd432, %rd6;
	mov.f64 	%fd354, %fd3;
	@%p151 bra 	$L__BB9_10;
	setp.lt.s64 	%p152, %rd6, %rd381;
	min.s64 	%rd432, %rd6, %rd381;
	selp.f64 	%fd354, %fd3, %fd4, %p152;
$L__BB9_10:
	add.s32 	%r368, %r368, 256;
	add.s64 	%rd423, %rd423, 4096;
	add.s32 	%r366, %r366, 1;
	setp.ne.s32 	%p153, %r366, 0;
	@%p153 bra 	$L__BB9_7;
$L__BB9_11:
	setp.lt.u32 	%p154, %r4, 768;
	@%p154 bra 	$L__BB9_25;
$L__BB9_12:
	mul.wide.s32 	%rd387, %r368, 16;
	add.s64 	%rd384, %rd236, %rd387;
	// begin inline asm
	ld.global.nc.u64 %rd383, [%rd384];
	// end inline asm
	add.s64 	%rd386, %rd384, 8;
	// begin inline asm
	ld.global.nc.u64 %rd385, [%rd386];
	// end inline asm
	mov.b64 	%fd12, %rd383;
	abs.f64 	%fd13, %fd354;
	abs.f64 	%fd14, %fd12;
	setp.lt.f64 	%p155, %fd13, %fd14;
	mov.u64 	%rd429, %rd385;
	mov.f64 	%fd351, %fd12;
	@%p155 bra 	$L__BB9_15;
	setp.lt.f64 	%p156, %fd14, %fd13;
	mov.u64 	%rd429, %rd432;
	mov.f64 	%fd351, %fd354;
	@%p156 bra 	$L__BB9_15;
	setp.lt.s64 	%p157, %rd432, %rd385;
	min.s64 	%rd429, %rd432, %rd385;
	selp.f64 	%fd351, %fd354, %fd12, %p157;
$L__BB9_15:
	add.s64 	%rd389, %rd384, 4096;
	// begin inline asm
	ld.global.nc.u64 %rd388, [%rd389];
	// end inline asm
	add.s64 	%rd391, %rd384, 4104;
	// begin inline asm
	ld.global.nc.u64 %rd390, [%rd391];
	// end inline asm
	mov.b64 	%fd17, %rd388;
	abs.f64 	%fd18, %fd351;
	abs.f64 	%fd19, %fd17;
	setp.lt.f64 	%p158, %fd18, %fd19;
	mov.u64 	%rd430, %rd390;
	mov.f64 	%fd352, %fd17;
	@%p158 bra 	$L__BB9_18;
	setp.lt.f64 	%p159, %fd19, %fd18;
	mov.u64 	%rd430, %rd429;
	mov.f64 	%fd352, %fd351;
	@%p159 bra 	$L__BB9_18;
	setp.lt.s64 	%p160, %rd429, %rd390;
	min.s64 	%rd430, %rd429, %rd390;
	selp.f64 	%fd352, %fd351, %fd17, %p160;
$L__BB9_18:
	add.s64 	%rd393, %rd384, 8192;
	// begin inline asm
	ld.global.nc.u64 %rd392, [%rd393];
	// end inline asm
	add.s64 	%rd395, %rd384, 8200;
	// begin inline asm
	ld.global.nc.u64 %rd394, [%rd395];
	// end inline asm
	mov.b64 	%fd22, %rd392;
	abs.f64 	%fd23, %fd352;
	abs.f64 	%fd24, %fd22;
	setp.lt.f64 	%p161, %fd23, %fd24;
	mov.u64 	%rd431, %rd394;
	mov.f64 	%fd353, %fd22;
	@%p161 bra 	$L__BB9_21;
	setp.lt.f64 	%p162, %fd24, %fd23;
	mov.u64 	%rd431, %rd430;
	mov.f64 	%fd353, %fd352;
	@%p162 bra 	$L__BB9_21;
	setp.lt.s64 	%p163, %rd430, %rd394;
	min.s64 	%rd431, %rd430, %rd394;
	selp.f64 	%fd353, %fd352, %fd22, %p163;
$L__BB9_21:
	add.s64 	%rd397, %rd384, 12288;
	// begin inline asm
	ld.global.nc.u64 %rd396, [%rd397];
	// end inline asm
	add.s64 	%rd399, %rd384, 12296;
	// begin inline asm
	ld.global.nc.u64 %rd398, [%rd399];
	// end inline asm
	mov.b64 	%fd27, %rd396;
	abs.f64 	%fd28, %fd353;
	abs.f64 	%fd29, %fd27;
	setp.lt.f64 	%p164, %fd28, %fd29;
	mov.u64 	%rd432, %rd398;
	mov.f64 	%fd354, %fd27;
	@%p164 bra 	$L__BB9_24;
	setp.lt.f64 	%p165, %fd29, %fd28;
	mov.u64 	%rd432, %rd431;
	mov.f64 	%fd354, %fd353;
	@%p165 bra 	$L__BB9_24;
	setp.lt.s64 	%p166, %rd431, %rd398;
	min.s64 	%rd432, %rd431, %rd398;
	selp.f64 	%fd354, %fd353, %fd27, %p166;
$L__BB9_24:
	add.s32 	%r368, %r368, 1024;
	setp.lt.s32 	%p167, %r368, %r29;
	@%p167 bra 	$L__BB9_12;
$L__BB9_25:
	setp.lt.s32 	%p168, %r29, 256;
	@%p168 bra 	$L__BB9_70;
	// begin inline asm
	mov.u32 %r259, %laneid;
	// end inline asm
	mov.b64 	%rd410, %fd354;
	mov.b64 	{%r261, %r266}, %rd410;
	mov.b32 	%r277, 1;
	mov.b32 	%r278, 31;
	mov.b32 	%r279, -1;
	// begin inline asm
	shfl.sync.down.b32 %r260, %r261, %r277, %r278, %r279;
	// end inline asm
	// begin inline asm
	shfl.sync.down.b32 %r265, %r266, %r277, %r278, %r279;
	// end inline asm
	mov.b64 	%rd411, {%r260, %r265};
	mov.b64 	%fd33, %rd411;
	mov.b64 	{%r271, %r276}, %rd432;
	// begin inline asm
	shfl.sync.down.b32 %r270, %r271, %r277, %r278, %r279;
	// end inline asm
	// begin inline asm
	shfl.sync.down.b32 %r275, %r276, %r277, %r278, %r279;
	// end inline asm
	mov.b64 	%rd28, {%r270, %r275};
	setp.gt.s32 	%p220, %r259, 30;
	mov.u64 	%rd434, %rd432;
	mov.f64 	%fd356, %fd354;
	@%p220 bra 	$L__BB9_30;
	abs.f64 	%fd34, %fd354;
	abs.f64 	%fd35, %fd33;
	setp.lt.f64 	%p221, %fd34, %fd35;
	mov.u64 	%rd434, %rd28;
	mov.f64 	%fd356, %fd33;
	@%p221 bra 	$L__BB9_30;
	setp.lt.f64 	%p222, %fd35, %fd34;
	mov.u64 	%rd434, %rd432;
	mov.f64 	%fd356, %fd354;
	@%p222 bra 	$L__BB9_30;
	setp.lt.s64 	%p223, %rd432, %rd28;
	min.s64 	%rd434, %rd432, %rd28;
	selp.f64 	%fd356, %fd354, %fd33, %p223;
$L__BB9_30:
	mov.b64 	%rd412, %fd356;
	mov.b64 	{%r281, %r286}, %rd412;
	mov.b32 	%r297, 2;
	mov.b32 	%r298, 31;
	mov.b32 	%r299, -1;
	// begin inline asm
	shfl.sync.down.b32 %r280, %r281, %r297, %r298, %r299;
	// end inline asm
	// begin inline asm
	shfl.sync.down.b32 %r285, %r286, %r297, %r298, %r299;
	// end inline asm
	mov.b64 	%rd413, {%r280, %r285};
	mov.b64 	%fd38, %rd413;
	mov.b64 	{%r291, %r296}, %rd434;
	// begin inline asm
	shfl.sync.down.b32 %r290, %r291, %r297, %r298, %r299;
	// end inline asm
	// begin inline asm
	shfl.sync.down.b32 %r295, %r296, %r297, %r298, %r299;
	// end inline asm
	mov.b64 	%rd31, {%r290, %r295};
	setp.gt.s32 	%p224, %r259, 29;
	mov.u64 	%rd435, %rd434;
	mov.f64 	%fd357, %fd356;
	@%p224 bra 	$L__BB9_34;
	abs.f64 	%fd39, %fd356;
	abs.f64 	%fd40, %fd38;
	setp.lt.f64 	%p225, %fd39, %fd40;
	mov.u64 	%rd435, %rd31;
	mov.f64 	%fd357, %fd38;
	@%p225 bra 	$L__BB9_34;
	setp.lt.f64 	%p226, %fd40, %fd39;
	mov.u64 	%rd435, %rd434;
	mov.f64 	%fd357, %fd356;
	@%p226 bra 	$L__BB9_34;
	setp.lt.s64 	%p227, %rd434, %rd31;
	min.s64 	%rd435, %rd434, %rd31;
	selp.f64 	%fd357, %fd356, %fd38, %p227;
$L__BB9_34:
	mov.b64 	%rd414, %fd357;
	mov.b64 	{%r301, %r306}, %rd414;
	mov.b32 	%r317, 4;
	mov.b32 	%r318, 31;
	mov.b32 	%r319, -1;
	// begin inline asm
	shfl.sync.down.b32 %r300, %r301, %r317, %r318, %r319;
	// end inline asm
	// begin inline asm
	shfl.sync.down.b32 %r305, %r306, %r317, %r318, %r319;
	// end inline asm
	mov.b64 	%rd415, {%r300, %r305};
	mov.b64 	%fd43, %rd415;
	mov.b64 	{%r311, %r316}, %rd435;
	// begin inline asm
	shfl.sync.down.b32 %r310, %r311, %r317, %r318, %r319;
	// end inline asm
	// begin inline asm
	shfl.sync.down.b32 %r315, %r316, %r317, %r318, %r319;
	// end inline asm
	mov.b64 	%rd34, {%r310, %r315};
	setp.gt.s32 	%p228, %r259, 27;
	mov.u64 	%rd436, %rd435;
	mov.f64 	%fd358, %fd357;
	@%p228 bra 	$L__BB9_38;
	abs.f64 	%fd44, %fd357;
	abs.f64 	%fd45, %fd43;
	setp.lt.f64 	%p229, %fd44, %fd45;
	mov.u64 	%rd436, %rd34;
	mov.f64 	%fd358, %fd43;
	@%p229 bra 	$L__BB9_38;
	setp.lt.f64 	%p230, %fd45, %fd44;
	mov.u64 	%rd436, %rd435;
	mov.f64 	%fd358, %fd357;
	@%p230 bra 	$L__BB9_38;
	setp.lt.s64 	%p231, %rd435, %rd34;
	min.s64 	%rd436, %rd435, %rd34;
	selp.f64 	%fd358, %fd357, %fd43, %p231;
$L__BB9_38:
	mov.b64 	%rd416, %fd358;
	mov.b64 	{%r321, %r326}, %rd416;
	mov.b32 	%r337, 8;
	mov.b32 	%r338, 31;
	mov.b32 	%r339, -1;
	// begin inline asm
	shfl.sync.down.b32 %r320, %r321, %r337, %r338, %r339;
	// end inline asm
	// begin inline asm
	shfl.sync.down.b32 %r325, %r326, %r337, %r338, %r339;
	// end inline asm
	mov.b64 	%rd417, {%r320, %r325};
	mov.b64 	%fd48, %rd417;
	mov.b64 	{%r331, %r336}, %rd436;
	// begin inline asm
	shfl.sync.down.b32 %r330, %r331, %r337, %r338, %r339;
	// end inline asm
	// begin inline asm
	shfl.sync.down.b32 %r335, %r336, %r337, %r338, %r339;
	// end inline asm
	mov.b64 	%rd37, {%r330, %r335};
	setp.gt.s32 	%p232, %r259, 23;
	mov.u64 	%rd437, %rd436;
	mov.f64 	%fd359, %fd358;
	@%p232 bra 	$L__BB9_42;
	abs.f64 	%fd49, %fd358;
	abs.f64 	%fd50, %fd48;
	setp.lt.f64 	%p233, %fd49, %fd50;
	mov.u64 	%rd437, %rd37;
	mov.f64 	%fd359, %fd48;
	@%p233 bra 	$L__BB9_42;
	setp.lt.f64 	%p234, %fd50, %fd49;
	mov.u64 	%rd437, %rd436;
	mov.f64 	%fd359, %fd358;
	@%p234 bra 	$L__BB9_42;
	setp.lt.s64 	%p235, %rd436, %rd37;
	min.s64 	%rd437, %rd436, %rd37;
	selp.f64 	%fd359, %fd358, %fd48, %p235;
$L__BB9_42:
	mov.b64 	%rd418, %fd359;
	mov.b64 	{%r341, %r346}, %rd418;
	mov.b32 	%r357, 16;
	mov.b32 	%r358, 31;
	mov.b32 	%r359, -1;
	// begin inline asm
	shfl.sync.down.b32 %r340, %r341, %r357, %r358, %r359;
	// end inline asm
	// begin inline asm
	shfl.sync.down.b32 %r345, %r346, %r357, %r358, %r359;
	// end inline asm
	mov.b64 	%rd419, {%r340, %r345};
	mov.b64 	%fd53, %rd419;
	mov.b64 	{%r351, %r356}, %rd437;
	// begin inline asm
	shfl.sync.down.b32 %r350, %r351, %r357, %r358, %r359;
	// end inline asm
	// begin inline asm
	shfl.sync.down.b32 %r355, %r356, %r357, %r358, %r359;
	// end inline asm
	mov.b64 	%rd40, {%r350, %r355};
	setp.gt.s32 	%p236, %r259, 15;
	mov.u64 	%rd508, %rd437;
	mov.f64 	%fd422, %fd359;
	@%p236 bra 	$L__BB9_46;
	abs.f64 	%fd54, %fd359;
	abs.f64 	%fd55, %fd53;
	setp.lt.f64 	%p237, %fd54, %fd55;
	mov.u64 	%rd508, %rd40;
	mov.f64 	%fd422, %fd53;
	@%p237 bra 	$L__BB9_46;
	setp.lt.f64 	%p238, %fd55, %fd54;
	mov.u64 	%rd508, %rd437;
	mov.f64 	%fd422, %fd359;
	@%p238 bra 	$L__BB9_46;
	setp.lt.s64 	%p239, %rd437, %rd40;
	min.s64 	%rd508, %rd437, %rd40;
	selp.f64 	%fd422, %fd359, %fd53, %p239;
$L__BB9_46:
	setp.ne.s32 	%p240, %r259, 0;
	@%p240 bra 	$L__BB9_48;
	shr.u32 	%r360, %r1, 1;
	and.b32  	%r361, %r360, 496;
	mov.u32 	%r362, _ZN6thrust24THRUST_300001_SM_1000_NS8cuda_cub4core6detail5shmemE;
	add.s32 	%r363, %r362, %r361;
	st.shared.f64 	[%r363+8], %fd422;
	st.shared.u64 	[%r363+16], %rd508;
$L__BB9_48:
	bar.sync 	0;
	setp.ne.s32 	%p241, %r1, 0;
	@%p241 bra 	$L__BB9_232;
	ld.shared.f64 	%fd58, [_ZN6thrust24THRUST_300001_SM_1000_NS8cuda_cub4core6detail5shmemE+24];
	ld.shared.u64 	%rd43, [_ZN6thrust24THRUST_300001_SM_1000_NS8cuda_cub4core6detail5shmemE+32];
	abs.f64 	%fd59, %fd422;
	abs.f64 	%fd60, %fd58;
	setp.lt.f64 	%p242, %fd59, %fd60;
	mov.u64 	%rd439, %rd43;
	mov.f64 	%fd361, %fd58;
	@%p242 bra 	$L__BB9_52;
	setp.lt.f64 	%p243, %fd60, %fd59;
	mov.u64 	%rd439, %rd508;
	mov.f64 	%fd361, %fd422;
	@%p243 bra 	$L__BB9_52;
	setp.lt.s64 	%p244, %rd508, %rd43;
	min.s64 	%rd439, %rd508, %rd43;
	selp.f64 	%fd361, %fd422, %fd58, %p244;
$L__BB9_52:
	ld.shared.f64 	%fd63, [_ZN6thrust24THRUST_300001_SM_1000_NS8cuda_cub4core6detail5shmemE+40];
	ld.shared.u64 	%rd46, [_ZN6thrust24THRUST_300001_SM_1000_NS8cuda_cub4core6detail5shmemE+48];
	abs.f64 	%fd64, %fd361;
	abs.f64 	%fd65, %fd63;
	setp.lt.f64 	%p245, %fd64, %fd65;
	mov.u64 	%rd440, %rd46;
	mov.f64 	%fd362, %fd63;
	@%p245 bra 	$L__BB9_55;
	setp.lt.f64 	%p246, %fd65, %fd64;
	mov.u64 	%rd440, %rd439;
	mov.f64 	%fd362, %fd361;
	@%p246 bra 	$L__BB9_55;
	setp.lt.s64 	%p247, %rd439, %rd46;
	min.s64 	%rd440, %rd439, %rd46;
	selp.f64 	%fd362, %fd361, %fd63, %p247;
$L__BB9_55:
	ld.shared.f64 	%fd68, [_ZN6thrust24THRUST_300001_SM_1000_NS8cuda_cub4core6detail5shmemE+56];
	ld.shared.u64 	%rd49, [_ZN6thrust24THRUST_300001_SM_1000_NS8cuda_cub4core6detail5shmemE+64];
	abs.f64 	%fd69, %fd362;
	abs.f64 	%fd70, %fd68;
	setp.lt.f64 	%p248, %fd69, %fd70;
	mov.u64 	%rd441, %rd49;
	mov.f64 	%fd363, %fd68;
	@%p248 bra 	$L__BB9_58;
	setp.lt.f64 	%p249, %fd70, %fd69;
	mov.u64 	%rd441, %rd440;
	mov.f64 	%fd363, %fd362;
	@%p249 bra 	$L__BB9_58;
	setp.lt.s64 	%p250, %rd440, %rd49;
	min.s64 	%rd441, %rd440, %rd49;
	selp.f64 	%fd363, %fd362, %fd68, %p250;
$L__BB9_58:
	ld.shared.f64 	%fd73, [_ZN6thrust24THRUST_300001_SM_1000_NS8cuda_cub4core6detail5shmemE+72];
	ld.shared.u64 	%rd52, [_ZN6thrust24THRUST_300001_SM_1000_NS8cuda_cub4core6detail5shmemE+80];
	abs.f64 	%fd74, %fd363;
	abs.f64 	%fd75, %fd73;
	setp.lt.f64 	%p251, %fd74, %fd75;
	mov.u64 	%rd442, %rd52;
	mov.f64 	%fd364, %fd73;
	@%p251 bra 	$L__BB9_61;
	setp.lt.f64 	%p252, %fd75, %fd74;
	mov.u64 	%rd442, %rd441;
	mov.f64 	%fd364, %fd363;
	@%p252 bra 	$L__BB9_61;
	setp.lt.s64 	%p253, %rd441, %rd52;
	min.s64 	%rd442, %rd441, %rd52;
	selp.f64 	%fd364, %fd363, %fd73, %p253;
$L__BB9_61:
	ld.shared.f64 	%fd78, [_ZN6thrust24THRUST_300001_SM_1000_NS8cuda_cub4core6detail5shmemE+88];
	ld.shared.u64 	%rd55, [_ZN6thrust24THRUST_300001_SM_1000_NS8cuda_cub4core6detail5shmemE+96];
	abs.f64 	%fd79, %fd364;
	abs.f64 	%fd80, %fd78;
	setp.lt.f64 	%p254, %fd79, %fd80;
	mov.u64 	%rd443, %rd55;
	mov.f64 	%fd365, %fd78;
	@%p254 bra 	$L__BB9_64;
	setp.lt.f64 	%p255, %fd80, %fd79;
	mov.u64 	%rd443, %rd442;
	mov.f64 	%fd365, %fd364;
	@%p255 bra 	$L__BB9_64;
	setp.lt.s64 	%p256, %rd442, %rd55;
	min.s64 	%rd443, %rd442, %rd55;
	selp.f64 	%fd365, %fd364, %fd78, %p256;
$L__BB9_64:
	ld.shared.f64 	%fd83, [_ZN6thrust24THRUST_300001_SM_1000_NS8cuda_cub4core6detail5shmemE+104];
	ld.shared.u64 	%rd58, [_ZN6thrust24THRUST_300001_SM_1000_NS8cuda_cub4core6detail5shmemE+112];
	abs.f64 	%fd84, %fd365;
	abs.f64 	%fd85, %fd83;
	setp.lt.f64 	%p257, %fd84, %fd85;
	mov.u64 	%rd444, %rd58;
	mov.f64 	%fd366, %fd83;
	@%p257 bra 	$L__BB9_67;
	setp.lt.f64 	%p258, %fd85, %fd84;
	mov.u64 	%rd444, %rd443;
	mov.f64 	%fd366, %fd365;
	@%p258 bra 	$L__BB9_67;
	setp.lt.s64 	%p259, %rd443, %rd58;
	min.s64 	%rd444, %rd443, %rd58;
	selp.f64 	%fd366, %fd365, %fd83, %p259;
$L__BB9_67:
	ld.shared.f64 	%fd88, [_ZN6thrust24THRUST_300001_SM_1000_NS8cuda_cub4core6detail5shmemE+120];
	ld.shared.u64 	%rd61, [_ZN6thrust24THRUST_300001_SM_1000_NS8cuda_cub4core6detail5shmemE+128];
	abs.f64 	%fd89, %fd366;
	abs.f64 	%fd90, %fd88;
	setp.lt.f64 	%p260, %fd89, %fd90;
	mov.u64 	%rd508, %rd61;
	mov.f64 	%fd422, %fd88;
	@%p260 bra 	$L__BB9_232;
	setp.lt.f64 	%p261, %fd90, %fd89;
	mov.u64 	%rd508, %rd444;
	mov.f64 	%fd422, %fd366;
	@%p261 bra 	$L__BB9_232;
	setp.lt.s64 	%p262, %rd444, %rd61;
	min.s64 	%rd508, %rd444, %rd61;
	selp.f64 	%fd422, %fd366, %fd88, %p262;
	bra.uni 	$L__BB9_232;
$L__BB9_70:
	// begin inline asm
	mov.u32 %r146, %laneid;
	// end inline asm
	and.b32  	%r167, %r1, 992;
	add.s32 	%r168, %r167, 32;
	setp.gt.s32 	%p169, %r168, %r29;
	not.b32 	%r169, %r167;
	add.s32 	%r170, %r29, %r169;
	selp.b32 	%r165, %r170, 31, %p169;
	mov.b64 	%rd400, %fd354;
	mov.b64 	{%r148, %r153}, %rd400;
	mov.b32 	%r164, 1;
	mov.b32 	%r166, -1;
	// begin inline asm
	shfl.sync.down.b32 %r147, %r148, %r164, %r165, %r166;
	// end inline asm
	// begin inline asm
	shfl.sync.down.b32 %r152, %r153, %r164, %r165, %r166;
	// end inline asm
	mov.b64 	%rd401, {%r147, %r152};
	mov.b64 	%fd92, %rd401;
	mov.b64 	{%r158, %r163}, %rd432;
	// begin inline asm
	shfl.sync.down.b32 %r157, %r158, %r164, %r165, %r166;
	// end inline asm
	// begin inline asm
	shfl.sync.down.b32 %r162, %r163, %r164, %r165, %r166;
	// end inline asm
	mov.b64 	%rd63, {%r157, %r162};
	setp.ge.s32 	%p170, %r146, %r165;
	mov.u64 	%rd445, %rd432;
	mov.f64 	%fd367, %fd354;
	@%p170 bra 	$L__BB9_74;
	abs.f64 	%fd93, %fd354;
	abs.f64 	%fd94, %fd92;
	setp.lt.f64 	%p171, %fd93, %fd94;
	mov.u64 	%rd445, %rd63;
	mov.f64 	%fd367, %fd92;
	@%p171 bra 	$L__BB9_74;
	setp.lt.f64 	%p172, %fd94, %fd93;
	mov.u64 	%rd445, %rd432;
	mov.f64 	%fd367, %fd354;
	@%p172 bra 	$L__BB9_74;
	setp.lt.s64 	%p173, %rd432, %rd63;
	min.s64 	%rd445, %rd432, %rd63;
	selp.f64 	%fd367, %fd354, %fd92, %p173;
$L__BB9_74:
	mov.b64 	%rd402, %fd367;
	mov.b64 	{%r172, %r177}, %rd402;
	mov.b32 	%r188, 2;
	mov.b32 	%r190, -1;
	// begin inline asm
	shfl.sync.down.b32 %r171, %r172, %r188, %r165, %r190;
	// end inline asm
	// begin inline asm
	shfl.sync.down.b32 %r176, %r177, %r188, %r165, %r190;
	// end inline asm
	mov.b64 	%rd403, {%r171, %r176};
	mov.b64 	%fd97, %rd403;
	mov.b64 	{%r182, %r187}, %rd445;
	// begin inline asm
	shfl.sync.down.b32 %r181, %r182, %r188, %r165, %r190;
	// end inline asm
	// begin inline asm
	shfl.sync.down.b32 %r186, %r187, %r188, %r165, %r190;
	// end inline asm
	mov.b64 	%rd66, {%r181, %r186};
	add.s32 	%r191, %r146, 2;
	setp.gt.s32 	%p174, %r191, %r165;
	mov.u64 	%rd446, %rd445;
	mov.f64 	%fd368, %fd367;
	@%p174 bra 	$L__BB9_78;
	abs.f64 	%fd98, %fd367;
	abs.f64 	%fd99, %fd97;
	setp.lt.f64 	%p175, %fd98, %fd99;
	mov.u64 	%rd446, %rd66;
	mov.f64 	%fd368, %fd97;
	@%p175 bra 	$L__BB9_78;
	setp.lt.f64 	%p176, %fd99, %fd98;
	mov.u64 	%rd446, %rd445;
	mov.f64 	%fd368, %fd367;
	@%p176 bra 	$L__BB9_78;
	setp.lt.s64 	%p177, %rd445, %rd66;
	min.s64 	%rd446, %rd445, %rd66;
	selp.f64 	%fd368, %fd367, %fd97, %p177;
$L__BB9_78:
	mov.b64 	%rd404, %fd368;
	mov.b64 	{%r193, %r198}, %rd404;
	mov.b32 	%r209, 4;
	mov.b32 	%r211, -1;
	// begin inline asm
	shfl.sync.down.b32 %r192, %r193, %r209, %r165, %r211;
	// end inline asm
	// begin inline asm
	shfl.sync.down.b32 %r197, %r198, %r209, %r165, %r211;
	// end inline asm
	mov.b64 	%rd405, {%r192, %r197};
	mov.b64 	%fd102, %rd405;
	mov.b64 	{%r203, %r208}, %rd446;
	// begin inline asm
	shfl.sync.down.b32 %r202, %r203, %r209, %r165, %r211;
	// end inline asm
	// begin inline asm
	shfl.sync.down.b32 %r207, %r208, %r209, %r165, %r211;
	// end inline asm
	mov.b64 	%rd69, {%r202, %r207};
	add.s32 	%r212, %r146, 4;
	setp.gt.s32 	%p178, %r212, %r165;
	mov.u64 	%rd447, %rd446;
	mov.f64 	%fd369, %fd368;
	@%p178 bra 	$L__BB9_82;
	abs.f64 	%fd103, %fd368;
	abs.f64 	%fd104, %fd102;
	setp.lt.f64 	%p179, %fd103, %fd104;
	mov.u64 	%rd447, %rd69;
	mov.f64 	%fd369, %fd102;
	@%p179 bra 	$L__BB9_82;
	setp.lt.f64 	%p180, %fd104, %fd103;
	mov.u64 	%rd447, %rd446;
	mov.f64 	%fd369, %fd368;
	@%p180 bra 	$L__BB9_82;
	setp.lt.s64 	%p181, %rd446, %rd69;
	min.s64 	%rd447, %rd446, %rd69;
	selp.f64 	%fd369, %fd368, %fd102, %p181;
$L__BB9_82:
	mov.b64 	%rd406, %fd369;
	mov.b64 	{%r214, %r219}, %rd406;
	mov.b32 	%r230, 8;
	mov.b32 	%r232, -1;
	// begin inline asm
	shfl.sync.down.b32 %r213, %r214, %r230, %r165, %r232;
	// end inline asm
	// begin inline asm
	shfl.sync.down.b32 %r218, %r219, %r230, %r165, %r232;
	// end inline asm
	mov.b64 	%rd407, {%r213, %r218};
	mov.b64 	%fd107, %rd407;
	mov.b64 	{%r224, %r229}, %rd447;
	// begin inline asm
	shfl.sync.down.b32 %r223, %r224, %r230, %r165, %r232;
	// end inline asm
	// begin inline asm
	shfl.sync.down.b32 %r228, %r229, %r230, %r165, %r232;
	// end inline asm
	mov.b64 	%rd72, {%r223, %r228};
	add.s32 	%r233, %r146, 8;
	setp.gt.s32 	%p182, %r233, %r165;
	mov.u64 	%rd448, %rd447;
	mov.f64 	%fd370, %fd369;
	@%p182 bra 	$L__BB9_86;
	abs.f64 	%fd108, %fd369;
	abs.f64 	%fd109, %fd107;
	setp.lt.f64 	%p183, %fd108, %fd109;
	mov.u64 	%rd448, %rd72;
	mov.f64 	%fd370, %fd107;
	@%p183 bra 	$L__BB9_86;
	setp.lt.f64 	%p184, %fd109, %fd108;
	mov.u64 	%rd448, %rd447;
	mov.f64 	%fd370, %fd369;
	@%p184 bra 	$L__BB9_86;
	setp.lt.s64 	%p185, %rd447, %rd72;
	min.s64 	%rd448, %rd447, %rd72;
	selp.f64 	%fd370, %fd369, %fd107, %p185;
$L__BB9_86:
	mov.b64 	%rd408, %fd370;
	mov.b64 	{%r235, %r240}, %rd408;
	mov.b32 	%r251, 16;
	mov.b32 	%r253, -1;
	// begin inline asm
	shfl.sync.down.b32 %r234, %r235, %r251, %r165, %r253;
	// end inline asm
	// begin inline asm
	shfl.sync.down.b32 %r239, %r240, %r251, %r165, %r253;
	// end inline asm
	mov.b64 	%rd409, {%r234, %r239};
	mov.b64 	%fd112, %rd409;
	mov.b64 	{%r245, %r250}, %rd448;
	// begin inline asm
	shfl.sync.down.b32 %r244, %r245, %r251, %r165, %r253;
	// end inline asm
	// begin inline asm
	shfl.sync.down.b32 %r249, %r250, %r251, %r165, %r253;
	// end inline asm
	mov.b64 	%rd75, {%r244, %r249};
	add.s32 	%r254, %r146, 16;
	setp.gt.s32 	%p186, %r254, %r165;
	mov.u64 	%rd508, %rd448;
	mov.f64 	%fd422, %fd370;
	@%p186 bra 	$L__BB9_90;
	abs.f64 	%fd113, %fd370;
	abs.f64 	%fd114, %fd112;
	setp.lt.f64 	%p187, %fd113, %fd114;
	mov.u64 	%rd508, %rd75;
	mov.f64 	%fd422, %fd112;
	@%p187 bra 	$L__BB9_90;
	setp.lt.f64 	%p188, %fd114, %fd113;
	mov.u64 	%rd508, %rd448;
	mov.f64 	%fd422, %fd370;
	@%p188 bra 	$L__BB9_90;
	setp.lt.s64 	%p189, %rd448, %rd75;
	min.s64 	%rd508, %rd448, %rd75;
	selp.f64 	%fd422, %fd370, %fd112, %p189;
$L__BB9_90:
	setp.ne.s32 	%p190, %r146, 0;
	@%p190 bra 	$L__BB9_92;
	shr.u32 	%r255, %r1, 1;
	and.b32  	%r256, %r255, 496;
	mov.u32 	%r257, _ZN6thrust24THRUST_300001_SM_1000_NS8cuda_cub4core6detail5shmemE;
	add.s32 	%r258, %r257, %r256;
	st.shared.f64 	[%r258+8], %fd422;
	st.shared.u64 	[%r258+16], %rd508;
$L__BB9_92:
	bar.sync 	0;
	setp.ne.s32 	%p191, %r1, 0;
	@%p191 bra 	$L__BB9_232;
	setp.lt.s32 	%p192, %r29, 33;
	mov.f64 	%fd372, %fd422;
	mov.u64 	%rd450, %rd508;
	@%p192 bra 	$L__BB9_97;
	ld.shared.f64 	%fd117, [_ZN6thrust24THRUST_300001_SM_1000_NS8cuda_cub4core6detail5shmemE+24];
	ld.shared.u64 	%rd78, [_ZN6thrust24THRUST_300001_SM_1000_NS8cuda_cub4core6detail5shmemE+32];
	abs.f64 	%fd118, %fd422;
	abs.f64 	%fd119, %fd117;
	setp.lt.f64 	%p193, %fd118, %fd119;
	mov.f64 	%fd372, %fd117;
	mov.u64 	%rd450, %rd78;
	@%p193 bra 	$L__BB9_97;
	setp.lt.f64 	%p194, %fd119, %fd118;
	mov.f64 	%fd372, %fd422;
	mov.u64 	%rd450, %rd508;
	@%p194 bra 	$L__BB9_97;
	setp.lt.s64 	%p195, %rd508, %rd78;
	min.s64 	%rd450, %rd508, %rd78;
	selp.f64 	%fd372, %fd422, %fd117, %p195;
$L__BB9_97:
	setp.lt.s32 	%p196, %r29, 65;
	mov.f64 	%fd373, %fd372;
	mov.u64 	%rd451, %rd450;
	@%p196 bra 	$L__BB9_101;
	ld.shared.f64 	%fd122, [_ZN6thrust24THRUST_300001_SM_1000_NS8cuda_cub4core6detail5shmemE+40];
	ld.shared.u64 	%rd81, [_ZN6thrust24THRUST_300001_SM_1000_NS8cuda_cub4core6detail5shmemE+48];
	abs.f64 	%fd123, %fd372;
	abs.f64 	%fd124, %fd122;
	setp.lt.f64 	%p197, %fd123, %fd124;
	mov.f64 	%fd373, %fd122;
	mov.u64 	%rd451, %rd81;
	@%p197 bra 	$L__BB9_101;
	setp.lt.f64 	%p198, %fd124, %fd123;
	mov.f64 	%fd373, %fd372;
	mov.u64 	%rd451, %rd450;
	@%p198 bra 	$L__BB9_101;
	setp.lt.s64 	%p199, %rd450, %rd81;
	min.s64 	%rd451, %rd450, %rd81;
	selp.f64 	%fd373, %fd372, %fd122, %p199;
$L__BB9_101:
	setp.lt.s32 	%p200, %r29, 97;
	mov.f64 	%fd374, %fd373;
	mov.u64 	%rd452, %rd451;
	@%p200 bra 	$L__BB9_105;
	ld.shared.f64 	%fd127, [_ZN6thrust24THRUST_300001_SM_1000_NS8cuda_cub4core6detail5shmemE+56];
	ld.shared.u64 	%rd84, [_ZN6thrust24THRUST_300001_SM_1000_NS8cuda_cub4core6detail5shmemE+64];
	abs.f64 	%fd128, %fd373;
	abs.f64 	%fd129, %fd127;
	setp.lt.f64 	%p201, %fd128, %fd129;
	mov.f64 	%fd374, %fd127;
	mov.u64 	%rd452, %rd84;
	@%p201 bra 	$L__BB9_105;
	setp.lt.f64 	%p202, %fd129, %fd128;
	mov.f64 	%fd374, %fd373;
	mov.u64 	%rd452, %rd451;
	@%p202 bra 	$L__BB9_105;
	setp.lt.s64 	%p203, %rd451, %rd84;
	min.s64 	%rd452, %rd451, %rd84;
	selp.f64 	%fd374, %fd373, %fd127, %p203;
$L__BB9_105:
	setp.lt.s32 	%p204, %r29, 129;
	mov.f64 	%fd375, %fd374;
	mov.u64 	%rd453, %rd452;
	@%p204 bra 	$L__BB9_109;
	ld.shared.f64 	%fd132, [_ZN6thrust24THRUST_300001_SM_1000_NS8cuda_cub4core6detail5shmemE+72];
	ld.shared.u64 	%rd87, [_ZN6thrust24THRUST_300001_SM_1000_NS8cuda_cub4core6detail5shmemE+80];
	abs.f64 	%fd133, %fd374;
	abs.f64 	%fd134, %fd132;
	setp.lt.f64 	%p205, %fd133, %fd134;
	mov.f64 	%fd375, %fd132;
	mov.u64 	%rd453, %rd87;
	@%p205 bra 	$L__BB9_109;
	setp.lt.f64 	%p206, %fd134, %fd133;
	mov.f64 	%fd375, %fd374;
	mov.u64 	%rd453, %rd452;
	@%p206 bra 	$L__BB9_109;
	setp.lt.s64 	%p207, %rd452, %rd87;
	min.s64 	%rd453, %rd452, %rd87;
	selp.f64 	%fd375, %fd374, %fd132, %p207;
$L__BB9_109:
	setp.lt.s32 	%p208, %r29, 161;
	mov.f64 	%fd376, %fd375;
	mov.u64 	%rd454, %rd453;
	@%p208 bra 	$L__BB9_113;
	ld.shared.f64 	%fd137, [_ZN6thrust24THRUST_300001_SM_1000_NS8cuda_cub4core6detail5shmemE+88];
	ld.shared.u64 	%rd90, [_ZN6thrust24THRUST_300001_SM_1000_NS8cuda_cub4core6detail5shmemE+96];
	abs.f64 	%fd138, %fd375;
	abs.f64 	%fd139, %fd137;
	setp.lt.f64 	%p209, %fd138, %fd139;
	mov.f64 	%fd376, %fd137;
	mov.u64 	%rd454, %rd90;
	@%p209 bra 	$L__BB9_113;
	setp.lt.f64 	%p210, %fd139, %fd138;
	mov.f64 	%fd376, %fd375;
	mov.u64 	%rd454, %rd453;
	@%p210 bra 	$L__BB9_113;
	setp.lt.s64 	%p211, %rd453, %rd90;
	min.s64 	%rd454, %rd453, %rd90;
	selp.f64 	%fd376, %fd375, %fd137, %p211;
$L__BB9_113:
	setp.lt.s32 	%p212, %r29, 193;
	mov.f64 	%fd377, %fd376;
	mov.u64 	%rd455, %rd454;
	@%p212 bra 	$L__BB9_117;
	ld.shared.f64 	%fd142, [_ZN6thrust24THRUST_300001_SM_1000_NS8cuda_cub4core6detail5shmemE+104];
	ld.shared.u64 	%rd93, [_ZN6thrust24THRUST_300001_SM_1000_NS8cuda_cub4core6detail5shmemE+112];
	abs.f64 	%fd143, %fd376;
	abs.f64 	%fd144, %fd142;
	setp.lt.f64 	%p213, %fd143, %fd144;
	mov.f64 	%fd377, %fd142;
	mov.u64 	%rd455, %rd93;
	@%p213 bra 	$L__BB9_117;
	setp.lt.f64 	%p214, %fd144, %fd143;
	mov.f64 	%fd377, %fd376;
	mov.u64 	%rd455, %rd454;
	@%p214 bra 	$L__BB9_117;
	setp.lt.s64 	%p215, %rd454, %rd93;
	min.s64 	%rd455, %rd454, %rd93;
	selp.f64 	%fd377, %fd376, %fd142, %p215;
$L__BB9_117:
	setp.lt.s32 	%p216, %r29, 225;
	mov.u64 	%rd508, %rd455;
	mov.f64 	%fd422, %fd377;
	@%p216 bra 	$L__BB9_232;
	ld.shared.f64 	%fd147, [_ZN6thrust24THRUST_300001_SM_1000_NS8cuda_cub4core6detail5shmemE+120];
	ld.shared.u64 	%rd96, [_ZN6thrust24THRUST_300001_SM_1000_NS8cuda_cub4core6detail5shmemE+128];
	abs.f64 	%fd148, %fd377;
	abs.f64 	%fd149, %fd147;
	setp.lt.f64 	%p217, %fd148, %fd149;
	mov.u64 	%rd508, %rd96;
	mov.f64 	%fd422, %fd147;
	@%p217 bra 	$L__BB9_232;
	setp.lt.f64 	%p218, %fd149, %fd148;
	mov.u64 	%rd508, %rd455;
	mov.f64 	%fd422, %fd377;
	@%p218 bra 	$L__BB9_232;
	setp.lt.s64 	%p219, %rd455, %rd96;
	min.s64 	%rd508, %rd455, %rd96;
	selp.f64 	%fd422, %fd377, %fd147, %p219;
	bra.uni 	$L__BB9_232;
$L__BB9_121:
	mov.u32 	%r16, %tid.x;
	cvt.u64.u32 	%rd98, %r16;
	mul.wide.u32 	%rd258, %r16, 16;
	add.s64 	%rd239, %rd236, %rd258;
	// begin inline asm
	ld.global.nc.u64 %rd238, [%rd239];
	// end inline asm
	add.s64 	%rd241, %rd239, 8;
	// begin inline asm
	ld.global.nc.u64 %rd240, [%rd241];
	// end inline asm
	mov.b64 	%fd151, %rd238;
	add.s64 	%rd243, %rd239, 4096;
	// begin inline asm
	ld.global.nc.u64 %rd242, [%rd243];
	// end inline asm
	add.s64 	%rd245, %rd239, 4104;
	// begin inline asm
	ld.global.nc.u64 %rd456, [%rd245];
	// end inline asm
	mov.b64 	%fd378, %rd242;
	add.s64 	%rd247, %rd239, 8192;
	// begin inline asm
	ld.global.nc.u64 %rd246, [%rd247];
	// end inline asm
	add.s64 	%rd249, %rd239, 8200;
	// begin inline asm
	ld.global.nc.u64 %rd457, [%rd249];
	// end inline asm
	mov.b64 	%fd379, %rd246;
	add.s64 	%rd251, %rd239, 12288;
	// begin inline asm
	ld.global.nc.u64 %rd250, [%rd251];
	// end inline asm
	add.s64 	%rd253, %rd239, 12296;
	// begin inline asm
	ld.global.nc.u64 %rd458, [%rd253];
	// end inline asm
	mov.b64 	%fd380, %rd250;
	add.s64 	%rd255, %rd239, 16384;
	// begin inline asm
	ld.global.nc.u64 %rd254, [%rd255];
	// end inline asm
	add.s64 	%rd257, %rd239, 16392;
	// begin inline asm
	ld.global.nc.u64 %rd495, [%rd257];
	// end inline asm
	mov.b64 	%fd409, %rd254;
	abs.f64 	%fd156, %fd151;
	abs.f64 	%fd157, %fd378;
	setp.lt.f64 	%p3, %fd156, %fd157;
	@%p3 bra 	$L__BB9_123;
	setp.lt.f64 	%p4, %fd157, %fd156;
	setp.lt.s64 	%p5, %rd240, %rd456;
	or.pred  	%p6, %p4, %p5;
	selp.b64 	%rd456, %rd240, %rd456, %p6;
	selp.f64 	%fd378, %fd151, %fd378, %p6;
$L__BB9_123:
	abs.f64 	%fd160, %fd378;
	abs.f64 	%fd161, %fd379;
	setp.lt.f64 	%p7, %fd160, %fd161;
	@%p7 bra 	$L__BB9_125;
	setp.lt.f64 	%p8, %fd161, %fd160;
	setp.lt.s64 	%p9, %rd456, %rd457;
	or.pred  	%p10, %p8, %p9;
	selp.b64 	%rd457, %rd456, %rd457, %p10;
	selp.f64 	%fd379, %fd378, %fd379, %p10;
$L__BB9_125:
	abs.f64 	%fd164, %fd379;
	abs.f64 	%fd165, %fd380;
	setp.lt.f64 	%p11, %fd164, %fd165;
	@%p11 bra 	$L__BB9_127;
	setp.lt.f64 	%p12, %fd165, %fd164;
	setp.lt.s64 	%p13, %rd457, %rd458;
	or.pred  	%p14, %p12, %p13;
	selp.b64 	%rd458, %rd457, %rd458, %p14;
	selp.f64 	%fd380, %fd379, %fd380, %p14;
$L__BB9_127:
	abs.f64 	%fd168, %fd380;
	abs.f64 	%fd169, %fd409;
	setp.lt.f64 	%p15, %fd168, %fd169;
	@%p15 bra 	$L__BB9_129;
	setp.lt.f64 	%p16, %fd169, %fd168;
	setp.lt.s64 	%p17, %rd458, %rd495;
	or.pred  	%p18, %p16, %p17;
	selp.b64 	%rd495, %rd458, %rd495, %p18;
	selp.f64 	%fd409, %fd380, %fd409, %p18;
$L__BB9_129:
	setp.lt.u32 	%p19, %r29, 2560;
	mov.b64 	%rd474, 1280;
	@%p19 bra 	$L__BB9_165;
	add.s64 	%rd262, %rd1, -2560;
	mul.hi.u64 	%rd263, %rd262, -3689348814741910323;
	shr.u64 	%rd112, %rd263, 10;
	setp.lt.u64 	%p20, %rd262, 1280;
	mov.b64 	%rd474, 1280;
	@%p20 bra 	$L__BB9_153;
	add.s64 	%rd265, %rd112, 1;
	and.b64  	%rd460, %rd265, 36028797018963966;
	shl.b64 	%rd266, %rd98, 4;
	add.s64 	%rd267, %rd266, %rd236;
	add.s64 	%rd461, %rd267, 57352;
	mov.b64 	%rd474, 1280;
$L__BB9_132:
	add.s64 	%rd269, %rd461, -36872;
	// begin inline asm
	ld.global.nc.u64 %rd268, [%rd269];
	// end inline asm
	add.s64 	%rd271, %rd461, -36864;
	// begin inline asm
	ld.global.nc.u64 %rd464, [%rd271];
	// end inline asm
	mov.b64 	%fd383, %rd268;
	add.s64 	%rd273, %rd461, -32776;
	// begin inline asm
	ld.global.nc.u64 %rd272, [%rd273];
	// end inline asm
	add.s64 	%rd275, %rd461, -32768;
	// begin inline asm
	ld.global.nc.u64 %rd465, [%rd275];
	// end inline asm
	mov.b64 	%fd384, %rd272;
	add.s64 	%rd277, %rd461, -28680;
	// begin inline asm
	ld.global.nc.u64 %rd276, [%rd277];
	// end inline asm
	add.s64 	%rd279, %rd461, -28672;
	// begin inline asm
	ld.global.nc.u64 %rd466, [%rd279];
	// end inline asm
	mov.b64 	%fd385, %rd276;
	add.s64 	%rd281, %rd461, -24584;
	// begin inline asm
	ld.global.nc.u64 %rd280, [%rd281];
	// end inline asm
	add.s64 	%rd283, %rd461, -24576;
	// begin inline asm
	ld.global.nc.u64 %rd467, [%rd283];
	// end inline asm
	mov.b64 	%fd386, %rd280;
	add.s64 	%rd285, %rd461, -20488;
	// begin inline asm
	ld.global.nc.u64 %rd284, [%rd285];
	// end inline asm
	add.s64 	%rd287, %rd461, -20480;
	// begin inline asm
	ld.global.nc.u64 %rd468, [%rd287];
	// end inline asm
	mov.b64 	%fd387, %rd284;
	abs.f64 	%fd178, %fd409;
	abs.f64 	%fd179, %fd383;
	setp.lt.f64 	%p21, %fd178, %fd179;
	@%p21 bra 	$L__BB9_134;
	setp.lt.f64 	%p22, %fd179, %fd178;
	setp.lt.s64 	%p23, %rd495, %rd464;
	or.pred  	%p24, %p22, %p23;
	selp.b64 	%rd464, %rd495, %rd464, %p24;
	selp.f64 	%fd383, %fd409, %fd383, %p24;
$L__BB9_134:
	abs.f64 	%fd182, %fd383;
	abs.f64 	%fd183, %fd384;
	setp.lt.f64 	%p25, %fd182, %fd183;
	@%p25 bra 	$L__BB9_136;
	setp.lt.f64 	%p26, %fd183, %fd182;
	setp.lt.s64 	%p27, %rd464, %rd465;
	or.pred  	%p28, %p26, %p27;
	selp.b64 	%rd465, %rd464, %rd465, %p28;
	selp.f64 	%fd384, %fd383, %fd384, %p28;
$L__BB9_136:
	abs.f64 	%fd186, %fd384;
	abs.f64 	%fd187, %fd385;
	setp.lt.f64 	%p29, %fd186, %fd187;
	@%p29 bra 	$L__BB9_138;
	setp.lt.f64 	%p30, %fd187, %fd186;
	setp.lt.s64 	%p31, %rd465, %rd466;
	or.pred  	%p32, %p30, %p31;
	selp.b64 	%rd466, %rd465, %rd466, %p32;
	selp.f64 	%fd385, %fd384, %fd385, %p32;
$L__BB9_138:
	abs.f64 	%fd190, %fd385;
	abs.f64 	%fd191, %fd386;
	setp.lt.f64 	%p33, %fd190, %fd191;
	@%p33 bra 	$L__BB9_140;
	setp.lt.f64 	%p34, %fd191, %fd190;
	setp.lt.s64 	%p35, %rd466, %rd467;
	or.pred  	%p36, %p34, %p35;
	selp.b64 	%rd467, %rd466, %rd467, %p36;
	selp.f64 	%fd386, %fd385, %fd386, %p36;
$L__BB9_140:
	abs.f64 	%fd194, %fd386;
	abs.f64 	%fd195, %fd387;
	setp.lt.f64 	%p37, %fd194, %fd195;
	@%p37 bra 	$L__BB9_142;
	setp.lt.f64 	%p38, %fd195, %fd194;
	setp.lt.s64 	%p39, %rd467, %rd468;
	or.pred  	%p40, %p38, %p39;
	selp.b64 	%rd468, %rd467, %rd468, %p40;
	selp.f64 	%fd387, %fd386, %fd387, %p40;
$L__BB9_142:
	add.s64 	%rd289, %rd461, -16392;
	// begin inline asm
	ld.global.nc.u64 %rd288, [%rd289];
	// end inline asm
	add.s64 	%rd291, %rd461, -16384;
	// begin inline asm
	ld.global.nc.u64 %rd469, [%rd291];
	// end inline asm
	mov.b64 	%fd388, %rd288;
	add.s64 	%rd293, %rd461, -12296;
	// begin inline asm
	ld.global.nc.u64 %rd292, [%rd293];
	// end inline asm
	add.s64 	%rd295, %rd461, -12288;
	// begin inline asm
	ld.global.nc.u64 %rd470, [%rd295];
	// end inline asm
	mov.b64 	%fd389, %rd292;
	add.s64 	%rd297, %rd461, -8200;
	// begin inline asm
	ld.global.nc.u64 %rd296, [%rd297];
	// end inline asm
	add.s64 	%rd299, %rd461, -8192;
	// begin inline asm
	ld.global.nc.u64 %rd471, [%rd299];
	// end inline asm
	mov.b64 	%fd390, %rd296;
	add.s64 	%rd301, %rd461, -4104;
	// begin inline asm
	ld.global.nc.u64 %rd300, [%rd301];
	// end inline asm
	add.s64 	%rd303, %rd461, -4096;
	// begin inline asm
	ld.global.nc.u64 %rd472, [%rd303];
	// end inline asm
	mov.b64 	%fd391, %rd300;
	add.s64 	%rd305, %rd461, -8;
	// begin inline asm
	ld.global.nc.u64 %rd304, [%rd305];
	// end inline asm
	// begin inline asm
	ld.global.nc.u64 %rd495, [%rd461];
	// end inline asm
	mov.b64 	%fd409, %rd304;
	abs.f64 	%fd203, %fd387;
	abs.f64 	%fd204, %fd388;
	setp.lt.f64 	%p41, %fd203, %fd204;
	@%p41 bra 	$L__BB9_144;
	setp.lt.f64 	%p42, %fd204, %fd203;
	setp.lt.s64 	%p43, %rd468, %rd469;
	or.pred  	%p44, %p42, %p43;
	selp.b64 	%rd469, %rd468, %rd469, %p44;
	selp.f64 	%fd388, %fd387, %fd388, %p44;
$L__BB9_144:
	abs.f64 	%fd207, %fd388;
	abs.f64 	%fd208, %fd389;
	setp.lt.f64 	%p45, %fd207, %fd208;
	@%p45 bra 	$L__BB9_146;
	setp.lt.f64 	%p46, %fd208, %fd207;
	setp.lt.s64 	%p47, %rd469, %rd470;
	or.pred  	%p48, %p46, %p47;
	selp.b64 	%rd470, %rd469, %rd470, %p48;
	selp.f64 	%fd389, %fd388, %fd389, %p48;
$L__BB9_146:
	abs.f64 	%fd211, %fd389;
	abs.f64 	%fd212, %fd390;
	setp.lt.f64 	%p49, %fd211, %fd212;
	@%p49 bra 	$L__BB9_148;
	setp.lt.f64 	%p50, %fd212, %fd211;
	setp.lt.s64 	%p51, %rd470, %rd471;
	or.pred  	%p52, %p50, %p51;
	selp.b64 	%rd471, %rd470, %rd471, %p52;
	selp.f64 	%fd390, %fd389, %fd390, %p52;
$L__BB9_148:
	abs.f64 	%fd215, %fd390;
	abs.f64 	%fd216, %fd391;
	setp.lt.f64 	%p53, %fd215, %fd216;
	@%p53 bra 	$L__BB9_150;
	setp.lt.f64 	%p54, %fd216, %fd215;
	setp.lt.s64 	%p55, %rd471, %rd472;
	or.pred  	%p56, %p54, %p55;
	selp.b64 	%rd472, %rd471, %rd472, %p56;
	selp.f64 	%fd391, %fd390, %fd391, %p56;
$L__BB9_150:
	abs.f64 	%fd219, %fd391;
	abs.f64 	%fd220, %fd409;
	setp.lt.f64 	%p57, %fd219, %fd220;
	@%p57 bra 	$L__BB9_152;
	setp.lt.f64 	%p58, %fd220, %fd219;
	setp.lt.s64 	%p59, %rd472, %rd495;
	or.pred  	%p60, %p58, %p59;
	selp.b64 	%rd495, %rd472, %rd495, %p60;
	selp.f64 	%fd409, %fd391, %fd409, %p60;
$L__BB9_152:
	add.s64 	%rd474, %rd474, 2560;
	add.s64 	%rd461, %rd461, 40960;
	add.s64 	%rd460, %rd460, -2;
	setp.ne.s64 	%p61, %rd460, 0;
	@%p61 bra 	$L__BB9_132;
$L__BB9_153:
	and.b64  	%rd308, %rd112, 1;
	setp.eq.b64 	%p62, %rd308, 1;
	@%p62 bra 	$L__BB9_165;
	shl.b64 	%rd329, %rd474, 4;
	mul.wide.u32 	%rd330, %r16, 16;
	add.s64 	%rd331, %rd236, %rd330;
	add.s64 	%rd310, %rd331, %rd329;
	// begin inline asm
	ld.global.nc.u64 %rd309, [%rd310];
	// end inline asm
	add.s64 	%rd312, %rd310, 8;
	// begin inline asm
	ld.global.nc.u64 %rd478, [%rd312];
	// end inline asm
	mov.b64 	%fd395, %rd309;
	add.s64 	%rd314, %rd310, 4096;
	// begin inline asm
	ld.global.nc.u64 %rd313, [%rd314];
	// end inline asm
	add.s64 	%rd316, %rd310, 4104;
	// begin inline asm
	ld.global.nc.u64 %rd479, [%rd316];
	// end inline asm
	mov.b64 	%fd396, %rd313;
	add.s64 	%rd318, %rd310, 8192;
	// begin inline asm
	ld.global.nc.u64 %rd317, [%rd318];
	// end inline asm
	add.s64 	%rd320, %rd310, 8200;
	// begin inline asm
	ld.global.nc.u64 %rd480, [%rd320];
	// end inline asm
	mov.b64 	%fd397, %rd317;
	add.s64 	%rd322, %rd310, 12288;
	// begin inline asm
	ld.global.nc.u64 %rd321, [%rd322];
	// end inline asm
	add.s64 	%rd324, %rd310, 12296;
	// begin inline asm
	ld.global.nc.u64 %rd481, [%rd324];
	// end inline asm
	mov.b64 	%fd398, %rd321;
	add.s64 	%rd326, %rd310, 16384;
	// begin inline asm
	ld.global.nc.u64 %rd325, [%rd326];
	// end inline asm
	add.s64 	%rd328, %rd310, 16392;
	// begin inline asm
	ld.global.nc.u64 %rd482, [%rd328];
	// end inline asm
	mov.b64 	%fd399, %rd325;
	abs.f64 	%fd230, %fd409;
	abs.f64 	%fd231, %fd395;
	setp.lt.f64 	%p63, %fd230, %fd231;
	@%p63 bra 	$L__BB9_156;
	setp.lt.f64 	%p64, %fd231, %fd230;
	setp.lt.s64 	%p65, %rd495, %rd478;
	or.pred  	%p66, %p64, %p65;
	selp.b64 	%rd478, %rd495, %rd478, %p66;
	selp.f64 	%fd395, %fd409, %fd395, %p66;
$L__BB9_156:
	abs.f64 	%fd234, %fd395;
	abs.f64 	%fd235, %fd396;
	setp.lt.f64 	%p67, %fd234, %fd235;
	@%p67 bra 	$L__BB9_158;
	setp.lt.f64 	%p68, %fd235, %fd234;
	setp.lt.s64 	%p69, %rd478, %rd479;
	or.pred  	%p70, %p68, %p69;
	selp.b64 	%rd479, %rd478, %rd479, %p70;
	selp.f64 	%fd396, %fd395, %fd396, %p70;
$L__BB9_158:
	abs.f64 	%fd238, %fd396;
	abs.f64 	%fd239, %fd397;
	setp.lt.f64 	%p71, %fd238, %fd239;
	@%p71 bra 	$L__BB9_160;
	setp.lt.f64 	%p72, %fd239, %fd238;
	setp.lt.s64 	%p73, %rd479, %rd480;
	or.pred  	%p74, %p72, %p73;
	selp.b64 	%rd480, %rd479, %rd480, %p74;
	selp.f64 	%fd397, %fd396, %fd397, %p74;
$L__BB9_160:
	abs.f64 	%fd242, %fd397;
	abs.f64 	%fd243, %fd398;
	setp.lt.f64 	%p75, %fd242, %fd243;
	@%p75 bra 	$L__BB9_162;
	setp.lt.f64 	%p76, %fd243, %fd242;
	setp.lt.s64 	%p77, %rd480, %rd481;
	or.pred  	%p78, %p76, %p77;
	selp.b64 	%rd481, %rd480, %rd481, %p78;
	selp.f64 	%fd398, %fd397, %fd398, %p78;
$L__BB9_162:
	abs.f64 	%fd246, %fd398;
	abs.f64 	%fd247, %fd399;
	setp.lt.f64 	%p79, %fd246, %fd247;
	@%p79 bra 	$L__BB9_164;
	setp.lt.f64 	%p80, %fd247, %fd246;
	setp.lt.s64 	%p81, %rd481, %rd482;
	or.pred  	%p82, %p80, %p81;
	selp.b64 	%rd482, %rd481, %rd482, %p82;
	selp.f64 	%fd399, %fd398, %fd399, %p82;
$L__BB9_164:
	add.s64 	%rd474, %rd474, 1280;
	mov.u64 	%rd495, %rd482;
	mov.f64 	%fd409, %fd399;
$L__BB9_165:
	cvt.s64.s32 	%rd332, %r29;
	setp.ge.s64 	%p83, %rd474, %rd332;
	@%p83 bra 	$L__BB9_188;
	cvt.u32.u64 	%r17, %rd474;
	sub.s32 	%r18, %r29, %r17;
	setp.ge.s32 	%p84, %r16, %r18;
	@%p84 bra 	$L__BB9_188;
	not.b32 	%r30, %r16;
	add.s32 	%r31, %r29, %r30;
	sub.s32 	%r19, %r31, %r17;
	and.b32  	%r32, %r19, 768;
	setp.eq.s32 	%p85, %r32, 768;
	mov.u32 	%r372, %r16;
	@%p85 bra 	$L__BB9_173;
	cvt.u64.u32 	%rd334, %r16;
	add.s64 	%rd335, %rd474, %rd334;
	shl.b64 	%rd336, %rd335, 4;
	add.s64 	%rd485, %rd236, %rd336;
	shr.u32 	%r33, %r19, 8;
	add.s32 	%r34, %r33, 1;
	and.b32  	%r35, %r34, 3;
	neg.s32 	%r370, %r35;
	mov.u32 	%r372, %r16;
$L__BB9_169:
	.pragma "nounroll";
	mov.u64 	%rd176, %rd495;
	mov.f64 	%fd251, %fd409;
	// begin inline asm
	ld.global.nc.u64 %rd337, [%rd485];
	// end inline asm
	add.s64 	%rd340, %rd485, 8;
	// begin inline asm
	ld.global.nc.u64 %rd339, [%rd340];
	// end inline asm
	mov.b64 	%fd252, %rd337;
	abs.f64 	%fd253, %fd251;
	abs.f64 	%fd254, %fd252;
	setp.lt.f64 	%p86, %fd253, %fd254;
	mov.f64 	%fd409, %fd252;
	mov.u64 	%rd495, %rd339;
	@%p86 bra 	$L__BB9_172;
	setp.lt.f64 	%p87, %fd254, %fd253;
	mov.f64 	%fd409, %fd251;
	mov.u64 	%rd495, %rd176;
	@%p87 bra 	$L__BB9_172;
	setp.lt.s64 	%p88, %rd176, %rd339;
	selp.f64 	%fd409, %fd251, %fd252, %p88;
	min.s64 	%rd495, %rd176, %rd339;
$L__BB9_172:
	add.s32 	%r372, %r372, 256;
	add.s64 	%rd485, %rd485, 4096;
	add.s32 	%r370, %r370, 1;
	setp.ne.s32 	%p89, %r370, 0;
	@%p89 bra 	$L__BB9_169;
$L__BB9_173:
	setp.lt.u32 	%p90, %r19, 768;
	@%p90 bra 	$L__BB9_188;
	cvt.u64.u32 	%rd341, %r372;
	add.s64 	%rd342, %rd474, %rd341;
	shl.b64 	%rd343, %rd342, 4;
	add.s64 	%rd344, %rd343, %rd236;
	add.s64 	%rd490, %rd344, 12296;
$L__BB9_175:
	add.s64 	%rd346, %rd490, -12296;
	// begin inline asm
	ld.global.nc.u64 %rd345, [%rd346];
	// end inline asm
	add.s64 	%rd348, %rd490, -12288;
	// begin inline asm
	ld.global.nc.u64 %rd347, [%rd348];
	// end inline asm
	mov.b64 	%fd260, %rd345;
	abs.f64 	%fd261, %fd409;
	abs.f64 	%fd262, %fd260;
	setp.lt.f64 	%p91, %fd261, %fd262;
	mov.f64 	%fd406, %fd260;
	mov.u64 	%rd492, %rd347;
	@%p91 bra 	$L__BB9_178;
	setp.lt.f64 	%p92, %fd262, %fd261;
	mov.f64 	%fd406, %fd409;
	mov.u64 	%rd492, %rd495;
	@%p92 bra 	$L__BB9_178;
	setp.lt.s64 	%p93, %rd495, %rd347;
	selp.f64 	%fd406, %fd409, %fd260, %p93;
	min.s64 	%rd492, %rd495, %rd347;
$L__BB9_178:
	add.s64 	%rd350, %rd490, -8200;
	// begin inline asm
	ld.global.nc.u64 %rd349, [%rd350];
	// end inline asm
	add.s64 	%rd352, %rd490, -8192;
	// begin inline asm
	ld.global.nc.u64 %rd351, [%rd352];
	// end inline asm
	mov.b64 	%fd265, %rd349;
	abs.f64 	%fd266, %fd406;
	abs.f64 	%fd267, %fd265;
	setp.lt.f64 	%p94, %fd266, %fd267;
	mov.f64 	%fd407, %fd265;
	mov.u64 	%rd493, %rd351;
	@%p94 bra 	$L__BB9_181;
	setp.lt.f64 	%p95, %fd267, %fd266;
	mov.f64 	%fd407, %fd406;
	mov.u64 	%rd493, %rd492;
	@%p95 bra 	$L__BB9_181;
	setp.lt.s64 	%p96, %rd492, %rd351;
	selp.f64 	%fd407, %fd406, %fd265, %p96;
	min.s64 	%rd493, %rd492, %rd351;
$L__BB9_181:
	add.s64 	%rd354, %rd490, -4104;
	// begin inline asm
	ld.global.nc.u64 %rd353, [%rd354];
	// end inline asm
	add.s64 	%rd356, %rd490, -4096;
	// begin inline asm
	ld.global.nc.u64 %rd355, [%rd356];
	// end inline asm
	mov.b64 	%fd270, %rd353;
	abs.f64 	%fd271, %fd407;
	abs.f64 	%fd272, %fd270;
	setp.lt.f64 	%p97, %fd271, %fd272;
	mov.f64 	%fd408, %fd270;
	mov.u64 	%rd494, %rd355;
	@%p97 bra 	$L__BB9_184;
	setp.lt.f64 	%p98, %fd272, %fd271;
	mov.f64 	%fd408, %fd407;
	mov.u64 	%rd494, %rd493;
	@%p98 bra 	$L__BB9_184;
	setp.lt.s64 	%p99, %rd493, %rd355;
	selp.f64 	%fd408, %fd407, %fd270, %p99;
	min.s64 	%rd494, %rd493, %rd355;
$L__BB9_184:
	add.s64 	%rd358, %rd490, -8;
	// begin inline asm
	ld.global.nc.u64 %rd357, [%rd358];
	// end inline asm
	// begin inline asm
	ld.global.nc.u64 %rd359, [%rd490];
	// end inline asm
	mov.b64 	%fd275, %rd357;
	abs.f64 	%fd276, %fd408;
	abs.f64 	%fd277, %fd275;
	setp.lt.f64 	%p100, %fd276, %fd277;
	mov.f64 	%fd409, %fd275;
	mov.u64 	%rd495, %rd359;
	@%p100 bra 	$L__BB9_187;
	setp.lt.f64 	%p101, %fd277, %fd276;
	mov.f64 	%fd409, %fd408;
	mov.u64 	%rd495, %rd494;
	@%p101 bra 	$L__BB9_187;
	setp.lt.s64 	%p102, %rd494, %rd359;
	selp.f64 	%fd409, %fd408, %fd275, %p102;
	min.s64 	%rd495, %rd494, %rd359;
$L__BB9_187:
	add.s32 	%r372, %r372, 1024;
	add.s64 	%rd490, %rd490, 16384;
	setp.lt.s32 	%p103, %r372, %r18;
	@%p103 bra 	$L__BB9_175;
$L__BB9_188:
	// begin inline asm
	mov.u32 %r36, %laneid;
	// end inline asm
	mov.b64 	%rd361, %fd409;
	mov.b64 	{%r38, %r43}, %rd361;
	mov.b32 	%r54, 1;
	mov.b32 	%r55, 31;
	mov.b32 	%r56, -1;
	// begin inline asm
	shfl.sync.down.b32 %r37, %r38, %r54, %r55, %r56;
	// end inline asm
	// begin inline asm
	shfl.sync.down.b32 %r42, %r43, %r54, %r55, %r56;
	// end inline asm
	mov.b64 	%rd362, {%r37, %r42};
	mov.b64 	%fd281, %rd362;
	mov.b64 	{%r48, %r53}, %rd495;
	// begin inline asm
	shfl.sync.down.b32 %r47, %r48, %r54, %r55, %r56;
	// end inline asm
	// begin inline asm
	shfl.sync.down.b32 %r52, %r53, %r54, %r55, %r56;
	// end inline asm
	mov.b64 	%rd200, {%r47, %r52};
	setp.gt.s32 	%p104, %r36, 30;
	mov.f64 	%fd411, %fd409;
	mov.u64 	%rd497, %rd495;
	@%p104 bra 	$L__BB9_192;
	abs.f64 	%fd282, %fd409;
	abs.f64 	%fd283, %fd281;
	setp.lt.f64 	%p105, %fd282, %fd283;
	mov.f64 	%fd411, %fd281;
	mov.u64 	%rd497, %rd200;
	@%p105 bra 	$L__BB9_192;
	setp.lt.f64 	%p106, %fd283, %fd282;
	mov.f64 	%fd411, %fd409;
	mov.u64 	%rd497, %rd495;
	@%p106 bra 	$L__BB9_192;
	setp.lt.s64 	%p107, %rd495, %rd200;
	selp.f64 	%fd411, %fd409, %fd281, %p107;
	min.s64 	%rd497, %rd495, %rd200;
$L__BB9_192:
	mov.b64 	%rd363, %fd411;
	mov.b64 	{%r58, %r63}, %rd363;
	mov.b32 	%r74, 2;
	mov.b32 	%r75, 31;
	mov.b32 	%r76, -1;
	// begin inline asm
	shfl.sync.down.b32 %r57, %r58, %r74, %r75, %r76;
	// end inline asm
	// begin inline asm
	shfl.sync.down.b32 %r62, %r63, %r74, %r75, %r76;
	// end inline asm
	mov.b64 	%rd364, {%r57, %r62};
	mov.b64 	%fd286, %rd364;
	mov.b64 	{%r68, %r73}, %rd497;
	// begin inline asm
	shfl.sync.down.b32 %r67, %r68, %r74, %r75, %r76;
	// end inline asm
	// begin inline asm
	shfl.sync.down.b32 %r72, %r73, %r74, %r75, %r76;
	// end inline asm
	mov.b64 	%rd203, {%r67, %r72};
	setp.gt.s32 	%p108, %r36, 29;
	mov.f64 	%fd412, %fd411;
	mov.u64 	%rd498, %rd497;
	@%p108 bra 	$L__BB9_196;
	abs.f64 	%fd287, %fd411;
	abs.f64 	%fd288, %fd286;
	setp.lt.f64 	%p109, %fd287, %fd288;
	mov.f64 	%fd412, %fd286;
	mov.u64 	%rd498, %rd203;
	@%p109 bra 	$L__BB9_196;
	setp.lt.f64 	%p110, %fd288, %fd287;
	mov.f64 	%fd412, %fd411;
	mov.u64 	%rd498, %rd497;
	@%p110 bra 	$L__BB9_196;
	setp.lt.s64 	%p111, %rd497, %rd203;
	selp.f64 	%fd412, %fd411, %fd286, %p111;
	min.s64 	%rd498, %rd497, %rd203;
$L__BB9_196:
	mov.b64 	%rd365, %fd412;
	mov.b64 	{%r78, %r83}, %rd365;
	mov.b32 	%r94, 4;
	mov.b32 	%r95, 31;
	mov.b32 	%r96, -1;
	// begin inline asm
	shfl.sync.down.b32 %r77, %r78, %r94, %r95, %r96;
	// end inline asm
	// begin inline asm
	shfl.sync.down.b32 %r82, %r83, %r94, %r95, %r96;
	// end inline asm
	mov.b64 	%rd366, {%r77, %r82};
	mov.b64 	%fd291, %rd366;
	mov.b64 	{%r88, %r93}, %rd498;
	// begin inline asm
	shfl.sync.down.b32 %r87, %r88, %r94, %r95, %r96;
	// end inline asm
	// begin inline asm
	shfl.sync.down.b32 %r92, %r93, %r94, %r95, %r96;
	// end inline asm
	mov.b64 	%rd206, {%r87, %r92};
	setp.gt.s32 	%p112, %r36, 27;
	mov.f64 	%fd413, %fd412;
	mov.u64 	%rd499, %rd498;
	@%p112 bra 	$L__BB9_200;
	abs.f64 	%fd292, %fd412;
	abs.f64 	%fd293, %fd291;
	setp.lt.f64 	%p113, %fd292, %fd293;
	mov.f64 	%fd413, %fd291;
	mov.u64 	%rd499, %rd206;
	@%p113 bra 	$L__BB9_200;
	setp.lt.f64 	%p114, %fd293, %fd292;
	mov.f64 	%fd413, %fd412;
	mov.u64 	%rd499, %rd498;
	@%p114 bra 	$L__BB9_200;
	setp.lt.s64 	%p115, %rd498, %rd206;
	selp.f64 	%fd413, %fd412, %fd291, %p115;
	min.s64 	%rd499, %rd498, %rd206;
$L__BB9_200:
	mov.b64 	%rd367, %fd413;
	mov.b64 	{%r98, %r103}, %rd367;
	mov.b32 	%r114, 8;
	mov.b32 	%r115, 31;
	mov.b32 	%r116, -1;
	// begin inline asm
	shfl.sync.down.b32 %r97, %r98, %r114, %r115, %r116;
	// end inline asm
	// begin inline asm
	shfl.sync.down.b32 %r102, %r103, %r114, %r115, %r116;
	// end inline asm
	mov.b64 	%rd368, {%r97, %r102};
	mov.b64 	%fd296, %rd368;
	mov.b64 	{%r108, %r113}, %rd499;
	// begin inline asm
	shfl.sync.down.b32 %r107, %r108, %r114, %r115, %r116;
	// end inline asm
	// begin inline asm
	shfl.sync.down.b32 %r112, %r113, %r114, %r115, %r116;
	// end inline asm
	mov.b64 	%rd209, {%r107, %r112};
	setp.gt.s32 	%p116, %r36, 23;
	mov.f64 	%fd414, %fd413;
	mov.u64 	%rd500, %rd499;
	@%p116 bra 	$L__BB9_204;
	abs.f64 	%fd297, %fd413;
	abs.f64 	%fd298, %fd296;
	setp.lt.f64 	%p117, %fd297, %fd298;
	mov.f64 	%fd414, %fd296;
	mov.u64 	%rd500, %rd209;
	@%p117 bra 	$L__BB9_204;
	setp.lt.f64 	%p118, %fd298, %fd297;
	mov.f64 	%fd414, %fd413;
	mov.u64 	%rd500, %rd499;
	@%p118 bra 	$L__BB9_204;
	setp.lt.s64 	%p119, %rd499, %rd209;
	selp.f64 	%fd414, %fd413, %fd296, %p119;
	min.s64 	%rd500, %rd499, %rd209;
$L__BB9_204:
	mov.b64 	%rd369, %fd414;
	mov.b64 	{%r118, %r123}, %rd369;
	mov.b32 	%r134, 16;
	mov.b32 	%r135, 31;
	mov.b32 	%r136, -1;
	// begin inline asm
	shfl.sync.down.b32 %r117, %r118, %r134, %r135, %r136;
	// end inline asm
	// begin inline asm
	shfl.sync.down.b32 %r122, %r123, %r134, %r135, %r136;
	// end inline asm
	mov.b64 	%rd370, {%r117, %r122};
	mov.b64 	%fd301, %rd370;
	mov.b64 	{%r128, %r133}, %rd500;
	// begin inline asm
	shfl.sync.down.b32 %r127, %r128, %r134, %r135, %r136;
	// end inline asm
	// begin inline asm
	shfl.sync.down.b32 %r132, %r133, %r134, %r135, %r136;
	// end inline asm
	mov.b64 	%rd212, {%r127, %r132};
	setp.gt.s32 	%p120, %r36, 15;
	mov.f64 	%fd422, %fd414;
	mov.u64 	%rd508, %rd500;
	@%p120 bra 	$L__BB9_208;
	abs.f64 	%fd302, %fd414;
	abs.f64 	%fd303, %fd301;
	setp.lt.f64 	%p121, %fd302, %fd303;
	mov.f64 	%fd422, %fd301;
	mov.u64 	%rd508, %rd212;
	@%p121 bra 	$L__BB9_208;
	setp.lt.f64 	%p122, %fd303, %fd302;
	mov.f64 	%fd422, %fd414;
	mov.u64 	%rd508, %rd500;
	@%p122 bra 	$L__BB9_208;
	setp.lt.s64 	%p123, %rd500, %rd212;
	selp.f64 	%fd422, %fd414, %fd301, %p123;
	min.s64 	%rd508, %rd500, %rd212;
$L__BB9_208:
	setp.ne.s32 	%p124, %r36, 0;
	@%p124 bra 	$L__BB9_210;
	shr.u32 	%r137, %r16, 1;
	and.b32  	%r138, %r137, 496;
	mov.u32 	%r139, _ZN6thrust24THRUST_300001_SM_1000_NS8cuda_cub4core6detail5shmemE;
	add.s32 	%r140, %r139, %r138;
	st.shared.f64 	[%r140+8], %fd422;
	st.shared.u64 	[%r140+16], %rd508;
$L__BB9_210:
	bar.sync 	0;
	setp.ne.s32 	%p125, %r16, 0;
	@%p125 bra 	$L__BB9_232;
	ld.shared.f64 	%fd306, [_ZN6thrust24THRUST_300001_SM_1000_NS8cuda_cub4core6detail5shmemE+24];
	ld.shared.u64 	%rd215, [_ZN6thrust24THRUST_300001_SM_1000_NS8cuda_cub4core6detail5shmemE+32];
	abs.f64 	%fd307, %fd422;
	abs.f64 	%fd308, %fd306;
	setp.lt.f64 	%p126, %fd307, %fd308;
	mov.f64 	%fd416, %fd306;
	mov.u64 	%rd502, %rd215;
	@%p126 bra 	$L__BB9_214;
	setp.lt.f64 	%p127, %fd308, %fd307;
	mov.f64 	%fd416, %fd422;
	mov.u64 	%rd502, %rd508;
	@%p127 bra 	$L__BB9_214;
	setp.lt.s64 	%p128, %rd508, %rd215;
	selp.f64 	%fd416, %fd422, %fd306, %p128;
	min.s64 	%rd502, %rd508, %rd215;
$L__BB9_214:
	ld.shared.f64 	%fd311, [_ZN6thrust24THRUST_300001_SM_1000_NS8cuda_cub4core6detail5shmemE+40];
	ld.shared.u64 	%rd218, [_ZN6thrust24THRUST_300001_SM_1000_NS8cuda_cub4core6detail5shmemE+48];
	abs.f64 	%fd312, %fd416;
	abs.f64 	%fd313, %fd311;
	setp.lt.f64 	%p129, %fd312, %fd313;
	mov.f64 	%fd417, %fd311;
	mov.u64 	%rd503, %rd218;
	@%p129 bra 	$L__BB9_217;
	setp.lt.f64 	%p130, %fd313, %fd312;
	mov.f64 	%fd417, %fd416;
	mov.u64 	%rd503, %rd502;
	@%p130 bra 	$L__BB9_217;
	setp.lt.s64 	%p131, %rd502, %rd218;
	selp.f64 	%fd417, %fd416, %fd311, %p131;
	min.s64 	%rd503, %rd502, %rd218;
$L__BB9_217:
	ld.shared.f64 	%fd316, [_ZN6thrust24THRUST_300001_SM_1000_NS8cuda_cub4core6detail5shmemE+56];
	ld.shared.u64 	%rd221, [_ZN6thrust24THRUST_300001_SM_1000_NS8cuda_cub4core6detail5shmemE+64];
	abs.f64 	%fd317, %fd417;
	abs.f64 	%fd318, %fd316;
	setp.lt.f64 	%p132, %fd317, %fd318;
	mov.f64 	%fd418, %fd316;
	mov.u64 	%rd504, %rd221;
	@%p132 bra 	$L__BB9_220;
	setp.lt.f64 	%p133, %fd318, %fd317;
	mov.f64 	%fd418, %fd417;
	mov.u64 	%rd504, %rd503;
	@%p133 bra 	$L__BB9_220;
	setp.lt.s64 	%p134, %rd503, %rd221;
	selp.f64 	%fd418, %fd417, %fd316, %p134;
	min.s64 	%rd504, %rd503, %rd221;
$L__BB9_220:
	ld.shared.f64 	%fd321, [_ZN6thrust24THRUST_300001_SM_1000_NS8cuda_cub4core6detail5shmemE+72];
	ld.shared.u64 	%rd224, [_ZN6thrust24THRUST_300001_SM_1000_NS8cuda_cub4core6detail5shmemE+80];
	abs.f64 	%fd322, %fd418;
	abs.f64 	%fd323, %fd321;
	setp.lt.f64 	%p135, %fd322, %fd323;
	mov.f64 	%fd419, %fd321;
	mov.u64 	%rd505, %rd224;
	@%p135 bra 	$L__BB9_223;
	setp.lt.f64 	%p136, %fd323, %fd322;
	mov.f64 	%fd419, %fd418;
	mov.u64 	%rd505, %rd504;
	@%p136 bra 	$L__BB9_223;
	setp.lt.s64 	%p137, %rd504, %rd224;
	selp.f64 	%fd419, %fd418, %fd321, %p137;
	min.s64 	%rd505, %rd504, %rd224;
$L__BB9_223:
	ld.shared.f64 	%fd326, [_ZN6thrust24THRUST_300001_SM_1000_NS8cuda_cub4core6detail5shmemE+88];
	ld.shared.u64 	%rd227, [_ZN6thrust24THRUST_300001_SM_1000_NS8cuda_cub4core6detail5shmemE+96];
	abs.f64 	%fd327, %fd419;
	abs.f64 	%fd328, %fd326;
	setp.lt.f64 	%p138, %fd327, %fd328;
	mov.f64 	%fd420, %fd326;
	mov.u64 	%rd506, %rd227;
	@%p138 bra 	$L__BB9_226;
	setp.lt.f64 	%p139, %fd328, %fd327;
	mov.f64 	%fd420, %fd419;
	mov.u64 	%rd506, %rd505;
	@%p139 bra 	$L__BB9_226;
	setp.lt.s64 	%p140, %rd505, %rd227;
	selp.f64 	%fd420, %fd419, %fd326, %p140;
	min.s64 	%rd506, %rd505, %rd227;
$L__BB9_226:
	ld.shared.f64 	%fd331, [_ZN6thrust24THRUST_300001_SM_1000_NS8cuda_cub4core6detail5shmemE+104];
	ld.shared.u64 	%rd230, [_ZN6thrust24THRUST_300001_SM_1000_NS8cuda_cub4core6detail5shmemE+112];
	abs.f64 	%fd332, %fd420;
	abs.f64 	%fd333, %fd331;
	setp.lt.f64 	%p141, %fd332, %fd333;
	mov.f64 	%fd421, %fd331;
	mov.u64 	%rd507, %rd230;
	@%p141 bra 	$L__BB9_229;
	setp.lt.f64 	%p142, %fd333, %fd332;
	mov.f64 	%fd421, %fd420;
	mov.u64 	%rd507, %rd506;
	@%p142 bra 	$L__BB9_229;
	setp.lt.s64 	%p143, %rd506, %rd230;
	selp.f64 	%fd421, %fd420, %fd331, %p143;
	min.s64 	%rd507, %rd506, %rd230;
$L__BB9_229:
	ld.shared.f64 	%fd336, [_ZN6thrust24THRUST_300001_SM_1000_NS8cuda_cub4core6detail5shmemE+120];
	ld.shared.u64 	%rd233, [_ZN6thrust24THRUST_300001_SM_1000_NS8cuda_cub4core6detail5shmemE+128];
	abs.f64 	%fd337, %fd421;
	abs.f64 	%fd338, %fd336;
	setp.lt.f64 	%p144, %fd337, %fd338;
	mov.u64 	%rd508, %rd233;
	mov.f64 	%fd422, %fd336;
	@%p144 bra 	$L__BB9_232;
	setp.lt.f64 	%p145, %fd338, %fd337;
	mov.u64 	%rd508, %rd507;
	mov.f64 	%fd422, %fd421;
	@%p145 bra 	$L__BB9_232;
	setp.lt.s64 	%p146, %rd507, %rd233;
	selp.f64 	%fd422, %fd421, %fd336, %p146;
	min.s64 	%rd508, %rd507, %rd233;
$L__BB9_232:
	mov.u32 	%r364, %tid.x;
	setp.ne.s32 	%p263, %r364, 0;
	@%p263 bra 	$L__BB9_234;
	ld.param.u64 	%rd421, [_ZN6thrust24THRUST_300001_SM_1000_NS8cuda_cub4core6detail13_kernel_agentINS1_8__reduce11ReduceAgentIPN4cuda3std3__45tupleIJdlEEESC_SB_lNS1_9__extrema9arg_max_fIdl10ComparatorEEEEJSC_SC_iSG_EEEvDpT0__param_1];
	cvta.to.global.u64 	%rd420, %rd421;
	st.global.f64 	[%rd420], %fd422;
	st.global.u64 	[%rd420+8], %rd508;
$L__BB9_234:
	ret;

}
	// .globl	_ZN3cub18CUB_300001_SM_10006detail11EmptyKernelIvEEvv
.visible .entry _ZN3cub18CUB_300001_SM_10006detail11EmptyKernelIvEEvv()
{


	ret;

}


// ===== COMPILED SASS (sm_100) =====

	.target	sm_100

	.elftype	@"ET_EXEC"


//--------------------- .note.nv.tkinfo           --------------------------
	.section	.note.nv.tkinfo,"",@"SHT_NOTE"
	.sectionflags	@"SHF_NOTE_NV_TKINFO"
	.tkinfo
        /*0018*/ 	.word	0x00000002
        /*0030*/ 	.string	""
        /*0030*/ 	.string	"ptxas"
        /*0030*/ 	.string	"Cuda compilation tools, release 13.0, V13.0.88"
        /*0030*/ 	.string	"Build cuda_13.0.r13.0/compiler.36424714_0"
        /*0030*/ 	.string	"-arch sm_100 -m 64 "



//--------------------- .note.nv.cuinfo           --------------------------
	.section	.note.nv.cuinfo,"",@"SHT_NOTE"
	.sectionflags	@"SHF_NOTE_NV_CUINFO"
        /*0018*/ 	.short	0x0002
        /*001a*/ 	.short	0x0064
        /*001c*/ 	.short	0x0082
	.zero		2


//--------------------- .nv.info                  --------------------------
	.section	.nv.info,"",@"SHT_CUDA_INFO"
	.align	4


	//----- nvinfo : EIATTR_REGCOUNT
	.align		4
        /*0000*/ 	.byte	0x04, 0x2f
        /*0002*/ 	.short	(.L_46 - .L_45)
	.align		4
.L_45:
        /*0004*/ 	.word	index@(_Z13gpu_swap_rowsPdlllll)
        /*0008*/ 	.word	0x00000020


	//----- nvinfo : EIATTR_FRAME_SIZE
	.align		4
.L_46:
        /*000c*/ 	.byte	0x04, 0x11
        /*000e*/ 	.short	(.L_48 - .L_47)
	.align		4
.L_47:
        /*0010*/ 	.word	index@($__internal_2_$__cuda_sm20_div_u64)
        /*0014*/ 	.word	0x00000000


	//----- nvinfo : EIATTR_FRAME_SIZE
	.align		4
.L_48:
        /*0018*/ 	.byte	0x04, 0x11
        /*001a*/ 	.short	(.L_50 - .L_49)
	.align		4
.L_49:
        /*001c*/ 	.word	index@(_Z13gpu_swap_rowsPdlllll)
        /*0020*/ 	.word	0x00000000


	//----- nvinfo : EIATTR_REGCOUNT
	.align		4
.L_50:
        /*0024*/ 	.byte	0x04, 0x2f
        /*0026*/ 	.short	(.L_52 - .L_51)
	.align		4
.L_51:
        /*0028*/ 	.word	index@(_Z13gpu_diff_rowsPdlllll)
        /*002c*/ 	.word	0x00000028


	//----- nvinfo : EIATTR_FRAME_SIZE
	.align		4
.L_52:
        /*0030*/ 	.byte	0x04, 0x11
        /*0032*/ 	.short	(.L_54 - .L_53)
	.align		4
.L_53:
        /*0034*/ 	.word	index@($__internal_1_$__cuda_sm20_div_u64)
        /*0038*/ 	.word	0x00000000


	//----- nvinfo : EIATTR_FRAME_SIZE
	.align		4
.L_54:
        /*003c*/ 	.byte	0x04, 0x11
        /*003e*/ 	.short	(.L_56 - .L_55)
	.align		4
.L_55:
        /*0040*/ 	.word	index@($__internal_0_$__cuda_sm20_div_rn_f64_full)
        /*0044*/ 	.word	0x00000000


	//----- nvinfo : EIATTR_FRAME_SIZE
	.align		4
.L_56:
        /*0048*/ 	.byte	0x04, 0x11
        /*004a*/ 	.short	(.L_58 - .L_57)
	.align		4
.L_57:
        /*004c*/ 	.word	index@(_Z13gpu_diff_rowsPdlllll)
        /*0050*/ 	.word	0x00000000


	//----- nvinfo : EIATTR_REGCOUNT
	.align		4
.L_58:
        /*0054*/ 	.byte	0x04, 0x2f
        /*0056*/ 	.short	(.L_60 - .L_59)
	.align		4
.L_59:
        /*0058*/ 	.word	index@(_ZN6thrust24THRUST_300001_SM_1000_NS8cuda_cub4core6detail13_kernel_agentINS1_8__reduce11ReduceAgentINS0_12zip_iteratorIN4cuda3std3__45tupleIJNS0_10device_ptrIdEENS0_17counting_iteratorIlNS0_11use_defaultESF_SF_EEEEEEEPNSB_IJdlEEESJ_iNS1_9__extrema9arg_max_fIdl10ComparatorEEEEJSI_SK_iSO_EEEvDpT0_)
        /*005c*/ 	.word	0x00000020


	//----- nvinfo : EIATTR_FRAME_SIZE
	.align		4
.L_60:
        /*0060*/ 	.byte	0x04, 0x11
        /*0062*/ 	.short	(.L_62 - .L_61)
	.align		4
.L_61:
        /*0064*/ 	.word	index@(_ZN6thrust24THRUST_300001_SM_1000_NS8cuda_cub4core6detail13_kernel_agentINS1_8__reduce11ReduceAgentINS0_12zip_iteratorIN4cuda3std3__45tupleIJNS0_10device_ptrIdEENS0_17counting_iteratorIlNS0_11use_defaultESF_SF_EEEEEEEPNSB_IJdlEEESJ_iNS1_9__extrema9arg_max_fIdl10ComparatorEEEEJSI_SK_iSO_EEEvDpT0_)
        /*0068*/ 	.word	0x00000000


	//----- nvinfo : EIATTR_REGCOUNT
	.align		4
.L_62:
        /*006c*/ 	.byte	0x04, 0x2f
        /*006e*/ 	.short	(.L_64 - .L_63)
	.align		4
.L_63:
        /*0070*/ 	.word	index@(_ZN6thrust24THRUST_300001_SM_1000_NS8cuda_cub4core6detail13_kernel_agentINS1_8__reduce11ReduceAgentINS0_12zip_iteratorIN4cuda3std3__45tupleIJNS0_10device_ptrIdEENS0_17counting_iteratorIlNS0_11use_defaultESF_SF_EEEEEEEPNSB_IJdlEEESJ_iNS1_9__extrema9arg_max_fIdl10ComparatorEEEEJSI_SK_iN3cub18CUB_300001_SM_100013GridEvenShareIiEENSR_9GridQueueIjEESO_EEEvDpT0_)
        /*0074*/ 	.word	0x00000028


	//----- nvinfo : EIATTR_FRAME_SIZE
	.align		4
.L_64:
        /*0078*/ 	.byte	0x04, 0x11
        /*007a*/ 	.short	(.L_66 - .L_65)
	.align		4
.L_65:
        /*007c*/ 	.word	index@(_ZN6thrust24THRUST_300001_SM_1000_NS8cuda_cub4core6detail13_kernel_agentINS1_8__reduce11ReduceAgentINS0_12zip_iteratorIN4cuda3std3__45tupleIJNS0_10device_ptrIdEENS0_17counting_iteratorIlNS0_11use_defaultESF_SF_EEEEEEEPNSB_IJdlEEESJ_iNS1_9__extrema9arg_max_fIdl10ComparatorEEEEJSI_SK_iN3cub18CUB_300001_SM_100013GridEvenShareIiEENSR_9GridQueueIjEESO_EEEvDpT0_)
        /*0080*/ 	.word	0x00000000


	//----- nvinfo : EIATTR_REGCOUNT
	.align		4
.L_66:
        /*0084*/ 	.byte	0x04, 0x2f
        /*0086*/ 	.short	(.L_68 - .L_67)
	.align		4
.L_67:
        /*0088*/ 	.word	index@(_ZN6thrust24THRUST_300001_SM_1000_NS8cuda_cub4core6detail13_kernel_agentINS1_8__reduce10DrainAgentIiEEJN3cub18CUB_300001_SM_10009GridQueueIjEEiEEEvDpT0_)
        /*008c*/ 	.word	0x00000008


	//----- nvinfo : EIATTR_FRAME_SIZE
	.align		4
.L_68:
        /*0090*/ 	.byte	0x04, 0x11
        /*0092*/ 	.short	(.L_70 - .L_69)
	.align		4
.L_69:
        /*0094*/ 	.word	index@(_ZN6thrust24THRUST_300001_SM_1000_NS8cuda_cub4core6detail13_kernel_agentINS1_8__reduce10DrainAgentIiEEJN3cub18CUB_300001_SM_10009GridQueueIjEEiEEEvDpT0_)
        /*0098*/ 	.word	0x00000000


	//----- nvinfo : EIATTR_REGCOUNT
	.align		4
.L_70:
        /*009c*/ 	.byte	0x04, 0x2f
        /*009e*/ 	.short	(.L_72 - .L_71)
	.align		4
.L_71:
        /*00a0*/ 	.word	index@(_ZN6thrust24THRUST_300001_SM_1000_NS8cuda_cub4core6detail13_kernel_agentINS1_8__reduce11ReduceAgentIPN4cuda3std3__45tupleIJdlEEESC_SB_iNS1_9__extrema9arg_max_fIdl10ComparatorEEEEJSC_SC_iSG_EEEvDpT0_)
        /*00a4*/ 	.word	0x00000020


	//----- nvinfo : EIATTR_FRAME_SIZE
	.align		4
.L_72:
        /*00a8*/ 	.byte	0x04, 0x11
        /*00aa*/ 	.short	(.L_74 - .L_73)
	.align		4
.L_73:
        /*00ac*/ 	.word	index@(_ZN6thrust24THRUST_300001_SM_1000_NS8cuda_cub4core6detail13_kernel_agentINS1_8__reduce11ReduceAgentIPN4cuda3std3__45tupleIJdlEEESC_SB_iNS1_9__extrema9arg_max_fIdl10ComparatorEEEEJSC_SC_iSG_EEEvDpT0_)
        /*00b0*/ 	.word	0x00000000


	//----- nvinfo : EIATTR_REGCOUNT
	.align		4
.L_74:
        /*00b4*/ 	.byte	0x04, 0x2f
        /*00b6*/ 	.short	(.L_76 - .L_75)
	.align		4
.L_75:
        /*00b8*/ 	.word	index@(_ZN6thrust24THRUST_300001_SM_1000_NS8cuda_cub4core6detail13_kernel_agentINS1_8__reduce11ReduceAgentINS0_12zip_iteratorIN4cuda3std3__45tupleIJNS0_10device_ptrIdEENS0_17counting_iteratorIlNS0_11use_defaultESF_SF_EEEEEEEPNSB_IJdlEEESJ_lNS1_9__extrema9arg_max_fIdl10ComparatorEEEEJSI_SK_lSO_EEEvDpT0_)
        /*00bc*/ 	.word	0x00000020


	//----- nvinfo : EIATTR_FRAME_SIZE
	.align		4
.L_76:
        /*00c0*/ 	.byte	0x04, 0x11
        /*00c2*/ 	.short	(.L_78 - .L_77)
	.align		4
.L_77:
        /*00c4*/ 	.word	index@(_ZN6thrust24THRUST_300001_SM_1000_NS8cuda_cub4core6detail13_kernel_agentINS1_8__reduce11ReduceAgentINS0_12zip_iteratorIN4cuda3std3__45tupleIJNS0_10device_ptrIdEENS0_17counting_iteratorIlNS0_11use_defaultESF_SF_EEEEEEEPNSB_IJdlEEESJ_lNS1_9__extrema9arg_max_fIdl10ComparatorEEEEJSI_SK_lSO_EEEvDpT0_)
        /*00c8*/ 	.word	0x00000000


	//----- nvinfo : EIATTR_REGCOUNT
	.align		4
.L_78:
        /*00cc*/ 	.byte	0x04, 0x2f
        /*00ce*/ 	.short	(.L_80 - .L_79)
	.align		4
.L_79:
        /*00d0*/ 	.word	index@(_ZN6thrust24THRUST_300001_SM_1000_NS8cuda_cub4core6detail13_kernel_agentINS1_8__reduce11ReduceAgentINS0_12zip_iteratorIN4cuda3std3__45tupleIJNS0_10device_ptrIdEENS0_17counting_iteratorIlNS0_11use_defaultESF_SF_EEEEEEEPNSB_IJdlEEESJ_lNS1_9__extrema9arg_max_fIdl10ComparatorEEEEJSI_SK_lN3cub18CUB_300001_SM_100013GridEvenShareIlEENSR_9GridQueueIyEESO_EEEvDpT0_)
        /*00d4*/ 	.word	0x00000020


	//----- nvinfo : EIATTR_FRAME_SIZE
	.align		4
.L_80:
        /*00d8*/ 	.byte	0x04, 0x11
        /*00da*/ 	.short	(.L_82 - .L_81)
	.align		4
.L_81:
        /*00dc*/ 	.word	index@(_ZN6thrust24THRUST_300001_SM_1000_NS8cuda_cub4core6detail13_kernel_agentINS1_8__reduce11ReduceAgentINS0_12zip_iteratorIN4cuda3std3__45tupleIJNS0_10device_ptrIdEENS0_17counting_iteratorIlNS0_11use_defaultESF_SF_EEEEEEEPNSB_IJdlEEESJ_lNS1_9__extrema9arg_max_fIdl10ComparatorEEEEJSI_SK_lN3cub18CUB_300001_SM_100013GridEvenShareIlEENSR_9GridQueueIyEESO_EEEvDpT0_)
        /*00e0*/ 	.word	0x00000000


	//----- nvinfo : EIATTR_REGCOUNT
	.align		4
.L_82:
        /*00e4*/ 	.byte	0x04, 0x2f
        /*00e6*/ 	.short	(.L_84 - .L_83)
	.align		4
.L_83:
        /*00e8*/ 	.word	index@(_ZN6thrust24THRUST_300001_SM_1000_NS8cuda_cub4core6detail13_kernel_agentINS1_8__reduce10DrainAgentIlEEJN3cub18CUB_300001_SM_10009GridQueueIyEElEEEvDpT0_)
        /*00ec*/ 	.word	0x00000008


	//----- nvinfo : EIATTR_FRAME_SIZE
	.align		4
.L_84:
        /*00f0*/ 	.byte	0x04, 0x11
        /*00f2*/ 	.short	(.L_86 - .L_85)
	.align		4
.L_85:
        /*00f4*/ 	.word	index@(_ZN6thrust24THRUST_300001_SM_1000_NS8cuda_cub4core6detail13_kernel_agentINS1_8__reduce10DrainAgentIlEEJN3cub18CUB_300001_SM_10009GridQueueIyEElEEEvDpT0_)
        /*00f8*/ 	.word	0x00000000


	//----- nvinfo : EIATTR_REGCOUNT
	.align		4
.L_86:
        /*00fc*/ 	.byte	0x04, 0x2f
        /*00fe*/ 	.short	(.L_88 - .L_87)
	.align		4
.L_87:
        /*0100*/ 	.word	index@(_ZN6thrust24THRUST_300001_SM_1000_NS8cuda_cub4core6detail13_kernel_agentINS1_8__reduce11ReduceAgentIPN4cuda3std3__45tupleIJdlEEESC_SB_lNS1_9__extrema9arg_max_fIdl10ComparatorEEEEJSC_SC_iSG_EEEvDpT0_)
        /*0104*/ 	.word	0x00000020


	//----- nvinfo : EIATTR_FRAME_SIZE
	.align		4
.L_88:
        /*0108*/ 	.byte	0x04, 0x11
        /*010a*/ 	.short	(.L_90 - .L_89)
	.align		4
.L_89:
        /*010c*/ 	.word	index@(_ZN6thrust24THRUST_300001_SM_1000_NS8cuda_cub4core6detail13_kernel_agentINS1_8__reduce11ReduceAgentIPN4cuda3std3__45tupleIJdlEEESC_SB_lNS1_9__extrema9arg_max_fIdl10ComparatorEEEEJSC_SC_iSG_EEEvDpT0_)
        /*0110*/ 	.word	0x00000000


	//----- nvinfo : EIATTR_REGCOUNT
	.align		4
.L_90:
        /*0114*/ 	.byte	0x04, 0x2f
        /*0116*/ 	.short	(.L_92 - .L_91)
	.align		4
.L_91:
        /*0118*/ 	.word	index@(_ZN3cub18CUB_300001_SM_10006detail11EmptyKernelIvEEvv)
        /*011c*/ 	.word	0x00000004


	//----- nvinfo : EIATTR_FRAME_SIZE
	.align		4
.L_92:
        /*0120*/ 	.byte	0x04, 0x11
        /*0122*/ 	.short	(.L_94 - .L_93)
	.align		4
.L_93:
        /*0124*/ 	.word	index@(_ZN3cub18CUB_300001_SM_10006detail11EmptyKernelIvEEvv)
        /*0128*/ 	.word	0x00000000


	//----- nvinfo : EIATTR_MIN_STACK_SIZE
	.align		4
.L_94:
        /*012c*/ 	.byte	0x04, 0x12
        /*012e*/ 	.short	(.L_96 - .L_95)
	.align		4
.L_95:
        /*0130*/ 	.word	index@(_ZN3cub18CUB_300001_SM_10006detail11EmptyKernelIvEEvv)
        /*0134*/ 	.word	0x00000000


	//----- nvinfo : EIATTR_MIN_STACK_SIZE
	.align		4
.L_96:
        /*0138*/ 	.byte	0x04, 0x12
        /*013a*/ 	.short	(.L_98 - .L_97)
	.align		4
.L_97:
        /*013c*/ 	.word	index@(_ZN6thrust24THRUST_300001_SM_1000_NS8cuda_cub4core6detail13_kernel_agentINS1_8__reduce11ReduceAgentIPN4cuda3std3__45tupleIJdlEEESC_SB_lNS1_9__extrema9arg_max_fIdl10ComparatorEEEEJSC_SC_iSG_EEEvDpT0_)
        /*0140*/ 	.word	0x00000000


	//----- nvinfo : EIATTR_MIN_STACK_SIZE
	.align		4
.L_98:
        /*0144*/ 	.byte	0x04, 0x12
        /*0146*/ 	.short	(.L_100 - .L_99)
	.align		4
.L_99:
        /*0148*/ 	.word	index@(_ZN6thrust24THRUST_300001_SM_1000_NS8cuda_cub4core6detail13_kernel_agentINS1_8__reduce10DrainAgentIlEEJN3cub18CUB_300001_SM_10009GridQueueIyEElEEEvDpT0_)
        /*014c*/ 	.word	0x00000000


	//----- nvinfo : EIATTR_MIN_STACK_SIZE
	.align		4
.L_100:
        /*0150*/ 	.byte	0x04, 0x12
        /*0152*/ 	.short	(.L_102 - .L_101)
	.align		4
.L_101:
        /*0154*/ 	.word	index@(_ZN6thrust24THRUST_300001_SM_1000_NS8cuda_cub4core6detail13_kernel_agentINS1_8__reduce11ReduceAgentINS0_12zip_iteratorIN4cuda3std3__45tupleIJNS0_10device_ptrIdEENS0_17counting_iteratorIlNS0_11use_defaultESF_SF_EEEEEEEPNSB_IJdlEEESJ_lNS1_9__extrema9arg_max_fIdl10ComparatorEEEEJSI_SK_lN3cub18CUB_300001_SM_100013GridEvenShareIlEENSR_9GridQueueIyEESO_EEEvDpT0_)
        /*0158*/ 	.word	0x00000000


	//----- nvinfo : EIATTR_MIN_STACK_SIZE
	.align		4
.L_102:
        /*015c*/ 	.byte	0x04, 0x12
        /*015e*/ 	.short	(.L_104 - .L_103)
	.align		4
.L_103:
        /*0160*/ 	.word	index@(_ZN6thrust24THRUST_300001_SM_1000_NS8cuda_cub4core6detail13_kernel_agentINS1_8__reduce11ReduceAgentINS0_12zip_iteratorIN4cuda3std3__45tupleIJNS0_10device_ptrIdEENS0_17counting_iteratorIlNS0_11use_defaultESF_SF_EEEEEEEPNSB_IJdlEEESJ_lNS1_9__extrema9arg_max_fIdl10ComparatorEEEEJSI_SK_lSO_EEEvDpT0_)
        /*0164*/ 	.word	0x00000000


	//----- nvinfo : EIATTR_MIN_STACK_SIZE
	.align		4
.L_104:
        /*0168*/ 	.byte	0x04, 0x12
        /*016a*/ 	.short	(.L_106 - .L_105)
	.align		4
.L_105:
        /*016c*/ 	.word	index@(_ZN6thrust24THRUST_300001_SM_1000_NS8cuda_cub4core6detail13_kernel_agentINS1_8__reduce11ReduceAgentIPN4cuda3std3__45tupleIJdlEEESC_SB_iNS1_9__extrema9arg_max_fIdl10ComparatorEEEEJSC_SC_iSG_EEEvDpT0_)
        /*0170*/ 	.word	0x00000000


	//----- nvinfo : EIATTR_MIN_STACK_SIZE
	.align		4
.L_106:
        /*0174*/ 	.byte	0x04, 0x12
        /*0176*/ 	.short	(.L_108 - .L_107)
	.align		4
.L_107:
        /*0178*/ 	.word	index@(_ZN6thrust24THRUST_300001_SM_1000_NS8cuda_cub4core6detail13_kernel_agentINS1_8__reduce10DrainAgentIiEEJN3cub18CUB_300001_SM_10009GridQueueIjEEiEEEvDpT0_)
        /*017c*/ 	.word	0x00000000


	//----- nvinfo : EIATTR_MIN_STACK_SIZE
	.align		4
.L_108:
        /*0180*/ 	.byte	0x04, 0x12
        /*0182*/ 	.short	(.L_110 - .L_109)
	.align		4
.L_109:
        /*0184*/ 	.word	index@(_ZN6thrust24THRUST_300001_SM_1000_NS8cuda_cub4core6detail13_kernel_agentINS1_8__reduce11ReduceAgentINS0_12zip_iteratorIN4cuda3std3__45tupleIJNS0_10device_ptrIdEENS0_17counting_iteratorIlNS0_11use_defaultESF_SF_EEEEEEEPNSB_IJdlEEESJ_iNS1_9__extrema9arg_max_fIdl10ComparatorEEEEJSI_SK_iN3cub18CUB_300001_SM_100013GridEvenShareIiEENSR_9GridQueueIjEESO_EEEvDpT0_)
        /*0188*/ 	.word	0x00000000


	//----- nvinfo : EIATTR_MIN_STACK_SIZE
	.align		4
.L_110:
        /*018c*/ 	.byte	0x04, 0x12
        /*018e*/ 	.short	(.L_112 - .L_111)
	.align		4
.L_111:
        /*0190*/ 	.word	index@(_ZN6thrust24THRUST_300001_SM_1000_NS8cuda_cub4core6detail13_kernel_agentINS1_8__reduce11ReduceAgentINS0_12zip_iteratorIN4cuda3std3__45tupleIJNS0_10device_ptrIdEENS0_17counting_iteratorIlNS0_11use_defaultESF_SF_EEEEEEEPNSB_IJdlEEESJ_iNS1_9__extrema9arg_max_fIdl10ComparatorEEEEJSI_SK_iSO_EEEvDpT0_)
        /*0194*/ 	.word	0x00000000


	//----- nvinfo : EIATTR_MIN_STACK_SIZE
	.align		4
.L_112:
        /*0198*/ 	.byte	0x04, 0x12
        /*019a*/ 	.short	(.L_114 - .L_113)
	.align		4
.L_113:
        /*019c*/ 	.word	index@(_Z13gpu_diff_rowsPdlllll)
        /*01a0*/ 	.word	0x00000000


	//----- nvinfo : EIATTR_MIN_STACK_SIZE
	.align		4
.L_114:
        /*01a4*/ 	.byte	0x04, 0x12
        /*01a6*/ 	.short	(.L_116 - .L_115)
	.align		4
.L_115:
        /*01a8*/ 	.word	index@(_Z13gpu_swap_rowsPdlllll)
        /*01ac*/ 	.word	0x00000000
.L_116:


//--------------------- .nv.compat                --------------------------
	.section	.nv.compat,"",@"SHT_CUDA_COMPAT_INFO"
	.align	4
        /*0000*/ 	.byte	0x02, 0x09, 0x00, 0x00, 0x02, 0x02, 0x01, 0x00, 0x02, 0x05, 0x05, 0x00, 0x03, 0x07, 0x01, 0x01
        /*0010*/ 	.byte	0x02, 0x03, 0x00, 0x00, 0x02, 0x06, 0x01, 0x00, 0x04, 0x0b, 0x08, 0x00, 0x01, 0x00, 0x00, 0x00
        /*0020*/ 	.byte	0x00, 0x00, 0x00, 0x00


//--------------------- .nv.info._ZN3cub18CUB_300001_SM_10006detail11EmptyKernelIvEEvv --------------------------
	.section	.nv.info._ZN3cub18CUB_300001_SM_10006detail11EmptyKernelIvEEvv,"",@"SHT_CUDA_INFO"
	.sectionflags	@""
	.align	4


	//----- nvinfo : EIATTR_CUDA_API_VERSION
	.align		4
        /*0000*/ 	.byte	0x04, 0x37
        /*0002*/ 	.short	(.L_118 - .L_117)
.L_117:
        /*0004*/ 	.word	0x00000082


	//----- nvinfo : EIATTR_SPARSE_MMA_MASK
	.align		4
.L_118:
        /*0008*/ 	.byte	0x03, 0x50
        /*000a*/ 	.short	0x0000


	//----- nvinfo : EIATTR_MAXREG_COUNT
	.align		4
        /*000c*/ 	.byte	0x03, 0x1b
        /*000e*/ 	.short	0x00ff


	//----- nvinfo : EIATTR_MERCURY_ISA_VERSION
	.align		4
        /*0010*/ 	.byte	0x03, 0x5f
        /*0012*/ 	.short	0x0101


	//----- nvinfo : EIATTR_VRC_CTA_INIT_COUNT
	.align		4
        /*0014*/ 	.byte	0x02, 0x4a
	.zero		1
	.zero		1


	//----- nvinfo : EIATTR_EXIT_INSTR_OFFSETS
	.align		4
        /*0018*/ 	.byte	0x04, 0x1c
        /*001a*/ 	.short	(.L_120 - .L_119)


	//   ....[0]....
.L_119:
        /*001c*/ 	.word	0x00000010


	//----- nvinfo : EIATTR_SW_WAR
	.align		4
.L_120:
        /*0020*/ 	.byte	0x04, 0x36
        /*0022*/ 	.short	(.L_122 - .L_121)
.L_121:
        /*0024*/ 	.word	0x00000008
.L_122:


//--------------------- .nv.info._ZN6thrust24THRUST_300001_SM_1000_NS8cuda_cub4core6detail13_kernel_agentINS1_8__reduce11ReduceAgentIPN4cuda3std3__45tupleIJdlEEESC_SB_lNS1_9__extrema9arg_max_fIdl10ComparatorEEEEJSC_SC_iSG_EEEvDpT0_ --------------------------
	.section	.nv.info._ZN6thrust24THRUST_300001_SM_1000_NS8cuda_cub4core6detail13_kernel_agentINS1_8__reduce11ReduceAgentIPN4cuda3std3__45tupleIJdlEEESC_SB_lNS1_9__extrema9arg_max_fIdl10ComparatorEEEEJSC_SC_iSG_EEEvDpT0_,"",@"SHT_CUDA_INFO"
	.sectionflags	@""
	.align	4


	//----- nvinfo : EIATTR_CUDA_API_VERSION
	.align		4
        /*0000*/ 	.byte	0x04, 0x37
        /*0002*/ 	.short	(.L_124 - .L_123)
.L_123:
        /*0004*/ 	.word	0x00000082


	//----- nvinfo : EIATTR_KPARAM_INFO
	.align		4
.L_124:
        /*0008*/ 	.byte	0x04, 0x17
        /*000a*/ 	.short	(.L_126 - .L_125)
.L_125:
        /*000c*/ 	.word	0x00000000
        /*0010*/ 	.short	0x0003
        /*0012*/ 	.short	0x0014
        /*0014*/ 	.byte	0x00, 0xf0, 0x05, 0x00


	//----- nvinfo : EIATTR_KPARAM_INFO
	.align		4
.L_126:
        /*0018*/ 	.byte	0x04, 0x17
        /*001a*/ 	.short	(.L_128 - .L_127)
.L_127:
        /*001c*/ 	.word	0x00000000
        /*0020*/ 	.short	0x0002
        /*0022*/ 	.short	0x0010
        /*0024*/ 	.byte	0x00, 0xf0, 0x11, 0x00


	//----- nvinfo : EIATTR_KPARAM_INFO
	.align		4
.L_128:
        /*0028*/ 	.byte	0x04, 0x17
        /*002a*/ 	.short	(.L_130 - .L_129)
.L_129:
        /*002c*/ 	.word	0x00000000
        /*0030*/ 	.short	0x0001
        /*0032*/ 	.short	0x0008
        /*0034*/ 	.byte	0x00, 0xf5, 0x21, 0x00


	//----- nvinfo : EIATTR_KPARAM_INFO
	.align		4
.L_130:
        /*0038*/ 	.byte	0x04, 0x17
        /*003a*/ 	.short	(.L_132 - .L_131)
.L_131:
        /*003c*/ 	.word	0x00000000
        /*0040*/ 	.short	0x0000
        /*0042*/ 	.short	0x0000
        /*0044*/ 	.byte	0x00, 0xf5, 0x21, 0x00


	//----- nvinfo : EIATTR_SPARSE_MMA_MASK
	.align		4
.L_132:
        /*0048*/ 	.byte	0x03, 0x50
        /*004a*/ 	.short	0x0000


	//----- nvinfo : EIATTR_MAXREG_COUNT
	.align		4
        /*004c*/ 	.byte	0x03, 0x1b
        /*004e*/ 	.short	0x00ff


	//----- nvinfo : EIATTR_NUM_BARRIERS
	.align		4
        /*0050*/ 	.byte	0x02, 0x4c
        /*0052*/ 	.byte	0x01
	.zero		1


	//----- nvinfo : EIATTR_MERCURY_ISA_VERSION
	.align		4
        /*0054*/ 	.byte	0x03, 0x5f
        /*0056*/ 	.short	0x0101


	//----- nvinfo : EIATTR_COOP_GROUP_MASK_REGIDS
	.align		4
        /*0058*/ 	.byte	0x04, 0x29
        /*005a*/ 	.short	(.L_134 - .L_133)


	//   ....[0]....
.L_133:
        /*005c*/ 	.word	0xffffffff


	//   ....[1]....
        /*0060*/ 	.word	0xffffffff


	//   ....[2]....
        /*0064*/ 	.word	0xffffffff


	//   ....[3]....
        /*0068*/ 	.word	0xffffffff


	//   ....[4]....
        /*006c*/ 	.word	0xffffffff


	//   ....[5]....
        /*0070*/ 	.word	0xffffffff


	//   ....[6]....
        /*0074*/ 	.word	0xffffffff


	//   ....[7]....
        /*0078*/ 	.word	0xffffffff


	//   ....[8]....
        /*007c*/ 	.word	0xffffffff


	//   ....[9]....
        /*0080*/ 	.word	0xffffffff


	//   ....[10]....
        /*0084*/ 	.word	0xffffffff


	//   ....[11]....
        /*0088*/ 	.word	0xffffffff


	//   ....[12]....
        /*008c*/ 	.word	0xffffffff


	//   ....[13]....
        /*0090*/ 	.word	0xffffffff


	//   ....[14]....
        /*0094*/ 	.word	0xffffffff


	//   ....[15]....
        /*0098*/ 	.word	0xffffffff


	//   ....[16]....
        /*009c*/ 	.word	0xffffffff


	//   ....[17]....
        /*00a0*/ 	.word	0xffffffff


	//   ....[18]....
        /*00a4*/ 	.word	0xffffffff


	//   ....[19]....
        /*00a8*/ 	.word	0xffffffff


	//   ....[20]....
        /*00ac*/ 	.word	0xffffffff


	//   ....[21]....
        /*00b0*/ 	.word	0xffffffff


	//   ....[22]....
        /*00b4*/ 	.word	0xffffffff


	//   ....[23]....
        /*00b8*/ 	.word	0xffffffff


	//   ....[24]....
        /*00bc*/ 	.word	0xffffffff


	//   ....[25]....
        /*00c0*/ 	.word	0xffffffff


	//   ....[26]....
        /*00c4*/ 	.word	0xffffffff


	//   ....[27]....
        /*00c8*/ 	.word	0xffffffff


	//   ....[28]....
        /*00cc*/ 	.word	0xffffffff


	//   ....[29]....
        /*00d0*/ 	.word	0xffffffff


	//   ....[30]....
        /*00d4*/ 	.word	0xffffffff


	//   ....[31]....
        /*00d8*/ 	.word	0xffffffff


	//   ....[32]....
        /*00dc*/ 	.word	0xffffffff


	//   ....[33]....
        /*00e0*/ 	.word	0xffffffff


	//   ....[34]....
        /*00e4*/ 	.word	0xffffffff


	//   ....[35]....
        /*00e8*/ 	.word	0xffffffff


	//   ....[36]....
        /*00ec*/ 	.word	0xffffffff


	//   ....[37]....
        /*00f0*/ 	.word	0xffffffff


	//   ....[38]....
        /*00f4*/ 	.word	0xffffffff


	//   ....[39]....
        /*00f8*/ 	.word	0xffffffff


	//   ....[40]....
        /*00fc*/ 	.word	0xffffffff


	//   ....[41]....
        /*0100*/ 	.word	0xffffffff


	//   ....[42]....
        /*0104*/ 	.word	0xffffffff


	//   ....[43]....
        /*0108*/ 	.word	0xffffffff


	//   ....[44]....
        /*010c*/ 	.word	0xffffffff


	//   ....[45]....
        /*0110*/ 	.word	0xffffffff


	//   ....[46]....
        /*0114*/ 	.word	0xffffffff


	//   ....[47]....
        /*0118*/ 	.word	0xffffffff


	//   ....[48]....
        /*011c*/ 	.word	0xffffffff


	//   ....[49]....
        /*0120*/ 	.word	0xffffffff


	//   ....[50]....
        /*0124*/ 	.word	0xffffffff


	//   ....[51]....
        /*0128*/ 	.word	0xffffffff


	//   ....[52]....
        /*012c*/ 	.word	0xffffffff


	//   ....[53]....
        /*0130*/ 	.word	0xffffffff


	//   ....[54]....
        /*0134*/ 	.word	0xffffffff


	//   ....[55]....
        /*0138*/ 	.word	0xffffffff


	//   ....[56]....
        /*013c*/ 	.word	0xffffffff


	//   ....[57]....
        /*0140*/ 	.word	0xffffffff


	//   ....[58]....
        /*0144*/ 	.word	0xffffffff


	//   ....[59]....
        /*0148*/ 	.word	0xffffffff


	//----- nvinfo : EIATTR_COOP_GROUP_INSTR_OFFSETS
	.align		4
.L_134:
        /*014c*/ 	.byte	0x04, 0x28
        /*014e*/ 	.short	(.L_136 - .L_135)


	//   ....[0]....
.L_135:
        /*0150*/ 	.word	0x00000b70


	//   ....[1]....
        /*0154*/ 	.word	0x00000ba0


	//   ....[2]....
        /*0158*/ 	.word	0x00000bc0


	//   ....[3]....
        /*015c*/ 	.word	0x00000bd0


	//   ....[4]....
        /*0160*/ 	.word	0x00000d60


	//   ....[5]....
        /*0164*/ 	.word	0x00000d90


	//   ....[6]....
        /*0168*/ 	.word	0x00000dc0


	//   ....[7]....
        /*016c*/ 	.word	0x00000de0


	//   ....[8]....
        /*0170*/ 	.word	0x00000f60


	//   ....[9]....
        /*0174*/ 	.word	0x00000f90


	//   ....[10]....
        /*0178*/ 	.word	0x00000fc0


	//   ....[11]....
        /*017c*/ 	.word	0x00000fe0


	//   ....[12]....
        /*0180*/ 	.word	0x00001160


	//   ....[13]....
        /*0184*/ 	.word	0x00001190


	//   ....[14]....
        /*0188*/ 	.word	0x000011c0


	//   ....[15]....
        /*018c*/ 	.word	0x000011e0


	//   ....[16]....
        /*0190*/ 	.word	0x00001360


	//   ....[17]....
        /*0194*/ 	.word	0x00001390


	//   ....[18]....
        /*0198*/ 	.word	0x000013c0


	//   ....[19]....
        /*019c*/ 	.word	0x000013e0


	//   ....[20]....
        /*01a0*/ 	.word	0x00002140


	//   ....[21]....
        /*01a4*/ 	.word	0x00002150


	//   ....[22]....
        /*01a8*/ 	.word	0x00002160


	//   ....[23]....
        /*01ac*/ 	.word	0x00002180


	//   ....[24]....
        /*01b0*/ 	.word	0x00002300


	//   ....[25]....
        /*01b4*/ 	.word	0x00002340


	//   ....[26]....
        /*01b8*/ 	.word	0x00002370


	//   ....[27]....
        /*01bc*/ 	.word	0x00002390


	//   ....[28]....
        /*01c0*/ 	.word	0x00002510


	//   ....[29]....
        /*01c4*/ 	.word	0x00002550


	//   ....[30]....
        /*01c8*/ 	.word	0x00002580


	//   ....[31]....
        /*01cc*/ 	.word	0x000025a0


	//   ....[32]....
        /*01d0*/ 	.word	0x00002720


	//   ....[33]....
        /*01d4*/ 	.word	0x00002760


	//   ....[34]....
        /*01d8*/ 	.word	0x00002790


	//   ....[35]....
        /*01dc*/ 	.word	0x000027b0


	//   ....[36]....
        /*01e0*/ 	.word	0x00002930


	//   ....[37]....
        /*01e4*/ 	.word	0x00002970


	//   ....[38]....
        /*01e8*/ 	.word	0x000029a0


	//   ....[39]....
        /*01ec*/ 	.word	0x000029c0


	//   ....[40]....
        /*01f0*/ 	.word	0x00005760


	//   ....[41]....
        /*01f4*/ 	.word	0x00005790


	//   ....[42]....
        /*01f8*/ 	.word	0x000057b0


	//   ....[43]....
        /*01fc*/ 	.word	0x000057c0


	//   ....[44]....
        /*0200*/ 	.word	0x00005950


	//   ....[45]....
        /*0204*/ 	.word	0x00005980


	//   ....[46]....
        /*0208*/ 	.word	0x000059b0


	//   ....[47]....
        /*020c*/ 	.word	0x000059d0


	//   ....[48]....
        /*0210*/ 	.word	0x00005b50


	//   ....[49]....
        /*0214*/ 	.word	0x00005b80


	//   ....[50]....
        /*0218*/ 	.word	0x00005bb0


	//   ....[51]....
        /*021c*/ 	.word	0x00005bd0


	//   ....[52]....
        /*0220*/ 	.word	0x00005d50


	//   ....[53]....
        /*0224*/ 	.word	0x00005d80


	//   ....[54]....
        /*0228*/ 	.word	0x00005db0


	//   ....[55]....
        /*022c*/ 	.word	0x00005dd0


	//   ....[56]....
        /*0230*/ 	.word	0x00005f50


	//   ....[57]....
        /*0234*/ 	.word	0x00005f80


	//   ....[58]....
        /*0238*/ 	.word	0x00005fb0


	//   ....[59]....
        /*023c*/ 	.word	0x00005fd0


	//----- nvinfo : EIATTR_VRC_CTA_INIT_COUNT
	.align		4
.L_136:
        /*0240*/ 	.byte	0x02, 0x4a
	.zero		1
	.zero		1


	//----- nvinfo : EIATTR_EXIT_INSTR_OFFSETS
	.align		4
        /*0244*/ 	.byte	0x04, 0x1c
        /*0246*/ 	.short	(.L_138 - .L_137)


	//   ....[0]....
.L_137:
        /*0248*/ 	.word	0x00000030


	//   ....[1]....
        /*024c*/ 	.word	0x00006c70


	//   ....[2]....
        /*0250*/ 	.word	0x00006cb0


	//----- nvinfo : EIATTR_MAX_THREADS
	.align		4
.L_138:
        /*0254*/ 	.byte	0x04, 0x05
        /*0256*/ 	.short	(.L_140 - .L_139)
.L_139:
        /*0258*/ 	.word	0x00000100
        /*025c*/ 	.word	0x00000001
        /*0260*/ 	.word	0x00000001


	//----- nvinfo : EIATTR_CRS_STACK_SIZE
	.align		4
.L_140:
        /*0264*/ 	.byte	0x04, 0x1e
        /*0266*/ 	.short	(.L_142 - .L_141)
.L_141:
        /*0268*/ 	.word	0x00000000


	//----- nvinfo : EIATTR_CBANK_PARAM_SIZE
	.align		4
.L_142:
        /*026c*/ 	.byte	0x03, 0x19
        /*026e*/ 	.short	0x0015


	//----- nvinfo : EIATTR_PARAM_CBANK
	.align		4
        /*0270*/ 	.byte	0x04, 0x0a
        /*0272*/ 	.short	(.L_144 - .L_143)
	.align		4
.L_143:
        /*0274*/ 	.word	index@(.nv.constant0._ZN6thrust24THRUST_300001_SM_1000_NS8cuda_cub4core6detail13_kernel_agentINS1_8__reduce11ReduceAgentIPN4cuda3std3__45tupleIJdlEEESC_SB_lNS1_9__extrema9arg_max_fIdl10ComparatorEEEEJSC_SC_iSG_EEEvDpT0_)
        /*0278*/ 	.short	0x0380
        /*027a*/ 	.short	0x0015


	//----- nvinfo : EIATTR_SW_WAR
	.align		4
.L_144:
        /*027c*/ 	.byte	0x04, 0x36
        /*027e*/ 	.short	(.L_146 - .L_145)
.L_145:
        /*0280*/ 	.word	0x00000008
.L_146:


//--------------------- .nv.info._ZN6thrust24THRUST_300001_SM_1000_NS8cuda_cub4core6detail13_kernel_agentINS1_8__reduce10DrainAgentIlEEJN3cub18CUB_300001_SM_10009GridQueueIyEElEEEvDpT0_ --------------------------
	.section	.nv.info._ZN6thrust24THRUST_300001_SM_1000_NS8cuda_cub4core6detail13_kernel_agentINS1_8__reduce10DrainAgentIlEEJN3cub18CUB_300001_SM_10009GridQueueIyEElEEEvDpT0_,"",@"SHT_CUDA_INFO"
	.sectionflags	@""
	.align	4


	//----- nvinfo : EIATTR_CUDA_API_VERSION
	.align		4
        /*0000*/ 	.byte	0x04, 0x37
        /*0002*/ 	.short	(.L_148 - .L_147)
.L_147:
        /*0004*/ 	.word	0x00000082


	//----- nvinfo : EIATTR_KPARAM_INFO
	.align		4
.L_148:
        /*0008*/ 	.byte	0x04, 0x17
        /*000a*/ 	.short	(.L_150 - .L_149)
.L_149:
        /*000c*/ 	.word	0x00000000
        /*0010*/ 	.short	0x0001
        /*0012*/ 	.short	0x0008
        /*0014*/ 	.byte	0x00, 0xf0, 0x21, 0x00


	//----- nvinfo : EIATTR_KPARAM_INFO
	.align		4
.L_150:
        /*0018*/ 	.byte	0x04, 0x17
        /*001a*/ 	.short	(.L_152 - .L_151)
.L_151:
        /*001c*/ 	.word	0x00000000
        /*0020*/ 	.short	0x0000
        /*0022*/ 	.short	0x0000
        /*0024*/ 	.byte	0x00, 0xf0, 0x21, 0x00


	//----- nvinfo : EIATTR_SPARSE_MMA_MASK
	.align		4
.L_152:
        /*0028*/ 	.byte	0x03, 0x50
        /*002a*/ 	.short	0x0000


	//----- nvinfo : EIATTR_MAXREG_COUNT
	.align		4
        /*002c*/ 	.byte	0x03, 0x1b
        /*002e*/ 	.short	0x00ff


	//----- nvinfo : EIATTR_MERCURY_ISA_VERSION
	.align		4
        /*0030*/ 	.byte	0x03, 0x5f
        /*0032*/ 	.short	0x0101


	//----- nvinfo : EIATTR_VRC_CTA_INIT_COUNT
	.align		4
        /*0034*/ 	.byte	0x02, 0x4a
	.zero		1
	.zero		1


	//----- nvinfo : EIATTR_EXIT_INSTR_OFFSETS
	.align		4
        /*0038*/ 	.byte	0x04, 0x1c
        /*003a*/ 	.short	(.L_154 - .L_153)


	//   ....[0]....
.L_153:
        /*003c*/ 	.word	0x00000060


	//----- nvinfo : EIATTR_MAX_THREADS
	.align		4
.L_154:
        /*0040*/ 	.byte	0x04, 0x05
        /*0042*/ 	.short	(.L_156 - .L_155)
.L_155:
        /*0044*/ 	.word	0x00000001
        /*0048*/ 	.word	0x00000001
        /*004c*/ 	.word	0x00000001


	//----- nvinfo : EIATTR_CBANK_PARAM_SIZE
	.align		4
.L_156:
        /*0050*/ 	.byte	0x03, 0x19
        /*0052*/ 	.short	0x0010


	//----- nvinfo : EIATTR_PARAM_CBANK
	.align		4
        /*0054*/ 	.byte	0x04, 0x0a
        /*0056*/ 	.short	(.L_158 - .L_157)
	.align		4
.L_157:
        /*0058*/ 	.word	index@(.nv.constant0._ZN6thrust24THRUST_300001_SM_1000_NS8cuda_cub4core6detail13_kernel_agentINS1_8__reduce10DrainAgentIlEEJN3cub18CUB_300001_SM_10009GridQueueIyEElEEEvDpT0_)
        /*005c*/ 	.short	0x0380
        /*005e*/ 	.short	0x0010


	//----- nvinfo : EIATTR_SW_WAR
	.align		4
.L_158:
        /*0060*/ 	.byte	0x04, 0x36
        /*0062*/ 	.short	(.L_160 - .L_159)
.L_159:
        /*0064*/ 	.word	0x00000008
.L_160:


//--------------------- .nv.info._ZN6thrust24THRUST_300001_SM_1000_NS8cuda_cub4core6detail13_kernel_agentINS1_8__reduce11ReduceAgentINS0_12zip_iteratorIN4cuda3std3__45tupleIJNS0_10device_ptrIdEENS0_17counting_iteratorIlNS0_11use_defaultESF_SF_EEEEEEEPNSB_IJdlEEESJ_lNS1_9__extrema9arg_max_fIdl10ComparatorEEEEJSI_SK_lN3cub18CUB_300001_SM_100013GridEvenShareIlEENSR_9GridQueueIyEESO_EEEvDpT0_ --------------------------
	.section	.nv.info._ZN6thrust24THRUST_300001_SM_1000_NS8cuda_cub4core6detail13_kernel_agentINS1_8__reduce11ReduceAgentINS0_12zip_iteratorIN4cuda3std3__45tupleIJNS0_10device_ptrIdEENS0_17counting_iteratorIlNS0_11use_defaultESF_SF_EEEEEEEPNSB_IJdlEEESJ_lNS1_9__extrema9arg_max_fIdl10ComparatorEEEEJSI_SK_lN3cub18CUB_300001_SM_100013GridEvenShareIlEENSR_9GridQueueIyEESO_EEEvDpT0_,"",@"SHT_CUDA_INFO"
	.sectionflags	@""
	.align	4


	//----- nvinfo : EIATTR_CUDA_API_VERSION
	.align		4
        /*0000*/ 	.byte	0x04, 0x37
        /*0002*/ 	.short	(.L_162 - .L_161)
.L_161:
        /*0004*/ 	.word	0x00000082


	//----- nvinfo : EIATTR_KPARAM_INFO
	.align		4
.L_162:
        /*0008*/ 	.byte	0x04, 0x17
        /*000a*/ 	.short	(.L_164 - .L_163)
.L_163:
        /*000c*/ 	.word	0x00000000
        /*0010*/ 	.short	0x0005
        /*0012*/ 	.short	0x0070
        /*0014*/ 	.byte	0x00, 0xf0, 0x05, 0x00


	//----- nvinfo : EIATTR_KPARAM_INFO
	.align		4
.L_164:
        /*0018*/ 	.byte	0x04, 0x17
        /*001a*/ 	.short	(.L_166 - .L_165)
.L_165:
        /*001c*/ 	.word	0x00000000
        /*0020*/ 	.short	0x0004
        /*0022*/ 	.short	0x0068
        /*0024*/ 	.byte	0x00, 0xf0, 0x21, 0x00


	//----- nvinfo : EIATTR_KPARAM_INFO
	.align		4
.L_166:
        /*0028*/ 	.byte	0x04, 0x17
        /*002a*/ 	.short	(.L_168 - .L_167)
.L_167:
        /*002c*/ 	.word	0x00000000
        /*0030*/ 	.short	0x0003
        /*0032*/ 	.short	0x0020
        /*0034*/ 	.byte	0x00, 0xf0, 0x21, 0x01


	//----- nvinfo : EIATTR_KPARAM_INFO
	.align		4
.L_168:
        /*0038*/ 	.byte	0x04, 0x17
        /*003a*/ 	.short	(.L_170 - .L_169)
.L_169:
        /*003c*/ 	.word	0x00000000
        /*0040*/ 	.short	0x0002
        /*0042*/ 	.short	0x0018
        /*0044*/ 	.byte	0x00, 0xf0, 0x21, 0x00


	//----- nvinfo : EIATTR_KPARAM_INFO
	.align		4
.L_170:
        /*0048*/ 	.byte	0x04, 0x17
        /*004a*/ 	.short	(.L_172 - .L_171)
.L_171:
        /*004c*/ 	.word	0x00000000
        /*0050*/ 	.short	0x0001
        /*0052*/ 	.short	0x0010
        /*0054*/ 	.byte	0x00, 0xf5, 0x21, 0x00


	//----- nvinfo : EIATTR_KPARAM_INFO
	.align		4
.L_172:
        /*0058*/ 	.byte	0x04, 0x17
        /*005a*/ 	.short	(.L_174 - .L_173)
.L_173:
        /*005c*/ 	.word	0x00000000
        /*0060*/ 	.short	0x0000
        /*0062*/ 	.short	0x0000
        /*0064*/ 	.byte	0x00, 0xf0, 0x41, 0x00


	//----- nvinfo : EIATTR_SPARSE_MMA_MASK
	.align		4
.L_174:
        /*0068*/ 	.byte	0x03, 0x50
        /*006a*/ 	.short	0x0000


	//----- nvinfo : EIATTR_MAXREG_COUNT
	.align		4
        /*006c*/ 	.byte	0x03, 0x1b
        /*006e*/ 	.short	0x00ff


	//----- nvinfo : EIATTR_NUM_BARRIERS
	.align		4
        /*0070*/ 	.byte	0x02, 0x4c
        /*0072*/ 	.byte	0x01
	.zero		1


	//----- nvinfo : EIATTR_MERCURY_ISA_VERSION
	.align		4
        /*0074*/ 	.byte	0x03, 0x5f
        /*0076*/ 	.short	0x0101


	//----- nvinfo : EIATTR_COOP_GROUP_MASK_REGIDS
	.align		4
        /*0078*/ 	.byte	0x04, 0x29
        /*007a*/ 	.short	(.L_176 - .L_175)


	//   ....[0]....
.L_175:
        /*007c*/ 	.word	0xffffffff


	//   ....[1]....
        /*0080*/ 	.word	0xffffffff


	//   ....[2]....
        /*0084*/ 	.word	0xffffffff


	//   ....[3]....
        /*0088*/ 	.word	0xffffffff


	//   ....[4]....
        /*008c*/ 	.word	0xffffffff


	//   ....[5]....
        /*0090*/ 	.word	0xffffffff


	//   ....[6]....
        /*0094*/ 	.word	0xffffffff


	//   ....[7]....
        /*0098*/ 	.word	0xffffffff


	//   ....[8]....
        /*009c*/ 	.word	0xffffffff


	//   ....[9]....
        /*00a0*/ 	.word	0xffffffff


	//   ....[10]....
        /*00a4*/ 	.word	0xffffffff


	//   ....[11]....
        /*00a8*/ 	.word	0xffffffff


	//   ....[12]....
        /*00ac*/ 	.word	0xffffffff


	//   ....[13]....
        /*00b0*/ 	.word	0xffffffff


	//   ....[14]....
        /*00b4*/ 	.word	0xffffffff


	//   ....[15]....
        /*00b8*/ 	.word	0xffffffff


	//   ....[16]....
        /*00bc*/ 	.word	0xffffffff


	//   ....[17]....
        /*00c0*/ 	.word	0xffffffff


	//   ....[18]....
        /*00c4*/ 	.word	0xffffffff


	//   ....[19]....
        /*00c8*/ 	.word	0xffffffff


	//   ....[20]....
        /*00cc*/ 	.word	0xffffffff


	//   ....[21]....
        /*00d0*/ 	.word	0xffffffff


	//   ....[22]....
        /*00d4*/ 	.word	0xffffffff


	//   ....[23]....
        /*00d8*/ 	.word	0xffffffff


	//   ....[24]....
        /*00dc*/ 	.word	0xffffffff


	//   ....[25]....
        /*00e0*/ 	.word	0xffffffff


	//   ....[26]....
        /*00e4*/ 	.word	0xffffffff


	//   ....[27]....
        /*00e8*/ 	.word	0xffffffff


	//   ....[28]....
        /*00ec*/ 	.word	0xffffffff


	//   ....[29]....
        /*00f0*/ 	.word	0xffffffff


	//   ....[30]....
        /*00f4*/ 	.word	0xffffffff


	//   ....[31]....
        /*00f8*/ 	.word	0xffffffff


	//   ....[32]....
        /*00fc*/ 	.word	0xffffffff


	//   ....[33]....
        /*0100*/ 	.word	0xffffffff


	//   ....[34]....
        /*0104*/ 	.word	0xffffffff


	//   ....[35]....
        /*0108*/ 	.word	0xffffffff


	//   ....[36]....
        /*010c*/ 	.word	0xffffffff


	//   ....[37]....
        /*0110*/ 	.word	0xffffffff


	//   ....[38]....
        /*0114*/ 	.word	0xffffffff


	//   ....[39]....
        /*0118*/ 	.word	0xffffffff


	//   ....[40]....
        /*011c*/ 	.word	0xffffffff


	//   ....[41]....
        /*0120*/ 	.word	0xffffffff


	//   ....[42]....
        /*0124*/ 	.word	0xffffffff


	//   ....[43]....
        /*0128*/ 	.word	0xffffffff


	//   ....[44]....
        /*012c*/ 	.word	0xffffffff


	//   ....[45]....
        /*0130*/ 	.word	0xffffffff


	//   ....[46]....
        /*0134*/ 	.word	0xffffffff


	//   ....[47]....
        /*0138*/ 	.word	0xffffffff


	//   ....[48]....
        /*013c*/ 	.word	0xffffffff


	//   ....[49]....
        /*0140*/ 	.word	0xffffffff


	//   ....[50]....
        /*0144*/ 	.word	0xffffffff


	//   ....[51]....
        /*0148*/ 	.word	0xffffffff


	//   ....[52]....
        /*014c*/ 	.word	0xffffffff


	//   ....[53]....
        /*0150*/ 	.word	0xffffffff


	//   ....[54]....
        /*0154*/ 	.word	0xffffffff


	//   ....[55]....
        /*0158*/ 	.word	0xffffffff


	//   ....[56]....
        /*015c*/ 	.word	0xffffffff


	//   ....[57]....
        /*0160*/ 	.word	0xffffffff


	//   ....[58]....
        /*0164*/ 	.word	0xffffffff


	//   ....[59]....
        /*0168*/ 	.word	0xffffffff


	//----- nvinfo : EIATTR_COOP_GROUP_INSTR_OFFSETS
	.align		4
.L_176:
        /*016c*/ 	.byte	0x04, 0x28
        /*016e*/ 	.short	(.L_178 - .L_177)


	//   ....[0]....
.L_177:
        /*0170*/ 	.word	0x00000d70


	//   ....[1]....
        /*0174*/ 	.word	0x00000da0


	//   ....[2]....
        /*0178*/ 	.word	0x00000dc0


	//   ....[3]....
        /*017c*/ 	.word	0x00000dd0


	//   ....[4]....
        /*0180*/ 	.word	0x00000f60


	//   ....[5]....
        /*0184*/ 	.word	0x00000f90


	//   ....[6]....
        /*0188*/ 	.word	0x00000fc0


	//   ....[7]....
        /*018c*/ 	.word	0x00000fe0


	//   ....[8]....
        /*0190*/ 	.word	0x00001160


	//   ....[9]....
        /*0194*/ 	.word	0x00001190


	//   ....[10]....
        /*0198*/ 	.word	0x000011c0


	//   ....[11]....
        /*019c*/ 	.word	0x000011e0


	//   ....[12]....
        /*01a0*/ 	.word	0x00001360


	//   ....[13]....
        /*01a4*/ 	.word	0x00001390


	//   ....[14]....
        /*01a8*/ 	.word	0x000013c0


	//   ....[15]....
        /*01ac*/ 	.word	0x000013e0


	//   ....[16]....
        /*01b0*/ 	.word	0x00001560


	//   ....[17]....
        /*01b4*/ 	.word	0x00001590


	//   ....[18]....
        /*01b8*/ 	.word	0x000015c0


	//   ....[19]....
        /*01bc*/ 	.word	0x000015e0


	//   ....[20]....
        /*01c0*/ 	.word	0x00002340


	//   ....[21]....
        /*01c4*/ 	.word	0x00002350


	//   ....[22]....
        /*01c8*/ 	.word	0x00002360


	//   ....[23]....
        /*01cc*/ 	.word	0x00002380


	//   ....[24]....
        /*01d0*/ 	.word	0x00002500


	//   ....[25]....
        /*01d4*/ 	.word	0x00002540


	//   ....[26]....
        /*01d8*/ 	.word	0x00002570


	//   ....[27]....
        /*01dc*/ 	.word	0x00002590


	//   ....[28]....
        /*01e0*/ 	.word	0x00002710


	//   ....[29]....
        /*01e4*/ 	.word	0x00002750


	//   ....[30]....
        /*01e8*/ 	.word	0x00002780


	//   ....[31]....
        /*01ec*/ 	.word	0x000027a0


	//   ....[32]....
        /*01f0*/ 	.word	0x00002920


	//   ....[33]....
        /*01f4*/ 	.word	0x00002960


	//   ....[34]....
        /*01f8*/ 	.word	0x00002990


	//   ....[35]....
        /*01fc*/ 	.word	0x000029b0


	//   ....[36]....
        /*0200*/ 	.word	0x00002b30


	//   ....[37]....
        /*0204*/ 	.word	0x00002b70


	//   ....[38]....
        /*0208*/ 	.word	0x00002ba0


	//   ....[39]....
        /*020c*/ 	.word	0x00002bc0


	//   ....[40]....
        /*0210*/ 	.word	0x000053c0


	//   ....[41]....
        /*0214*/ 	.word	0x000053f0


	//   ....[42]....
        /*0218*/ 	.word	0x00005410


	//   ....[43]....
        /*021c*/ 	.word	0x00005420


	//   ....[44]....
        /*0220*/ 	.word	0x000055b0


	//   ....[45]....
        /*0224*/ 	.word	0x000055e0


	//   ....[46]....
        /*0228*/ 	.word	0x00005610


	//   ....[47]....
        /*022c*/ 	.word	0x00005630


	//   ....[48]....
        /*0230*/ 	.word	0x000057b0


	//   ....[49]....
        /*0234*/ 	.word	0x000057e0


	//   ....[50]....
        /*0238*/ 	.word	0x00005810


	//   ....[51]....
        /*023c*/ 	.word	0x00005830


	//   ....[52]....
        /*0240*/ 	.word	0x000059b0


	//   ....[53]....
        /*0244*/ 	.word	0x000059e0


	//   ....[54]....
        /*0248*/ 	.word	0x00005a10


	//   ....[55]....
        /*024c*/ 	.word	0x00005a30


	//   ....[56]....
        /*0250*/ 	.word	0x00005bb0


	//   ....[57]....
        /*0254*/ 	.word	0x00005be0


	//   ....[58]....
        /*0258*/ 	.word	0x00005c10


	//   ....[59]....
        /*025c*/ 	.word	0x00005c30


	//----- nvinfo : EIATTR_VRC_CTA_INIT_COUNT
	.align		4
.L_178:
        /*0260*/ 	.byte	0x02, 0x4a
	.zero		1
	.zero		1


	//----- nvinfo : EIATTR_EXIT_INSTR_OFFSETS
	.align		4
        /*0264*/ 	.byte	0x04, 0x1c
        /*0266*/ 	.short	(.L_180 - .L_179)


	//   ....[0]....
.L_179:
        /*0268*/ 	.word	0x000068d0


	//   ....[1]....
        /*026c*/ 	.word	0x00006920


	//----- nvinfo : EIATTR_MAX_THREADS
	.align		4
.L_180:
        /*0270*/ 	.byte	0x04, 0x05
        /*0272*/ 	.short	(.L_182 - .L_181)
.L_181:
        /*0274*/ 	.word	0x00000100
        /*0278*/ 	.word	0x00000001
        /*027c*/ 	.word	0x00000001


	//----- nvinfo : EIATTR_CRS_STACK_SIZE
	.align		4
.L_182:
        /*0280*/ 	.byte	0x04, 0x1e
        /*0282*/ 	.short	(.L_184 - .L_183)
.L_183:
        /*0284*/ 	.word	0x00000000


	//----- nvinfo : EIATTR_CBANK_PARAM_SIZE
	.align		4
.L_184:
        /*0288*/ 	.byte	0x03, 0x19
        /*028a*/ 	.short	0x0071


	//----- nvinfo : EIATTR_PARAM_CBANK
	.align		4
        /*028c*/ 	.byte	0x04, 0x0a
        /*028e*/ 	.short	(.L_186 - .L_185)
	.align		4
.L_185:
        /*0290*/ 	.word	index@(.nv.constant0._ZN6thrust24THRUST_300001_SM_1000_NS8cuda_cub4core6detail13_kernel_agentINS1_8__reduce11ReduceAgentINS0_12zip_iteratorIN4cuda3std3__45tupleIJNS0_10device_ptrIdEENS0_17counting_iteratorIlNS0_11use_defaultESF_SF_EEEEEEEPNSB_IJdlEEESJ_lNS1_9__extrema9arg_max_fIdl10ComparatorEEEEJSI_SK_lN3cub18CUB_300001_SM_100013GridEvenShareIlEENSR_9GridQueueIyEESO_EEEvDpT0_)
        /*0294*/ 	.short	0x0380
        /*0296*/ 	.short	0x0071


	//----- nvinfo : EIATTR_SW_WAR
	.align		4
.L_186:
        /*0298*/ 	.byte	0x04, 0x36
        /*029a*/ 	.short	(.L_188 - .L_187)
.L_187:
        /*029c*/ 	.word	0x00000008
.L_188:


//--------------------- .nv.info._ZN6thrust24THRUST_300001_SM_1000_NS8cuda_cub4core6detail13_kernel_agentINS1_8__reduce11ReduceAgentINS0_12zip_iteratorIN4cuda3std3__45tupleIJNS0_10device_ptrIdEENS0_17counting_iteratorIlNS0_11use_defaultESF_SF_EEEEEEEPNSB_IJdlEEESJ_lNS1_9__extrema9arg_max_fIdl10ComparatorEEEEJSI_SK_lSO_EEEvDpT0_ --------------------------
	.section	.nv.info._ZN6thrust24THRUST_300001_SM_1000_NS8cuda_cub4core6detail13_kernel_agentINS1_8__reduce11ReduceAgentINS0_12zip_iteratorIN4cuda3std3__45tupleIJNS0_10device_ptrIdEENS0_17counting_iteratorIlNS0_11use_defaultESF_SF_EEEEEEEPNSB_IJdlEEESJ_lNS1_9__extrema9arg_max_fIdl10ComparatorEEEEJSI_SK_lSO_EEEvDpT0_,"",@"SHT_CUDA_INFO"
	.sectionflags	@""
	.align	4


	//----- nvinfo : EIATTR_CUDA_API_VERSION
	.align		4
        /*0000*/ 	.byte	0x04, 0x37
        /*0002*/ 	.short	(.L_190 - .L_189)
.L_189:
        /*0004*/ 	.word	0x00000082


	//----- nvinfo : EIATTR_KPARAM_INFO
	.align		4
.L_190:
        /*0008*/ 	.byte	0x04, 0x17
        /*000a*/ 	.short	(.L_192 - .L_191)
.L_191:
        /*000c*/ 	.word	0x00000000
        /*0010*/ 	.short	0x0003
        /*0012*/ 	.short	0x0020
        /*0014*/ 	.byte	0x00, 0xf0, 0x05, 0x00


	//----- nvinfo : EIATTR_KPARAM_INFO
	.align		4
.L_192:
        /*0018*/ 	.byte	0x04, 0x17
        /*001a*/ 	.short	(.L_194 - .L_193)
.L_193:
        /*001c*/ 	.word	0x00000000
        /*0020*/ 	.short	0x0002
        /*0022*/ 	.short	0x0018
        /*0024*/ 	.byte	0x00, 0xf0, 0x21, 0x00


	//----- nvinfo : EIATTR_KPARAM_INFO
	.align		4
.L_194:
        /*0028*/ 	.byte	0x04, 0x17
        /*002a*/ 	.short	(.L_196 - .L_195)
.L_195:
        /*002c*/ 	.word	0x00000000
        /*0030*/ 	.short	0x0001
        /*0032*/ 	.short	0x0010
        /*0034*/ 	.byte	0x00, 0xf5, 0x21, 0x00


	//----- nvinfo : EIATTR_KPARAM_INFO
	.align		4
.L_196:
        /*0038*/ 	.byte	0x04, 0x17
        /*003a*/ 	.short	(.L_198 - .L_197)
.L_197:
        /*003c*/ 	.word	0x00000000
        /*0040*/ 	.short	0x0000
        /*0042*/ 	.short	0x0000
        /*0044*/ 	.byte	0x00, 0xf0, 0x41, 0x00


	//----- nvinfo : EIATTR_SPARSE_MMA_MASK
	.align		4
.L_198:
        /*0048*/ 	.byte	0x03, 0x50
        /*004a*/ 	.short	0x0000


	//----- nvinfo : EIATTR_MAXREG_COUNT
	.align		4
        /*004c*/ 	.byte	0x03, 0x1b
        /*004e*/ 	.short	0x00ff


	//----- nvinfo : EIATTR_NUM_BARRIERS
	.align		4
        /*0050*/ 	.byte	0x02, 0x4c
        /*0052*/ 	.byte	0x01
	.zero		1


	//----- nvinfo : EIATTR_MERCURY_ISA_VERSION
	.align		4
        /*0054*/ 	.byte	0x03, 0x5f
        /*0056*/ 	.short	0x0101


	//----- nvinfo : EIATTR_COOP_GROUP_MASK_REGIDS
	.align		4
        /*0058*/ 	.byte	0x04, 0x29
        /*005a*/ 	.short	(.L_200 - .L_199)


	//   ....[0]....
.L_199:
        /*005c*/ 	.word	0xffffffff


	//   ....[1]....
        /*0060*/ 	.word	0xffffffff


	//   ....[2]....
        /*0064*/ 	.word	0xffffffff


	//   ....[3]....
        /*0068*/ 	.word	0xffffffff


	//   ....[4]....
        /*006c*/ 	.word	0xffffffff


	//   ....[5]....
        /*0070*/ 	.word	0xffffffff


	//   ....[6]....
        /*0074*/ 	.word	0xffffffff


	//   ....[7]....
        /*0078*/ 	.word	0xffffffff


	//   ....[8]....
        /*007c*/ 	.word	0xffffffff


	//   ....[9]....
        /*0080*/ 	.word	0xffffffff


	//   ....[10]....
        /*0084*/ 	.word	0xffffffff


	//   ....[11]....
        /*0088*/ 	.word	0xffffffff


	//   ....[12]....
        /*008c*/ 	.word	0xffffffff


	//   ....[13]....
        /*0090*/ 	.word	0xffffffff


	//   ....[14]....
        /*0094*/ 	.word	0xffffffff


	//   ....[15]....
        /*0098*/ 	.word	0xffffffff


	//   ....[16]....
        /*009c*/ 	.word	0xffffffff


	//   ....[17]....
        /*00a0*/ 	.word	0xffffffff


	//   ....[18]....
        /*00a4*/ 	.word	0xffffffff


	//   ....[19]....
        /*00a8*/ 	.word	0xffffffff


	//   ....[20]....
        /*00ac*/ 	.word	0xffffffff


	//   ....[21]....
        /*00b0*/ 	.word	0xffffffff


	//   ....[22]....
        /*00b4*/ 	.word	0xffffffff


	//   ....[23]....
        /*00b8*/ 	.word	0xffffffff


	//   ....[24]....
        /*00bc*/ 	.word	0xffffffff


	//   ....[25]....
        /*00c0*/ 	.word	0xffffffff


	//   ....[26]....
        /*00c4*/ 	.word	0xffffffff


	//   ....[27]....
        /*00c8*/ 	.word	0xffffffff


	//   ....[28]....
        /*00cc*/ 	.word	0xffffffff


	//   ....[29]....
        /*00d0*/ 	.word	0xffffffff


	//   ....[30]....
        /*00d4*/ 	.word	0xffffffff


	//   ....[31]....
        /*00d8*/ 	.word	0xffffffff


	//   ....[32]....
        /*00dc*/ 	.word	0xffffffff


	//   ....[33]....
        /*00e0*/ 	.word	0xffffffff


	//   ....[34]....
        /*00e4*/ 	.word	0xffffffff


	//   ....[35]....
        /*00e8*/ 	.word	0xffffffff


	//   ....[36]....
        /*00ec*/ 	.word	0xffffffff


	//   ....[37]....
        /*00f0*/ 	.word	0xffffffff


	//   ....[38]....
        /*00f4*/ 	.word	0xffffffff


	//   ....[39]....
        /*00f8*/ 	.word	0xffffffff


	//   ....[40]....
        /*00fc*/ 	.word	0xffffffff


	//   ....[41]....
        /*0100*/ 	.word	0xffffffff


	//   ....[42]....
        /*0104*/ 	.word	0xffffffff


	//   ....[43]....
        /*0108*/ 	.word	0xffffffff


	//   ....[44]....
        /*010c*/ 	.word	0xffffffff


	//   ....[45]....
        /*0110*/ 	.word	0xffffffff


	//   ....[46]....
        /*0114*/ 	.word	0xffffffff


	//   ....[47]....
        /*0118*/ 	.word	0xffffffff


	//   ....[48]....
        /*011c*/ 	.word	0xffffffff


	//   ....[49]....
        /*0120*/ 	.word	0xffffffff


	//   ....[50]....
        /*0124*/ 	.word	0xffffffff


	//   ....[51]....
        /*0128*/ 	.word	0xffffffff


	//   ....[52]....
        /*012c*/ 	.word	0xffffffff


	//   ....[53]....
        /*0130*/ 	.word	0xffffffff


	//   ....[54]....
        /*0134*/ 	.word	0xffffffff


	//   ....[55]....
        /*0138*/ 	.word	0xffffffff


	//   ....[56]....
        /*013c*/ 	.word	0xffffffff


	//   ....[57]....
        /*0140*/ 	.word	0xffffffff


	//   ....[58]....
        /*0144*/ 	.word	0xffffffff


	//   ....[59]....
        /*0148*/ 	.word	0xffffffff


	//----- nvinfo : EIATTR_COOP_GROUP_INSTR_OFFSETS
	.align		4
.L_200:
        /*014c*/ 	.byte	0x04, 0x28
        /*014e*/ 	.short	(.L_202 - .L_201)


	//   ....[0]....
.L_201:
        /*0150*/ 	.word	0x00000cb0


	//   ....[1]....
        /*0154*/ 	.word	0x00000ce0


	//   ....[2]....
        /*0158*/ 	.word	0x00000d00


	//   ....[3]....
        /*015c*/ 	.word	0x00000d10


	//   ....[4]....
        /*0160*/ 	.word	0x00000ea0


	//   ....[5]....
        /*0164*/ 	.word	0x00000ed0


	//   ....[6]....
        /*0168*/ 	.word	0x00000f00


	//   ....[7]....
        /*016c*/ 	.word	0x00000f20


	//   ....[8]....
        /*0170*/ 	.word	0x000010a0


	//   ....[9]....
        /*0174*/ 	.word	0x000010d0


	//   ....[10]....
        /*0178*/ 	.word	0x00001100


	//   ....[11]....
        /*017c*/ 	.word	0x00001120


	//   ....[12]....
        /*0180*/ 	.word	0x000012a0


	//   ....[13]....
        /*0184*/ 	.word	0x000012d0


	//   ....[14]....
        /*0188*/ 	.word	0x00001300


	//   ....[15]....
        /*018c*/ 	.word	0x00001320


	//   ....[16]....
        /*0190*/ 	.word	0x000014a0


	//   ....[17]....
        /*0194*/ 	.word	0x000014e0


	//   ....[18]....
        /*0198*/ 	.word	0x00001510


	//   ....[19]....
        /*019c*/ 	.word	0x00001520


	//   ....[20]....
        /*01a0*/ 	.word	0x00002280


	//   ....[21]....
        /*01a4*/ 	.word	0x00002290


	//   ....[22]....
        /*01a8*/ 	.word	0x000022a0


	//   ....[23]....
        /*01ac*/ 	.word	0x000022c0


	//   ....[24]....
        /*01b0*/ 	.word	0x00002440


	//   ....[25]....
        /*01b4*/ 	.word	0x00002480


	//   ....[26]....
        /*01b8*/ 	.word	0x000024b0


	//   ....[27]....
        /*01bc*/ 	.word	0x000024d0


	//   ....[28]....
        /*01c0*/ 	.word	0x00002650


	//   ....[29]....
        /*01c4*/ 	.word	0x00002690


	//   ....[30]....
        /*01c8*/ 	.word	0x000026c0


	//   ....[31]....
        /*01cc*/ 	.word	0x000026e0


	//   ....[32]....
        /*01d0*/ 	.word	0x00002860


	//   ....[33]....
        /*01d4*/ 	.word	0x000028a0


	//   ....[34]....
        /*01d8*/ 	.word	0x000028d0


	//   ....[35]....
        /*01dc*/ 	.word	0x000028f0


	//   ....[36]....
        /*01e0*/ 	.word	0x00002a70


	//   ....[37]....
        /*01e4*/ 	.word	0x00002ab0


	//   ....[38]....
        /*01e8*/ 	.word	0x00002ae0


	//   ....[39]....
        /*01ec*/ 	.word	0x00002b00


	//   ....[40]....
        /*01f0*/ 	.word	0x00004f40


	//   ....[41]....
        /*01f4*/ 	.word	0x00004f70


	//   ....[42]....
        /*01f8*/ 	.word	0x00004f90


	//   ....[43]....
        /*01fc*/ 	.word	0x00004fa0


	//   ....[44]....
        /*0200*/ 	.word	0x00005130


	//   ....[45]....
        /*0204*/ 	.word	0x00005160


	//   ....[46]....
        /*0208*/ 	.word	0x00005190


	//   ....[47]....
        /*020c*/ 	.word	0x000051b0


	//   ....[48]....
        /*0210*/ 	.word	0x00005330


	//   ....[49]....
        /*0214*/ 	.word	0x00005360


	//   ....[50]....
        /*0218*/ 	.word	0x00005390


	//   ....[51]....
        /*021c*/ 	.word	0x000053b0


	//   ....[52]....
        /*0220*/ 	.word	0x00005530


	//   ....[53]....
        /*0224*/ 	.word	0x00005560


	//   ....[54]....
        /*0228*/ 	.word	0x00005590


	//   ....[55]....
        /*022c*/ 	.word	0x000055b0


	//   ....[56]....
        /*0230*/ 	.word	0x00005730


	//   ....[57]....
        /*0234*/ 	.word	0x00005760


	//   ....[58]....
        /*0238*/ 	.word	0x00005790


	//   ....[59]....
        /*023c*/ 	.word	0x000057b0


	//----- nvinfo : EIATTR_VRC_CTA_INIT_COUNT
	.align		4
.L_202:
        /*0240*/ 	.byte	0x02, 0x4a
	.zero		1
	.zero		1


	//----- nvinfo : EIATTR_EXIT_INSTR_OFFSETS
	.align		4
        /*0244*/ 	.byte	0x04, 0x1c
        /*0246*/ 	.short	(.L_204 - .L_203)


	//   ....[0]....
.L_203:
        /*0248*/ 	.word	0x00000040


	//   ....[1]....
        /*024c*/ 	.word	0x00006450


	//   ....[2]....
        /*0250*/ 	.word	0x00006490


	//----- nvinfo : EIATTR_MAX_THREADS
	.align		4
.L_204:
        /*0254*/ 	.byte	0x04, 0x05
        /*0256*/ 	.short	(.L_206 - .L_205)
.L_205:
        /*0258*/ 	.word	0x00000100
        /*025c*/ 	.word	0x00000001
        /*0260*/ 	.word	0x00000001


	//----- nvinfo : EIATTR_CRS_STACK_SIZE
	.align		4
.L_206:
        /*0264*/ 	.byte	0x04, 0x1e
        /*0266*/ 	.short	(.L_208 - .L_207)
.L_207:
        /*0268*/ 	.word	0x00000000


	//----- nvinfo : EIATTR_CBANK_PARAM_SIZE
	.align		4
.L_208:
        /*026c*/ 	.byte	0x03, 0x19
        /*026e*/ 	.short	0x0021


	//----- nvinfo : EIATTR_PARAM_CBANK
	.align		4
        /*0270*/ 	.byte	0x04, 0x0a
        /*0272*/ 	.short	(.L_210 - .L_209)
	.align		4
.L_209:
        /*0274*/ 	.word	index@(.nv.constant0._ZN6thrust24THRUST_300001_SM_1000_NS8cuda_cub4core6detail13_kernel_agentINS1_8__reduce11ReduceAgentINS0_12zip_iteratorIN4cuda3std3__45tupleIJNS0_10device_ptrIdEENS0_17counting_iteratorIlNS0_11use_defaultESF_SF_EEEEEEEPNSB_IJdlEEESJ_lNS1_9__extrema9arg_max_fIdl10ComparatorEEEEJSI_SK_lSO_EEEvDpT0_)
        /*0278*/ 	.short	0x0380
        /*027a*/ 	.short	0x0021


	//----- nvinfo : EIATTR_SW_WAR
	.align		4
.L_210:
        /*027c*/ 	.byte	0x04, 0x36
        /*027e*/ 	.short	(.L_212 - .L_211)
.L_211:
        /*0280*/ 	.word	0x00000008
.L_212:


//--------------------- .nv.info._ZN6thrust24THRUST_300001_SM_1000_NS8cuda_cub4core6detail13_kernel_agentINS1_8__reduce11ReduceAgentIPN4cuda3std3__45tupleIJdlEEESC_SB_iNS1_9__extrema9arg_max_fIdl10ComparatorEEEEJSC_SC_iSG_EEEvDpT0_ --------------------------
	.section	.nv.info._ZN6thrust24THRUST_300001_SM_1000_NS8cuda_cub4core6detail13_kernel_agentINS1_8__reduce11ReduceAgentIPN4cuda3std3__45tupleIJdlEEESC_SB_iNS1_9__extrema9arg_max_fIdl10ComparatorEEEEJSC_SC_iSG_EEEvDpT0_,"",@"SHT_CUDA_INFO"
	.sectionflags	@""
	.align	4


	//----- nvinfo : EIATTR_CUDA_API_VERSION
	.align		4
        /*0000*/ 	.byte	0x04, 0x37
        /*0002*/ 	.short	(.L_214 - .L_213)
.L_213:
        /*0004*/ 	.word	0x00000082


	//----- nvinfo : EIATTR_KPARAM_INFO
	.align		4
.L_214:
        /*0008*/ 	.byte	0x04, 0x17
        /*000a*/ 	.short	(.L_216 - .L_215)
.L_215:
        /*000c*/ 	.word	0x00000000
        /*0010*/ 	.short	0x0003
        /*0012*/ 	.short	0x0014
        /*0014*/ 	.byte	0x00, 0xf0, 0x05, 0x00


	//----- nvinfo : EIATTR_KPARAM_INFO
	.align		4
.L_216:
        /*0018*/ 	.byte	0x04, 0x17
        /*001a*/ 	.short	(.L_218 - .L_217)
.L_217:
        /*001c*/ 	.word	0x00000000
        /*0020*/ 	.short	0x0002
        /*0022*/ 	.short	0x0010
        /*0024*/ 	.byte	0x00, 0xf0, 0x11, 0x00


	//----- nvinfo : EIATTR_KPARAM_INFO
	.align		4
.L_218:
        /*0028*/ 	.byte	0x04, 0x17
        /*002a*/ 	.short	(.L_220 - .L_219)
.L_219:
        /*002c*/ 	.word	0x00000000
        /*0030*/ 	.short	0x0001
        /*0032*/ 	.short	0x0008
        /*0034*/ 	.byte	0x00, 0xf5, 0x21, 0x00


	//----- nvinfo : EIATTR_KPARAM_INFO
	.align		4
.L_220:
        /*0038*/ 	.byte	0x04, 0x17
        /*003a*/ 	.short	(.L_222 - .L_221)
.L_221:
        /*003c*/ 	.word	0x00000000
        /*0040*/ 	.short	0x0000
        /*0042*/ 	.short	0x0000
        /*0044*/ 	.byte	0x00, 0xf5, 0x21, 0x00


	//----- nvinfo : EIATTR_SPARSE_MMA_MASK
	.align		4
.L_222:
        /*0048*/ 	.byte	0x03, 0x50
        /*004a*/ 	.short	0x0000


	//----- nvinfo : EIATTR_MAXREG_COUNT
	.align		4
        /*004c*/ 	.byte	0x03, 0x1b
        /*004e*/ 	.short	0x00ff


	//----- nvinfo : EIATTR_NUM_BARRIERS
	.align		4
        /*0050*/ 	.byte	0x02, 0x4c
        /*0052*/ 	.byte	0x01
	.zero		1


	//----- nvinfo : EIATTR_MERCURY_ISA_VERSION
	.align		4
        /*0054*/ 	.byte	0x03, 0x5f
        /*0056*/ 	.short	0x0101


	//----- nvinfo : EIATTR_COOP_GROUP_MASK_REGIDS
	.align		4
        /*0058*/ 	.byte	0x04, 0x29
        /*005a*/ 	.short	(.L_224 - .L_223)


	//   ....[0]....
.L_223:
        /*005c*/ 	.word	0xffffffff


	//   ....[1]....
        /*0060*/ 	.word	0xffffffff


	//   ....[2]....
        /*0064*/ 	.word	0xffffffff


	//   ....[3]....
        /*0068*/ 	.word	0xffffffff


	//   ....[4]....
        /*006c*/ 	.word	0xffffffff


	//   ....[5]....
        /*0070*/ 	.word	0xffffffff


	//   ....[6]....
        /*0074*/ 	.word	0xffffffff


	//   ....[7]....
        /*0078*/ 	.word	0xffffffff


	//   ....[8]....
        /*007c*/ 	.word	0xffffffff


	//   ....[9]....
        /*0080*/ 	.word	0xffffffff


	//   ....[10]....
        /*0084*/ 	.word	0xffffffff


	//   ....[11]....
        /*0088*/ 	.word	0xffffffff


	//   ....[12]....
        /*008c*/ 	.word	0xffffffff


	//   ....[13]....
        /*0090*/ 	.word	0xffffffff


	//   ....[14]....
        /*0094*/ 	.word	0xffffffff


	//   ....[15]....
        /*0098*/ 	.word	0xffffffff


	//   ....[16]....
        /*009c*/ 	.word	0xffffffff


	//   ....[17]....
        /*00a0*/ 	.word	0xffffffff


	//   ....[18]....
        /*00a4*/ 	.word	0xffffffff


	//   ....[19]....
        /*00a8*/ 	.word	0xffffffff


	//   ....[20]....
        /*00ac*/ 	.word	0xffffffff


	//   ....[21]....
        /*00b0*/ 	.word	0xffffffff


	//   ....[22]....
        /*00b4*/ 	.word	0xffffffff


	//   ....[23]....
        /*00b8*/ 	.word	0xffffffff


	//   ....[24]....
        /*00bc*/ 	.word	0xffffffff


	//   ....[25]....
        /*00c0*/ 	.word	0xffffffff


	//   ....[26]....
        /*00c4*/ 	.word	0xffffffff


	//   ....[27]....
        /*00c8*/ 	.word	0xffffffff


	//   ....[28]....
        /*00cc*/ 	.word	0xffffffff


	//   ....[29]....
        /*00d0*/ 	.word	0xffffffff


	//   ....[30]....
        /*00d4*/ 	.word	0xffffffff


	//   ....[31]....
        /*00d8*/ 	.word	0xffffffff


	//   ....[32]....
        /*00dc*/ 	.word	0xffffffff


	//   ....[33]....
        /*00e0*/ 	.word	0xffffffff


	//   ....[34]....
        /*00e4*/ 	.word	0xffffffff


	//   ....[35]....
        /*00e8*/ 	.word	0xffffffff


	//   ....[36]....
        /*00ec*/ 	.word	0xffffffff


	//   ....[37]....
        /*00f0*/ 	.word	0xffffffff


	//   ....[38]....
        /*00f4*/ 	.word	0xffffffff


	//   ....[39]....
        /*00f8*/ 	.word	0xffffffff


	//   ....[40]....
        /*00fc*/ 	.word	0xffffffff


	//   ....[41]....
        /*0100*/ 	.word	0xffffffff


	//   ....[42]....
        /*0104*/ 	.word	0xffffffff


	//   ....[43]....
        /*0108*/ 	.word	0xffffffff


	//   ....[44]....
        /*010c*/ 	.word	0xffffffff


	//   ....[45]....
        /*0110*/ 	.word	0xffffffff


	//   ....[46]....
        /*0114*/ 	.word	0xffffffff


	//   ....[47]....
        /*0118*/ 	.word	0xffffffff


	//   ....[48]....
        /*011c*/ 	.word	0xffffffff


	//   ....[49]....
        /*0120*/ 	.word	0xffffffff


	//   ....[50]....
        /*0124*/ 	.word	0xffffffff


	//   ....[51]....
        /*0128*/ 	.word	0xffffffff


	//   ....[52]....
        /*012c*/ 	.word	0xffffffff


	//   ....[53]....
        /*0130*/ 	.word	0xffffffff


	//   ....[54]....
        /*0134*/ 	.word	0xffffffff


	//   ....[55]....
        /*0138*/ 	.word	0xffffffff


	//   ....[56]....
        /*013c*/ 	.word	0xffffffff


	//   ....[57]....
        /*0140*/ 	.word	0xffffffff


	//   ....[58]....
        /*0144*/ 	.word	0xffffffff


	//   ....[59]....
        /*0148*/ 	.word	0xffffffff


	//----- nvinfo : EIATTR_COOP_GROUP_INSTR_OFFSETS
	.align		4
.L_224:
        /*014c*/ 	.byte	0x04, 0x28
        /*014e*/ 	.short	(.L_226 - .L_225)


	//   ....[0]....
.L_225:
        /*0150*/ 	.word	0x00000b70


	//   ....[1]....
        /*0154*/ 	.word	0x00000ba0


	//   ....[2]....
        /*0158*/ 	.word	0x00000bc0


	//   ....[3]....
        /*015c*/ 	.word	0x00000bd0


	//   ....[4]....
        /*0160*/ 	.word	0x00000d60


	//   ....[5]....
        /*0164*/ 	.word	0x00000d90


	//   ....[6]....
        /*0168*/ 	.word	0x00000dc0


	//   ....[7]....
        /*016c*/ 	.word	0x00000de0


	//   ....[8]....
        /*0170*/ 	.word	0x00000f60


	//   ....[9]....
        /*0174*/ 	.word	0x00000f90


	//   ....[10]....
        /*0178*/ 	.word	0x00000fc0


	//   ....[11]....
        /*017c*/ 	.word	0x00000fe0


	//   ....[12]....
        /*0180*/ 	.word	0x00001160


	//   ....[13]....
        /*0184*/ 	.word	0x00001190


	//   ....[14]....
        /*0188*/ 	.word	0x000011c0


	//   ....[15]....
        /*018c*/ 	.word	0x000011e0


	//   ....[16]....
        /*0190*/ 	.word	0x00001360


	//   ....[17]....
        /*0194*/ 	.word	0x000013a0


	//   ....[18]....
        /*0198*/ 	.word	0x000013d0


	//   ....[19]....
        /*019c*/ 	.word	0x000013e0


	//   ....[20]....
        /*01a0*/ 	.word	0x00002140


	//   ....[21]....
        /*01a4*/ 	.word	0x00002150


	//   ....[22]....
        /*01a8*/ 	.word	0x00002160


	//   ....[23]....
        /*01ac*/ 	.word	0x00002180


	//   ....[24]....
        /*01b0*/ 	.word	0x00002300


	//   ....[25]....
        /*01b4*/ 	.word	0x00002340


	//   ....[26]....
        /*01b8*/ 	.word	0x00002370


	//   ....[27]....
        /*01bc*/ 	.word	0x00002390


	//   ....[28]....
        /*01c0*/ 	.word	0x00002510


	//   ....[29]....
        /*01c4*/ 	.word	0x00002550


	//   ....[30]....
        /*01c8*/ 	.word	0x00002580


	//   ....[31]....
        /*01cc*/ 	.word	0x000025a0


	//   ....[32]....
        /*01d0*/ 	.word	0x00002720


	//   ....[33]....
        /*01d4*/ 	.word	0x00002760


	//   ....[34]....
        /*01d8*/ 	.word	0x00002790


	//   ....[35]....
        /*01dc*/ 	.word	0x000027b0


	//   ....[36]....
        /*01e0*/ 	.word	0x00002930


	//   ....[37]....
        /*01e4*/ 	.word	0x00002970


	//   ....[38]....
        /*01e8*/ 	.word	0x000029b0


	//   ....[39]....
        /*01ec*/ 	.word	0x000029c0


	//   ....[40]....
        /*01f0*/ 	.word	0x00004d80


	//   ....[41]....
        /*01f4*/ 	.word	0x00004db0


	//   ....[42]....
        /*01f8*/ 	.word	0x00004dd0


	//   ....[43]....
        /*01fc*/ 	.word	0x00004de0


	//   ....[44]....
        /*0200*/ 	.word	0x00004f70


	//   ....[45]....
        /*0204*/ 	.word	0x00004fa0


	//   ....[46]....
        /*0208*/ 	.word	0x00004fd0


	//   ....[47]....
        /*020c*/ 	.word	0x00004ff0


	//   ....[48]....
        /*0210*/ 	.word	0x00005170


	//   ....[49]....
        /*0214*/ 	.word	0x000051a0


	//   ....[50]....
        /*0218*/ 	.word	0x000051d0


	//   ....[51]....
        /*021c*/ 	.word	0x000051f0


	//   ....[52]....
        /*0220*/ 	.word	0x00005370


	//   ....[53]....
        /*0224*/ 	.word	0x000053a0


	//   ....[54]....
        /*0228*/ 	.word	0x000053d0


	//   ....[55]....
        /*022c*/ 	.word	0x000053f0


	//   ....[56]....
        /*0230*/ 	.word	0x00005570


	//   ....[57]....
        /*0234*/ 	.word	0x000055a0


	//   ....[58]....
        /*0238*/ 	.word	0x000055d0


	//   ....[59]....
        /*023c*/ 	.word	0x000055f0


	//----- nvinfo : EIATTR_VRC_CTA_INIT_COUNT
	.align		4
.L_226:
        /*0240*/ 	.byte	0x02, 0x4a
	.zero		1
	.zero		1


	//----- nvinfo : EIATTR_EXIT_INSTR_OFFSETS
	.align		4
        /*0244*/ 	.byte	0x04, 0x1c
        /*0246*/ 	.short	(.L_228 - .L_227)


	//   ....[0]....
.L_227:
        /*0248*/ 	.word	0x00000030


	//   ....[1]....
        /*024c*/ 	.word	0x00006290


	//   ....[2]....
        /*0250*/ 	.word	0x000062d0


	//----- nvinfo : EIATTR_MAX_THREADS
	.align		4
.L_228:
        /*0254*/ 	.byte	0x04, 0x05
        /*0256*/ 	.short	(.L_230 - .L_229)
.L_229:
        /*0258*/ 	.word	0x00000100
        /*025c*/ 	.word	0x00000001
        /*0260*/ 	.word	0x00000001


	//----- nvinfo : EIATTR_CRS_STACK_SIZE
	.align		4
.L_230:
        /*0264*/ 	.byte	0x04, 0x1e
        /*0266*/ 	.short	(.L_232 - .L_231)
.L_231:
        /*0268*/ 	.word	0x00000000


	//----- nvinfo : EIATTR_CBANK_PARAM_SIZE
	.align		4
.L_232:
        /*026c*/ 	.byte	0x03, 0x19
        /*026e*/ 	.short	0x0015


	//----- nvinfo : EIATTR_PARAM_CBANK
	.align		4
        /*0270*/ 	.byte	0x04, 0x0a
        /*0272*/ 	.short	(.L_234 - .L_233)
	.align		4
.L_233:
        /*0274*/ 	.word	index@(.nv.constant0._ZN6thrust24THRUST_300001_SM_1000_NS8cuda_cub4core6detail13_kernel_agentINS1_8__reduce11ReduceAgentIPN4cuda3std3__45tupleIJdlEEESC_SB_iNS1_9__extrema9arg_max_fIdl10ComparatorEEEEJSC_SC_iSG_EEEvDpT0_)
        /*0278*/ 	.short	0x0380
        /*027a*/ 	.short	0x0015


	//----- nvinfo : EIATTR_SW_WAR
	.align		4
.L_234:
        /*027c*/ 	.byte	0x04, 0x36
        /*027e*/ 	.short	(.L_236 - .L_235)
.L_235:
        /*0280*/ 	.word	0x00000008
.L_236:


//--------------------- .nv.info._ZN6thrust24THRUST_300001_SM_1000_NS8cuda_cub4core6detail13_kernel_agentINS1_8__reduce10DrainAgentIiEEJN3cub18CUB_300001_SM_10009GridQueueIjEEiEEEvDpT0_ --------------------------
	.section	.nv.info._ZN6thrust24THRUST_300001_SM_1000_NS8cuda_cub4core6detail13_kernel_agentINS1_8__reduce10DrainAgentIiEEJN3cub18CUB_300001_SM_10009GridQueueIjEEiEEEvDpT0_,"",@"SHT_CUDA_INFO"
	.sectionflags	@""
	.align	4


	//----- nvinfo : EIATTR_CUDA_API_VERSION
	.align		4
        /*0000*/ 	.byte	0x04, 0x37
        /*0002*/ 	.short	(.L_238 - .L_237)
.L_237:
        /*0004*/ 	.word	0x00000082


	//----- nvinfo : EIATTR_KPARAM_INFO
	.align		4
.L_238:
        /*0008*/ 	.byte	0x04, 0x17
        /*000a*/ 	.short	(.L_240 - .L_239)
.L_239:
        /*000c*/ 	.word	0x00000000
        /*0010*/ 	.short	0x0001
        /*0012*/ 	.short	0x0008
        /*0014*/ 	.byte	0x00, 0xf0, 0x11, 0x00


	//----- nvinfo : EIATTR_KPARAM_INFO
	.align		4
.L_240:
        /*0018*/ 	.byte	0x04, 0x17
        /*001a*/ 	.short	(.L_242 - .L_241)
.L_241:
        /*001c*/ 	.word	0x00000000
        /*0020*/ 	.short	0x0000
        /*0022*/ 	.short	0x0000
        /*0024*/ 	.byte	0x00, 0xf0, 0x21, 0x00


	//----- nvinfo : EIATTR_SPARSE_MMA_MASK
	.align		4
.L_242:
        /*0028*/ 	.byte	0x03, 0x50
        /*002a*/ 	.short	0x0000


	//----- nvinfo : EIATTR_MAXREG_COUNT
	.align		4
        /*002c*/ 	.byte	0x03, 0x1b
        /*002e*/ 	.short	0x00ff


	//----- nvinfo : EIATTR_MERCURY_ISA_VERSION
	.align		4
        /*0030*/ 	.byte	0x03, 0x5f
        /*0032*/ 	.short	0x0101


	//----- nvinfo : EIATTR_VRC_CTA_INIT_COUNT
	.align		4
        /*0034*/ 	.byte	0x02, 0x4a
	.zero		1
	.zero		1


	//----- nvinfo : EIATTR_EXIT_INSTR_OFFSETS
	.align		4
        /*0038*/ 	.byte	0x04, 0x1c
        /*003a*/ 	.short	(.L_244 - .L_243)


	//   ....[0]....
.L_243:
        /*003c*/ 	.word	0x00000060


	//----- nvinfo : EIATTR_MAX_THREADS
	.align		4
.L_244:
        /*0040*/ 	.byte	0x04, 0x05
        /*0042*/ 	.short	(.L_246 - .L_245)
.L_245:
        /*0044*/ 	.word	0x00000001
        /*0048*/ 	.word	0x00000001
        /*004c*/ 	.word	0x00000001


	//----- nvinfo : EIATTR_CBANK_PARAM_SIZE
	.align		4
.L_246:
        /*0050*/ 	.byte	0x03, 0x19
        /*0052*/ 	.short	0x000c


	//----- nvinfo : EIATTR_PARAM_CBANK
	.align		4
        /*0054*/ 	.byte	0x04, 0x0a
        /*0056*/ 	.short	(.L_248 - .L_247)
	.align		4
.L_247:
        /*0058*/ 	.word	index@(.nv.constant0._ZN6thrust24THRUST_300001_SM_1000_NS8cuda_cub4core6detail13_kernel_agentINS1_8__reduce10DrainAgentIiEEJN3cub18CUB_300001_SM_10009GridQueueIjEEiEEEvDpT0_)
        /*005c*/ 	.short	0x0380
        /*005e*/ 	.short	0x000c


	//----- nvinfo : EIATTR_SW_WAR
	.align		4
.L_248:
        /*0060*/ 	.byte	0x04, 0x36
        /*0062*/ 	.short	(.L_250 - .L_249)
.L_249:
        /*0064*/ 	.word	0x00000008
.L_250:


//--------------------- .nv.info._ZN6thrust24THRUST_300001_SM_1000_NS8cuda_cub4core6detail13_kernel_agentINS1_8__reduce11ReduceAgentINS0_12zip_iteratorIN4cuda3std3__45tupleIJNS0_10device_ptrIdEENS0_17counting_iteratorIlNS0_11use_defaultESF_SF_EEEEEEEPNSB_IJdlEEESJ_iNS1_9__extrema9arg_max_fIdl10ComparatorEEEEJSI_SK_iN3cub18CUB_300001_SM_100013GridEvenShareIiEENSR_9GridQueueIjEESO_EEEvDpT0_ --------------------------
	.section	.nv.info._ZN6thrust24THRUST_300001_SM_1000_NS8cuda_cub4core6detail13_kernel_agentINS1_8__reduce11ReduceAgentINS0_12zip_iteratorIN4cuda3std3__45tupleIJNS0_10device_ptrIdEENS0_17counting_iteratorIlNS0_11use_defaultESF_SF_EEEEEEEPNSB_IJdlEEESJ_iNS1_9__extrema9arg_max_fIdl10ComparatorEEEEJSI_SK_iN3cub18CUB_300001_SM_100013GridEvenShareIiEENSR_9GridQueueIjEESO_EEEvDpT0_,"",@"SHT_CUDA_INFO"
	.sectionflags	@""
	.align	4


	//----- nvinfo : EIATTR_CUDA_API_VERSION
	.align		4
        /*0000*/ 	.byte	0x04, 0x37
        /*0002*/ 	.short	(.L_252 - .L_251)
.L_251:
        /*0004*/ 	.word	0x00000082


	//----- nvinfo : EIATTR_KPARAM_INFO
	.align		4
.L_252:
        /*0008*/ 	.byte	0x04, 0x17
        /*000a*/ 	.short	(.L_254 - .L_253)
.L_253:
        /*000c*/ 	.word	0x00000000
        /*0010*/ 	.short	0x0005
        /*0012*/ 	.short	0x0050
        /*0014*/ 	.byte	0x00, 0xf0, 0x05, 0x00


	//----- nvinfo : EIATTR_KPARAM_INFO
	.align		4
.L_254:
        /*0018*/ 	.byte	0x04, 0x17
        /*001a*/ 	.short	(.L_256 - .L_255)
.L_255:
        /*001c*/ 	.word	0x00000000
        /*0020*/ 	.short	0x0004
        /*0022*/ 	.short	0x0048
        /*0024*/ 	.byte	0x00, 0xf0, 0x21, 0x00


	//----- nvinfo : EIATTR_KPARAM_INFO
	.align		4
.L_256:
        /*0028*/ 	.byte	0x04, 0x17
        /*002a*/ 	.short	(.L_258 - .L_257)
.L_257:
        /*002c*/ 	.word	0x00000000
        /*0030*/ 	.short	0x0003
        /*0032*/ 	.short	0x001c
        /*0034*/ 	.byte	0x00, 0xf0, 0xa1, 0x00


	//----- nvinfo : EIATTR_KPARAM_INFO
	.align		4
.L_258:
        /*0038*/ 	.byte	0x04, 0x17
        /*003a*/ 	.short	(.L_260 - .L_259)
.L_259:
        /*003c*/ 	.word	0x00000000
        /*0040*/ 	.short	0x0002
        /*0042*/ 	.short	0x0018
        /*0044*/ 	.byte	0x00, 0xf0, 0x11, 0x00


	//----- nvinfo : EIATTR_KPARAM_INFO
	.align		4
.L_260:
        /*0048*/ 	.byte	0x04, 0x17
        /*004a*/ 	.short	(.L_262 - .L_261)
.L_261:
        /*004c*/ 	.word	0x00000000
        /*0050*/ 	.short	0x0001
        /*0052*/ 	.short	0x0010
        /*0054*/ 	.byte	0x00, 0xf5, 0x21, 0x00


	//----- nvinfo : EIATTR_KPARAM_INFO
	.align		4
.L_262:
        /*0058*/ 	.byte	0x04, 0x17
        /*005a*/ 	.short	(.L_264 - .L_263)
.L_263:
        /*005c*/ 	.word	0x00000000
        /*0060*/ 	.short	0x0000
        /*0062*/ 	.short	0x0000
        /*0064*/ 	.byte	0x00, 0xf0, 0x41, 0x00


	//----- nvinfo : EIATTR_SPARSE_MMA_MASK
	.align		4
.L_264:
        /*0068*/ 	.byte	0x03, 0x50
        /*006a*/ 	.short	0x0000


	//----- nvinfo : EIATTR_MAXREG_COUNT
	.align		4
        /*006c*/ 	.byte	0x03, 0x1b
        /*006e*/ 	.short	0x00ff


	//----- nvinfo : EIATTR_NUM_BARRIERS
	.align		4
        /*0070*/ 	.byte	0x02, 0x4c
        /*0072*/ 	.byte	0x01
	.zero		1


	//----- nvinfo : EIATTR_MERCURY_ISA_VERSION
	.align		4
        /*0074*/ 	.byte	0x03, 0x5f
        /*0076*/ 	.short	0x0101


	//----- nvinfo : EIATTR_COOP_GROUP_MASK_REGIDS
	.align		4
        /*0078*/ 	.byte	0x04, 0x29
        /*007a*/ 	.short	(.L_266 - .L_265)


	//   ....[0]....
.L_265:
        /*007c*/ 	.word	0xffffffff


	//   ....[1]....
        /*0080*/ 	.word	0xffffffff


	//   ....[2]....
        /*0084*/ 	.word	0xffffffff


	//   ....[3]....
        /*0088*/ 	.word	0xffffffff


	//   ....[4]....
        /*008c*/ 	.word	0xffffffff


	//   ....[5]....
        /*0090*/ 	.word	0xffffffff


	//   ....[6]....
        /*0094*/ 	.word	0xffffffff


	//   ....[7]....
        /*0098*/ 	.word	0xffffffff


	//   ....[8]....
        /*009c*/ 	.word	0xffffffff


	//   ....[9]....
        /*00a0*/ 	.word	0xffffffff


	//   ....[10]....
        /*00a4*/ 	.word	0xffffffff


	//   ....[11]....
        /*00a8*/ 	.word	0xffffffff


	//   ....[12]....
        /*00ac*/ 	.word	0xffffffff


	//   ....[13]....
        /*00b0*/ 	.word	0xffffffff


	//   ....[14]....
        /*00b4*/ 	.word	0xffffffff


	//   ....[15]....
        /*00b8*/ 	.word	0xffffffff


	//   ....[16]....
        /*00bc*/ 	.word	0xffffffff


	//   ....[17]....
        /*00c0*/ 	.word	0xffffffff


	//   ....[18]....
        /*00c4*/ 	.word	0xffffffff


	//   ....[19]....
        /*00c8*/ 	.word	0xffffffff


	//   ....[20]....
        /*00cc*/ 	.word	0xffffffff


	//   ....[21]....
        /*00d0*/ 	.word	0xffffffff


	//   ....[22]....
        /*00d4*/ 	.word	0xffffffff


	//   ....[23]....
        /*00d8*/ 	.word	0xffffffff


	//   ....[24]....
        /*00dc*/ 	.word	0xffffffff


	//   ....[25]....
        /*00e0*/ 	.word	0xffffffff


	//   ....[26]....
        /*00e4*/ 	.word	0xffffffff


	//   ....[27]....
        /*00e8*/ 	.word	0xffffffff


	//   ....[28]....
        /*00ec*/ 	.word	0xffffffff


	//   ....[29]....
        /*00f0*/ 	.word	0xffffffff


	//   ....[30]....
        /*00f4*/ 	.word	0xffffffff


	//   ....[31]....
        /*00f8*/ 	.word	0xffffffff


	//   ....[32]....
        /*00fc*/ 	.word	0xffffffff


	//   ....[33]....
        /*0100*/ 	.word	0xffffffff


	//   ....[34]....
        /*0104*/ 	.word	0xffffffff


	//   ....[35]....
        /*0108*/ 	.word	0xffffffff


	//   ....[36]....
        /*010c*/ 	.word	0xffffffff


	//   ....[37]....
        /*0110*/ 	.word	0xffffffff


	//   ....[38]....
        /*0114*/ 	.word	0xffffffff


	//   ....[39]....
        /*0118*/ 	.word	0xffffffff


	//   ....[40]....
        /*011c*/ 	.word	0xffffffff


	//   ....[41]....
        /*0120*/ 	.word	0xffffffff


	//   ....[42]....
        /*0124*/ 	.word	0xffffffff


	//   ....[43]....
        /*0128*/ 	.word	0xffffffff


	//   ....[44]....
        /*012c*/ 	.word	0xffffffff


	//   ....[45]....
        /*0130*/ 	.word	0xffffffff


	//   ....[46]....
        /*0134*/ 	.word	0xffffffff


	//   ....[47]....
        /*0138*/ 	.word	0xffffffff


	//   ....[48]....
        /*013c*/ 	.word	0xffffffff


	//   ....[49]....
        /*0140*/ 	.word	0xffffffff


	//   ....[50]....
        /*0144*/ 	.word	0xffffffff


	//   ....[51]....
        /*0148*/ 	.word	0xffffffff


	//   ....[52]....
        /*014c*/ 	.word	0xffffffff


	//   ....[53]....
        /*0150*/ 	.word	0xffffffff


	//   ....[54]....
        /*0154*/ 	.word	0xffffffff


	//   ....[55]....
        /*0158*/ 	.word	0xffffffff


	//   ....[56]....
        /*015c*/ 	.word	0xffffffff


	//   ....[57]....
        /*0160*/ 	.word	0xffffffff


	//   ....[58]....
        /*0164*/ 	.word	0xffffffff


	//   ....[59]....
        /*0168*/ 	.word	0xffffffff


	//----- nvinfo : EIATTR_COOP_GROUP_INSTR_OFFSETS
	.align		4
.L_266:
        /*016c*/ 	.byte	0x04, 0x28
        /*016e*/ 	.short	(.L_268 - .L_267)


	//   ....[0]....
.L_267:
        /*0170*/ 	.word	0x00000cd0


	//   ....[1]....
        /*0174*/ 	.word	0x00000d00


	//   ....[2]....
        /*0178*/ 	.word	0x00000d20


	//   ....[3]....
        /*017c*/ 	.word	0x00000d30


	//   ....[4]....
        /*0180*/ 	.word	0x00000ec0


	//   ....[5]....
        /*0184*/ 	.word	0x00000ef0


	//   ....[6]....
        /*0188*/ 	.word	0x00000f20


	//   ....[7]....
        /*018c*/ 	.word	0x00000f40


	//   ....[8]....
        /*0190*/ 	.word	0x000010c0


	//   ....[9]....
        /*0194*/ 	.word	0x00001100


	//   ....[10]....
        /*0198*/ 	.word	0x00001130


	//   ....[11]....
        /*019c*/ 	.word	0x00001140


	//   ....[12]....
        /*01a0*/ 	.word	0x000012c0


	//   ....[13]....
        /*01a4*/ 	.word	0x000012f0


	//   ....[14]....
        /*01a8*/ 	.word	0x00001320


	//   ....[15]....
        /*01ac*/ 	.word	0x00001340


	//   ....[16]....
        /*01b0*/ 	.word	0x000014c0


	//   ....[17]....
        /*01b4*/ 	.word	0x000014f0


	//   ....[18]....
        /*01b8*/ 	.word	0x00001520


	//   ....[19]....
        /*01bc*/ 	.word	0x00001540


	//   ....[20]....
        /*01c0*/ 	.word	0x000022b0


	//   ....[21]....
        /*01c4*/ 	.word	0x000022c0


	//   ....[22]....
        /*01c8*/ 	.word	0x000022d0


	//   ....[23]....
        /*01cc*/ 	.word	0x000022f0


	//   ....[24]....
        /*01d0*/ 	.word	0x00002470


	//   ....[25]....
        /*01d4*/ 	.word	0x000024b0


	//   ....[26]....
        /*01d8*/ 	.word	0x000024e0


	//   ....[27]....
        /*01dc*/ 	.word	0x00002500


	//   ....[28]....
        /*01e0*/ 	.word	0x00002680


	//   ....[29]....
        /*01e4*/ 	.word	0x000026c0


	//   ....[30]....
        /*01e8*/ 	.word	0x000026f0


	//   ....[31]....
        /*01ec*/ 	.word	0x00002710


	//   ....[32]....
        /*01f0*/ 	.word	0x00002890


	//   ....[33]....
        /*01f4*/ 	.word	0x000028d0


	//   ....[34]....
        /*01f8*/ 	.word	0x00002900


	//   ....[35]....
        /*01fc*/ 	.word	0x00002920


	//   ....[36]....
        /*0200*/ 	.word	0x00002aa0


	//   ....[37]....
        /*0204*/ 	.word	0x00002ae0


	//   ....[38]....
        /*0208*/ 	.word	0x00002b10


	//   ....[39]....
        /*020c*/ 	.word	0x00002b30


	//   ....[40]....
        /*0210*/ 	.word	0x000051f0


	//   ....[41]....
        /*0214*/ 	.word	0x00005220


	//   ....[42]....
        /*0218*/ 	.word	0x00005240


	//   ....[43]....
        /*021c*/ 	.word	0x00005250


	//   ....[44]....
        /*0220*/ 	.word	0x000053e0


	//   ....[45]....
        /*0224*/ 	.word	0x00005410


	//   ....[46]....
        /*0228*/ 	.word	0x00005440


	//   ....[47]....
        /*022c*/ 	.word	0x00005460


	//   ....[48]....
        /*0230*/ 	.word	0x000055e0


	//   ....[49]....
        /*0234*/ 	.word	0x00005610


	//   ....[50]....
        /*0238*/ 	.word	0x00005640


	//   ....[51]....
        /*023c*/ 	.word	0x00005660


	//   ....[52]....
        /*0240*/ 	.word	0x000057e0


	//   ....[53]....
        /*0244*/ 	.word	0x00005810


	//   ....[54]....
        /*0248*/ 	.word	0x00005840


	//   ....[55]....
        /*024c*/ 	.word	0x00005860


	//   ....[56]....
        /*0250*/ 	.word	0x000059e0


	//   ....[57]....
        /*0254*/ 	.word	0x00005a10


	//   ....[58]....
        /*0258*/ 	.word	0x00005a40


	//   ....[59]....
        /*025c*/ 	.word	0x00005a60


	//----- nvinfo : EIATTR_VRC_CTA_INIT_COUNT
	.align		4
.L_268:
        /*0260*/ 	.byte	0x02, 0x4a
	.zero		1
	.zero		1


	//----- nvinfo : EIATTR_EXIT_INSTR_OFFSETS
	.align		4
        /*0264*/ 	.byte	0x04, 0x1c
        /*0266*/ 	.short	(.L_270 - .L_269)


	//   ....[0]....
.L_269:
        /*0268*/ 	.word	0x00006710


	//   ....[1]....
        /*026c*/ 	.word	0x00006770


	//----- nvinfo : EIATTR_MAX_THREADS
	.align		4
.L_270:
        /*0270*/ 	.byte	0x04, 0x05
        /*0272*/ 	.short	(.L_272 - .L_271)
.L_271:
        /*0274*/ 	.word	0x00000100
        /*0278*/ 	.word	0x00000001
        /*027c*/ 	.word	0x00000001


	//----- nvinfo : EIATTR_CRS_STACK_SIZE
	.align		4
.L_272:
        /*0280*/ 	.byte	0x04, 0x1e
        /*0282*/ 	.short	(.L_274 - .L_273)
.L_273:
        /*0284*/ 	.word	0x00000000


	//----- nvinfo : EIATTR_CBANK_PARAM_SIZE
	.align		4
.L_274:
        /*0288*/ 	.byte	0x03, 0x19
        /*028a*/ 	.short	0x0051


	//----- nvinfo : EIATTR_PARAM_CBANK
	.align		4
        /*028c*/ 	.byte	0x04, 0x0a
        /*028e*/ 	.short	(.L_276 - .L_275)
	.align		4
.L_275:
        /*0290*/ 	.word	index@(.nv.constant0._ZN6thrust24THRUST_300001_SM_1000_NS8cuda_cub4core6detail13_kernel_agentINS1_8__reduce11ReduceAgentINS0_12zip_iteratorIN4cuda3std3__45tupleIJNS0_10device_ptrIdEENS0_17counting_iteratorIlNS0_11use_defaultESF_SF_EEEEEEEPNSB_IJdlEEESJ_iNS1_9__extrema9arg_max_fIdl10ComparatorEEEEJSI_SK_iN3cub18CUB_300001_SM_100013GridEvenShareIiEENSR_9GridQueueIjEESO_EEEvDpT0_)
        /*0294*/ 	.short	0x0380
        /*0296*/ 	.short	0x0051


	//----- nvinfo : EIATTR_SW_WAR
	.align		4
.L_276:
        /*0298*/ 	.byte	0x04, 0x36
        /*029a*/ 	.short	(.L_278 - .L_277)
.L_277:
        /*029c*/ 	.word	0x00000008
.L_278:


//--------------------- .nv.info._ZN6thrust24THRUST_300001_SM_1000_NS8cuda_cub4core6detail13_kernel_agentINS1_8__reduce11ReduceAgentINS0_12zip_iteratorIN4cuda3std3__45tupleIJNS0_10device_ptrIdEENS0_17counting_iteratorIlNS0_11use_defaultESF_SF_EEEEEEEPNSB_IJdlEEESJ_iNS1_9__extrema9arg_max_fIdl10ComparatorEEEEJSI_SK_iSO_EEEvDpT0_ --------------------------
	.section	.nv.info._ZN6thrust24THRUST_300001_SM_1000_NS8cuda_cub4core6detail13_kernel_agentINS1_8__reduce11ReduceAgentINS0_12zip_iteratorIN4cuda3std3__45tupleIJNS0_10device_ptrIdEENS0_17counting_iteratorIlNS0_11use_defaultESF_SF_EEEEEEEPNSB_IJdlEEESJ_iNS1_9__extrema9arg_max_fIdl10ComparatorEEEEJSI_SK_iSO_EEEvDpT0_,"",@"SHT_CUDA_INFO"
	.sectionflags	@""
	.align	4


	//----- nvinfo : EIATTR_CUDA_API_VERSION
	.align		4
        /*0000*/ 	.byte	0x04, 0x37
        /*0002*/ 	.short	(.L_280 - .L_279)
.L_279:
        /*0004*/ 	.word	0x00000082


	//----- nvinfo : EIATTR_KPARAM_INFO
	.align		4
.L_280:
        /*0008*/ 	.byte	0x04, 0x17
        /*000a*/ 	.short	(.L_282 - .L_281)
.L_281:
        /*000c*/ 	.word	0x00000000
        /*0010*/ 	.short	0x0003
        /*0012*/ 	.short	0x001c
        /*0014*/ 	.byte	0x00, 0xf0, 0x05, 0x00


	//----- nvinfo : EIATTR_KPARAM_INFO
	.align		4
.L_282:
        /*0018*/ 	.byte	0x04, 0x17
        /*001a*/ 	.short	(.L_284 - .L_283)
.L_283:
        /*001c*/ 	.word	0x00000000
        /*0020*/ 	.short	0x0002
        /*0022*/ 	.short	0x0018
        /*0024*/ 	.byte	0x00, 0xf0, 0x11, 0x00


	//----- nvinfo : EIATTR_KPARAM_INFO
	.align		4
.L_284:
        /*0028*/ 	.byte	0x04, 0x17
        /*002a*/ 	.short	(.L_286 - .L_285)
.L_285:
        /*002c*/ 	.word	0x00000000
        /*0030*/ 	.short	0x0001
        /*0032*/ 	.short	0x0010
        /*0034*/ 	.byte	0x00, 0xf5, 0x21, 0x00


	//----- nvinfo : EIATTR_KPARAM_INFO
	.align		4
.L_286:
        /*0038*/ 	.byte	0x04, 0x17
        /*003a*/ 	.short	(.L_288 - .L_287)
.L_287:
        /*003c*/ 	.word	0x00000000
        /*0040*/ 	.short	0x0000
        /*0042*/ 	.short	0x0000
        /*0044*/ 	.byte	0x00, 0xf0, 0x41, 0x00


	//----- nvinfo : EIATTR_SPARSE_MMA_MASK
	.align		4
.L_288:
        /*0048*/ 	.byte	0x03, 0x50
        /*004a*/ 	.short	0x0000


	//----- nvinfo : EIATTR_MAXREG_COUNT
	.align		4
        /*004c*/ 	.byte	0x03, 0x1b
        /*004e*/ 	.short	0x00ff


	//----- nvinfo : EIATTR_NUM_BARRIERS
	.align		4
        /*0050*/ 	.byte	0x02, 0x4c
        /*0052*/ 	.byte	0x01
	.zero		1


	//----- nvinfo : EIATTR_MERCURY_ISA_VERSION
	.align		4
        /*0054*/ 	.byte	0x03, 0x5f
        /*0056*/ 	.short	0x0101


	//----- nvinfo : EIATTR_COOP_GROUP_MASK_REGIDS
	.align		4
        /*0058*/ 	.byte	0x04, 0x29
        /*005a*/ 	.short	(.L_290 - .L_289)


	//   ....[0]....
.L_289:
        /*005c*/ 	.word	0xffffffff


	//   ....[1]....
        /*0060*/ 	.word	0xffffffff


	//   ....[2]....
        /*0064*/ 	.word	0xffffffff


	//   ....[3]....
        /*0068*/ 	.word	0xffffffff


	//   ....[4]....
        /*006c*/ 	.word	0xffffffff


	//   ....[5]....
        /*0070*/ 	.word	0xffffffff


	//   ....[6]....
        /*0074*/ 	.word	0xffffffff


	//   ....[7]....
        /*0078*/ 	.word	0xffffffff


	//   ....[8]....
        /*007c*/ 	.word	0xffffffff


	//   ....[9]....
        /*0080*/ 	.word	0xffffffff


	//   ....[10]....
        /*0084*/ 	.word	0xffffffff


	//   ....[11]....
        /*0088*/ 	.word	0xffffffff


	//   ....[12]....
        /*008c*/ 	.word	0xffffffff


	//   ....[13]....
        /*0090*/ 	.word	0xffffffff


	//   ....[14]....
        /*0094*/ 	.word	0xffffffff


	//   ....[15]....
        /*0098*/ 	.word	0xffffffff


	//   ....[16]....
        /*009c*/ 	.word	0xffffffff


	//   ....[17]....
        /*00a0*/ 	.word	0xffffffff


	//   ....[18]....
        /*00a4*/ 	.word	0xffffffff


	//   ....[19]....
        /*00a8*/ 	.word	0xffffffff


	//   ....[20]....
        /*00ac*/ 	.word	0xffffffff


	//   ....[21]....
        /*00b0*/ 	.word	0xffffffff


	//   ....[22]....
        /*00b4*/ 	.word	0xffffffff


	//   ....[23]....
        /*00b8*/ 	.word	0xffffffff


	//   ....[24]....
        /*00bc*/ 	.word	0xffffffff


	//   ....[25]....
        /*00c0*/ 	.word	0xffffffff


	//   ....[26]....
        /*00c4*/ 	.word	0xffffffff


	//   ....[27]....
        /*00c8*/ 	.word	0xffffffff


	//   ....[28]....
        /*00cc*/ 	.word	0xffffffff


	//   ....[29]....
        /*00d0*/ 	.word	0xffffffff


	//   ....[30]....
        /*00d4*/ 	.word	0xffffffff


	//   ....[31]....
        /*00d8*/ 	.word	0xffffffff


	//   ....[32]....
        /*00dc*/ 	.word	0xffffffff


	//   ....[33]....
        /*00e0*/ 	.word	0xffffffff


	//   ....[34]....
        /*00e4*/ 	.word	0xffffffff


	//   ....[35]....
        /*00e8*/ 	.word	0xffffffff


	//   ....[36]....
        /*00ec*/ 	.word	0xffffffff


	//   ....[37]....
        /*00f0*/ 	.word	0xffffffff


	//   ....[38]....
        /*00f4*/ 	.word	0xffffffff


	//   ....[39]....
        /*00f8*/ 	.word	0xffffffff


	//   ....[40]....
        /*00fc*/ 	.word	0xffffffff


	//   ....[41]....
        /*0100*/ 	.word	0xffffffff


	//   ....[42]....
        /*0104*/ 	.word	0xffffffff


	//   ....[43]....
        /*0108*/ 	.word	0xffffffff


	//   ....[44]....
        /*010c*/ 	.word	0xffffffff


	//   ....[45]....
        /*0110*/ 	.word	0xffffffff


	//   ....[46]....
        /*0114*/ 	.word	0xffffffff


	//   ....[47]....
        /*0118*/ 	.word	0xffffffff


	//   ....[48]....
        /*011c*/ 	.word	0xffffffff


	//   ....[49]....
        /*0120*/ 	.word	0xffffffff


	//   ....[50]....
        /*0124*/ 	.word	0xffffffff


	//   ....[51]....
        /*0128*/ 	.word	0xffffffff


	//   ....[52]....
        /*012c*/ 	.word	0xffffffff


	//   ....[53]....
        /*0130*/ 	.word	0xffffffff


	//   ....[54]....
        /*0134*/ 	.word	0xffffffff


	//   ....[55]....
        /*0138*/ 	.word	0xffffffff


	//   ....[56]....
        /*013c*/ 	.word	0xffffffff


	//   ....[57]....
        /*0140*/ 	.word	0xffffffff


	//   ....[58]....
        /*0144*/ 	.word	0xffffffff


	//   ....[59]....
        /*0148*/ 	.word	0xffffffff


	//----- nvinfo : EIATTR_COOP_GROUP_INSTR_OFFSETS
	.align		4
.L_290:
        /*014c*/ 	.byte	0x04, 0x28
        /*014e*/ 	.short	(.L_292 - .L_291)


	//   ....[0]....
.L_291:
        /*0150*/ 	.word	0x00000c90


	//   ....[1]....
        /*0154*/ 	.word	0x00000cc0


	//   ....[2]....
        /*0158*/ 	.word	0x00000ce0


	//   ....[3]....
        /*015c*/ 	.word	0x00000cf0


	//   ....[4]....
        /*0160*/ 	.word	0x00000e80


	//   ....[5]....
        /*0164*/ 	.word	0x00000eb0


	//   ....[6]....
        /*0168*/ 	.word	0x00000ee0


	//   ....[7]....
        /*016c*/ 	.word	0x00000f00


	//   ....[8]....
        /*0170*/ 	.word	0x00001080


	//   ....[9]....
        /*0174*/ 	.word	0x000010b0


	//   ....[10]....
        /*0178*/ 	.word	0x000010e0


	//   ....[11]....
        /*017c*/ 	.word	0x00001100


	//   ....[12]....
        /*0180*/ 	.word	0x00001280


	//   ....[13]....
        /*0184*/ 	.word	0x000012b0


	//   ....[14]....
        /*0188*/ 	.word	0x000012e0


	//   ....[15]....
        /*018c*/ 	.word	0x00001300


	//   ....[16]....
        /*0190*/ 	.word	0x00001480


	//   ....[17]....
        /*0194*/ 	.word	0x000014b0


	//   ....[18]....
        /*0198*/ 	.word	0x000014e0


	//   ....[19]....
        /*019c*/ 	.word	0x00001500


	//   ....[20]....
        /*01a0*/ 	.word	0x00002260


	//   ....[21]....
        /*01a4*/ 	.word	0x00002270


	//   ....[22]....
        /*01a8*/ 	.word	0x00002280


	//   ....[23]....
        /*01ac*/ 	.word	0x000022a0


	//   ....[24]....
        /*01b0*/ 	.word	0x00002420


	//   ....[25]....
        /*01b4*/ 	.word	0x00002460


	//   ....[26]....
        /*01b8*/ 	.word	0x00002490


	//   ....[27]....
        /*01bc*/ 	.word	0x000024b0


	//   ....[28]....
        /*01c0*/ 	.word	0x00002630


	//   ....[29]....
        /*01c4*/ 	.word	0x00002670


	//   ....[30]....
        /*01c8*/ 	.word	0x000026a0


	//   ....[31]....
        /*01cc*/ 	.word	0x000026c0


	//   ....[32]....
        /*01d0*/ 	.word	0x00002840


	//   ....[33]....
        /*01d4*/ 	.word	0x00002880


	//   ....[34]....
        /*01d8*/ 	.word	0x000028b0


	//   ....[35]....
        /*01dc*/ 	.word	0x000028d0


	//   ....[36]....
        /*01e0*/ 	.word	0x00002a50


	//   ....[37]....
        /*01e4*/ 	.word	0x00002a90


	//   ....[38]....
        /*01e8*/ 	.word	0x00002ac0


	//   ....[39]....
        /*01ec*/ 	.word	0x00002ae0


	//   ....[40]....
        /*01f0*/ 	.word	0x00004f90


	//   ....[41]....
        /*01f4*/ 	.word	0x00004fc0


	//   ....[42]....
        /*01f8*/ 	.word	0x00004fe0


	//   ....[43]....
        /*01fc*/ 	.word	0x00004ff0


	//   ....[44]....
        /*0200*/ 	.word	0x00005180


	//   ....[45]....
        /*0204*/ 	.word	0x000051b0


	//   ....[46]....
        /*0208*/ 	.word	0x000051e0


	//   ....[47]....
        /*020c*/ 	.word	0x00005200


	//   ....[48]....
        /*0210*/ 	.word	0x00005380


	//   ....[49]....
        /*0214*/ 	.word	0x000053b0


	//   ....[50]....
        /*0218*/ 	.word	0x000053e0


	//   ....[51]....
        /*021c*/ 	.word	0x00005400


	//   ....[52]....
        /*0220*/ 	.word	0x00005580


	//   ....[53]....
        /*0224*/ 	.word	0x000055c0


	//   ....[54]....
        /*0228*/ 	.word	0x000055f0


	//   ....[55]....
        /*022c*/ 	.word	0x00005600


	//   ....[56]....
        /*0230*/ 	.word	0x00005780


	//   ....[57]....
        /*0234*/ 	.word	0x000057b0


	//   ....[58]....
        /*0238*/ 	.word	0x000057e0


	//   ....[59]....
        /*023c*/ 	.word	0x00005800


	//----- nvinfo : EIATTR_VRC_CTA_INIT_COUNT
	.align		4
.L_292:
        /*0240*/ 	.byte	0x02, 0x4a
	.zero		1
	.zero		1


	//----- nvinfo : EIATTR_EXIT_INSTR_OFFSETS
	.align		4
        /*0244*/ 	.byte	0x04, 0x1c
        /*0246*/ 	.short	(.L_294 - .L_293)


	//   ....[0]....
.L_293:
        /*0248*/ 	.word	0x00000030


	//   ....[1]....
        /*024c*/ 	.word	0x000064a0


	//   ....[2]....
        /*0250*/ 	.word	0x000064e0


	//----- nvinfo : EIATTR_MAX_THREADS
	.align		4
.L_294:
        /*0254*/ 	.byte	0x04, 0x05
        /*0256*/ 	.short	(.L_296 - .L_295)
.L_295:
        /*0258*/ 	.word	0x00000100
        /*025c*/ 	.word	0x00000001
        /*0260*/ 	.word	0x00000001


	//----- nvinfo : EIATTR_CRS_STACK_SIZE
	.align		4
.L_296:
        /*0264*/ 	.byte	0x04, 0x1e
        /*0266*/ 	.short	(.L_298 - .L_297)
.L_297:
        /*0268*/ 	.word	0x00000000


	//----- nvinfo : EIATTR_CBANK_PARAM_SIZE
	.align		4
.L_298:
        /*026c*/ 	.byte	0x03, 0x19
        /*026e*/ 	.short	0x001d


	//----- nvinfo : EIATTR_PARAM_CBANK
	.align		4
        /*0270*/ 	.byte	0x04, 0x0a
        /*0272*/ 	.short	(.L_300 - .L_299)
	.align		4
.L_299:
        /*0274*/ 	.word	index@(.nv.constant0._ZN6thrust24THRUST_300001_SM_1000_NS8cuda_cub4core6detail13_kernel_agentINS1_8__reduce11ReduceAgentINS0_12zip_iteratorIN4cuda3std3__45tupleIJNS0_10device_ptrIdEENS0_17counting_iteratorIlNS0_11use_defaultESF_SF_EEEEEEEPNSB_IJdlEEESJ_iNS1_9__extrema9arg_max_fIdl10ComparatorEEEEJSI_SK_iSO_EEEvDpT0_)
        /*0278*/ 	.short	0x0380
        /*027a*/ 	.short	0x001d


	//----- nvinfo : EIATTR_SW_WAR
	.align		4
.L_300:
        /*027c*/ 	.byte	0x04, 0x36
        /*027e*/ 	.short	(.L_302 - .L_301)
.L_301:
        /*0280*/ 	.word	0x00000008
.L_302:


//--------------------- .nv.info._Z13gpu_diff_rowsPdlllll --------------------------
	.section	.nv.info._Z13gpu_diff_rowsPdlllll,"",@"SHT_CUDA_INFO"
	.sectionflags	@""
	.align	4


	//----- nvinfo : EIATTR_CUDA_API_VERSION
	.align		4
        /*0000*/ 	.byte	0x04, 0x37
        /*0002*/ 	.short	(.L_304 - .L_303)
.L_303:
        /*0004*/ 	.word	0x00000082


	//----- nvinfo : EIATTR_KPARAM_INFO
	.align		4
.L_304:
        /*0008*/ 	.byte	0x04, 0x17
        /*000a*/ 	.short	(.L_306 - .L_305)
.L_305:
        /*000c*/ 	.word	0x00000000
        /*0010*/ 	.short	0x0005
        /*0012*/ 	.short	0x0028
        /*0014*/ 	.byte	0x00, 0xf0, 0x21, 0x00


	//----- nvinfo : EIATTR_KPARAM_INFO
	.align		4
.L_306:
        /*0018*/ 	.byte	0x04, 0x17
        /*001a*/ 	.short	(.L_308 - .L_307)
.L_307:
        /*001c*/ 	.word	0x00000000
        /*0020*/ 	.short	0x0004
        /*0022*/ 	.short	0x0020
        /*0024*/ 	.byte	0x00, 0xf0, 0x21, 0x00


	//----- nvinfo : EIATTR_KPARAM_INFO
	.align		4
.L_308:
        /*0028*/ 	.byte	0x04, 0x17
        /*002a*/ 	.short	(.L_310 - .L_309)
.L_309:
        /*002c*/ 	.word	0x00000000
        /*0030*/ 	.short	0x0003
        /*0032*/ 	.short	0x0018
        /*0034*/ 	.byte	0x00, 0xf0, 0x21, 0x00


	//----- nvinfo : EIATTR_KPARAM_INFO
	.align		4
.L_310:
        /*0038*/ 	.byte	0x04, 0x17
        /*003a*/ 	.short	(.L_312 - .L_311)
.L_311:
        /*003c*/ 	.word	0x00000000
        /*0040*/ 	.short	0x0002
        /*0042*/ 	.short	0x0010
        /*0044*/ 	.byte	0x00, 0xf0, 0x21, 0x00


	//----- nvinfo : EIATTR_KPARAM_INFO
	.align		4
.L_312:
        /*0048*/ 	.byte	0x04, 0x17
        /*004a*/ 	.short	(.L_314 - .L_313)
.L_313:
        /*004c*/ 	.word	0x00000000
        /*0050*/ 	.short	0x0001
        /*0052*/ 	.short	0x0008
        /*0054*/ 	.byte	0x00, 0xf0, 0x21, 0x00


	//----- nvinfo : EIATTR_KPARAM_INFO
	.align		4
.L_314:
        /*0058*/ 	.byte	0x04, 0x17
        /*005a*/ 	.short	(.L_316 - .L_315)
.L_315:
        /*005c*/ 	.word	0x00000000
        /*0060*/ 	.short	0x0000
        /*0062*/ 	.short	0x0000
        /*0064*/ 	.byte	0x00, 0xf5, 0x21, 0x00


	//----- nvinfo : EIATTR_SPARSE_MMA_MASK
	.align		4
.L_316:
        /*0068*/ 	.byte	0x03, 0x50
        /*006a*/ 	.short	0x0000


	//----- nvinfo : EIATTR_MAXREG_COUNT
	.align		4
        /*006c*/ 	.byte	0x03, 0x1b
        /*006e*/ 	.short	0x00ff


	//----- nvinfo : EIATTR_MERCURY_ISA_VERSION
	.align		4
        /*0070*/ 	.byte	0x03, 0x5f
        /*0072*/ 	.short	0x0101


	//----- nvinfo : EIATTR_VRC_CTA_INIT_COUNT
	.align		4
        /*0074*/ 	.byte	0x02, 0x4a
	.zero		1
	.zero		1


	//----- nvinfo : EIATTR_EXIT_INSTR_OFFSETS
	.align		4
        /*0078*/ 	.byte	0x04, 0x1c
        /*007a*/ 	.short	(.L_318 - .L_317)


	//   ....[0]....
.L_317:
        /*007c*/ 	.word	0x00000160


	//   ....[1]....
        /*0080*/ 	.word	0x000013a0


	//----- nvinfo : EIATTR_CRS_STACK_SIZE
	.align		4
.L_318:
        /*0084*/ 	.byte	0x04, 0x1e
        /*0086*/ 	.short	(.L_320 - .L_319)
.L_319:
        /*0088*/ 	.word	0x00000000


	//----- nvinfo : EIATTR_CBANK_PARAM_SIZE
	.align		4
.L_320:
        /*008c*/ 	.byte	0x03, 0x19
        /*008e*/ 	.short	0x0030


	//----- nvinfo : EIATTR_PARAM_CBANK
	.align		4
        /*0090*/ 	.byte	0x04, 0x0a
        /*0092*/ 	.short	(.L_322 - .L_321)
	.align		4
.L_321:
        /*0094*/ 	.word	index@(.nv.constant0._Z13gpu_diff_rowsPdlllll)
        /*0098*/ 	.short	0x0380
        /*009a*/ 	.short	0x0030


	//----- nvinfo : EIATTR_SW_WAR
	.align		4
.L_322:
        /*009c*/ 	.byte	0x04, 0x36
        /*009e*/ 	.short	(.L_324 - .L_323)
.L_323:
        /*00a0*/ 	.word	0x00000008
.L_324:


//--------------------- .nv.info._Z13gpu_swap_rowsPdlllll --------------------------
	.section	.nv.info._Z13gpu_swap_rowsPdlllll,"",@"SHT_CUDA_INFO"
	.sectionflags	@""
	.align	4


	//----- nvinfo : EIATTR_CUDA_API_VERSION
	.align		4
        /*0000*/ 	.byte	0x04, 0x37
        /*0002*/ 	.short	(.L_326 - .L_325)
.L_325:
        /*0004*/ 	.word	0x00000082


	//----- nvinfo : EIATTR_KPARAM_INFO
	.align		4
.L_326:
        /*0008*/ 	.byte	0x04, 0x17
        /*000a*/ 	.short	(.L_328 - .L_327)
.L_327:
        /*000c*/ 	.word	0x00000000
        /*0010*/ 	.short	0x0005
        /*0012*/ 	.short	0x0028
        /*0014*/ 	.byte	0x00, 0xf0, 0x21, 0x00


	//----- nvinfo : EIATTR_KPARAM_INFO
	.align		4
.L_328:
        /*0018*/ 	.byte	0x04, 0x17
        /*001a*/ 	.short	(.L_330 - .L_329)
.L_329:
        /*001c*/ 	.word	0x00000000
        /*0020*/ 	.short	0x0004
        /*0022*/ 	.short	0x0020
        /*0024*/ 	.byte	0x00, 0xf0, 0x21, 0x00


	//----- nvinfo : EIATTR_KPARAM_INFO
	.align		4
.L_330:
        /*0028*/ 	.byte	0x04, 0x17
        /*002a*/ 	.short	(.L_332 - .L_331)
.L_331:
        /*002c*/ 	.word	0x00000000
        /*0030*/ 	.short	0x0003
        /*0032*/ 	.short	0x0018
        /*0034*/ 	.byte	0x00, 0xf0, 0x21, 0x00


	//----- nvinfo : EIATTR_KPARAM_INFO
	.align		4
.L_332:
        /*0038*/ 	.byte	0x04, 0x17
        /*003a*/ 	.short	(.L_334 - .L_333)
.L_333:
        /*003c*/ 	.word	0x00000000
        /*0040*/ 	.short	0x0002
        /*0042*/ 	.short	0x0010
        /*0044*/ 	.byte	0x00, 0xf0, 0x21, 0x00


	//----- nvinfo : EIATTR_KPARAM_INFO
	.align		4
.L_334:
        /*0048*/ 	.byte	0x04, 0x17
        /*004a*/ 	.short	(.L_336 - .L_335)
.L_335:
        /*004c*/ 	.word	0x00000000
        /*0050*/ 	.short	0x0001
        /*0052*/ 	.short	0x0008
        /*0054*/ 	.byte	0x00, 0xf0, 0x21, 0x00


	//----- nvinfo : EIATTR_KPARAM_INFO
	.align		4
.L_336:
        /*0058*/ 	.byte	0x04, 0x17
        /*005a*/ 	.short	(.L_338 - .L_337)
.L_337:
        /*005c*/ 	.word	0x00000000
        /*0060*/ 	.short	0x0000
        /*0062*/ 	.short	0x0000
        /*0064*/ 	.byte	0x00, 0xf5, 0x21, 0x00


	//----- nvinfo : EIATTR_SPARSE_MMA_MASK
	.align		4
.L_338:
        /*0068*/ 	.byte	0x03, 0x50
        /*006a*/ 	.short	0x0000


	//----- nvinfo : EIATTR_MAXREG_COUNT
	.align		4
        /*006c*/ 	.byte	0x03, 0x1b
        /*006e*/ 	.short	0x00ff


	//----- nvinfo : EIATTR_MERCURY_ISA_VERSION
	.align		4
        /*0070*/ 	.byte	0x03, 0x5f
        /*0072*/ 	.short	0x0101


	//----- nvinfo : EIATTR_VRC_CTA_INIT_COUNT
	.align		4
        /*0074*/ 	.byte	0x02, 0x4a
	.zero		1
	.zero		1


	//----- nvinfo : EIATTR_EXIT_INSTR_OFFSETS
	.align		4
        /*0078*/ 	.byte	0x04, 0x1c
        /*007a*/ 	.short	(.L_340 - .L_339)


	//   ....[0]....
.L_339:
        /*007c*/ 	.word	0x000000d0


	//   ....[1]....
        /*0080*/ 	.word	0x00000670


	//   ....[2]....
        /*0084*/ 	.word	0x00000ab0


	//----- nvinfo : EIATTR_CRS_STACK_SIZE
	.align		4
.L_340:
        /*0088*/ 	.byte	0x04, 0x1e
        /*008a*/ 	.short	(.L_342 - .L_341)
.L_341:
        /*008c*/ 	.word	0x00000000


	//----- nvinfo : EIATTR_CBANK_PARAM_SIZE
	.align		4
.L_342:
        /*0090*/ 	.byte	0x03, 0x19
        /*0092*/ 	.short	0x0030


	//----- nvinfo : EIATTR_PARAM_CBANK
	.align		4
        /*0094*/ 	.byte	0x04, 0x0a
        /*0096*/ 	.short	(.L_344 - .L_343)
	.align		4
.L_343:
        /*0098*/ 	.word	index@(.nv.constant0._Z13gpu_swap_rowsPdlllll)
        /*009c*/ 	.short	0x0380
        /*009e*/ 	.short	0x0030


	//----- nvinfo : EIATTR_SW_WAR
	.align		4
.L_344:
        /*00a0*/ 	.byte	0x04, 0x36
        /*00a2*/ 	.short	(.L_346 - .L_345)
.L_345:
        /*00a4*/ 	.word	0x00000008
.L_346:


//--------------------- .nv.callgraph             --------------------------
	.section	.nv.callgraph,"",@"SHT_CUDA_CALLGRAPH"
	.align	4
	.sectionentsize	8
	.align		4
        /*0000*/ 	.word	0x00000000
	.align		4
        /*0004*/ 	.word	0xffffffff
	.align		4
        /*0008*/ 	.word	0x00000000
	.align		4
        /*000c*/ 	.word	0xfffffffe
	.align		4
        /*0010*/ 	.word	0x00000000
	.align		4
        /*0014*/ 	.word	0xfffffffd
	.align		4
        /*0018*/ 	.word	0x00000000
	.align		4
        /*001c*/ 	.word	0xfffffffc


//--------------------- .nv.constant4             --------------------------
	.section	.nv.constant4,"a",@progbits
	.align	8
	.align		8
.nv.constant4:
        /*0000*/ 	.dword	_ZN34_INTERNAL_85eae74f_4_k_cu_af63f9ac4cuda3std3__45__cpo5beginE
	.align		8
        /*0008*/ 	.dword	_ZN34_INTERNAL_85eae74f_4_k_cu_af63f9ac4cuda3std3__45__cpo3endE
	.align		8
        /*0010*/ 	.dword	_ZN34_INTERNAL_85eae74f_4_k_cu_af63f9ac4cuda3std3__45__cpo6cbeginE
	.align		8
        /*0018*/ 	.dword	_ZN34_INTERNAL_85eae74f_4_k_cu_af63f9ac4cuda3std3__45__cpo4cendE
	.align		8
        /*0020*/ 	.dword	_ZN34_INTERNAL_85eae74f_4_k_cu_af63f9ac4cuda3std3__45__cpo6rbeginE
	.align		8
        /*0028*/ 	.dword	_ZN34_INTERNAL_85eae74f_4_k_cu_af63f9ac4cuda3std3__45__cpo4rendE
	.align		8
        /*0030*/ 	.dword	_ZN34_INTERNAL_85eae74f_4_k_cu_af63f9ac4cuda3std3__45__cpo7crbeginE
	.align		8
        /*0038*/ 	.dword	_ZN34_INTERNAL_85eae74f_4_k_cu_af63f9ac4cuda3std3__45__cpo5crendE
	.align		8
        /*0040*/ 	.dword	_ZN34_INTERNAL_85eae74f_4_k_cu_af63f9ac4cuda3std3__436_GLOBAL__N__85eae74f_4_k_cu_af63f9ac6ignoreE
	.align		8
        /*0048*/ 	.dword	_ZN34_INTERNAL_85eae74f_4_k_cu_af63f9ac4cuda3std3__419piecewise_constructE
	.align		8
        /*0050*/ 	.dword	_ZN34_INTERNAL_85eae74f_4_k_cu_af63f9ac4cuda3std3__48in_placeE
	.align		8
        /*0058*/ 	.dword	_ZN34_INTERNAL_85eae74f_4_k_cu_af63f9ac4cuda3std3__420unreachable_sentinelE
	.align		8
        /*0060*/ 	.dword	_ZN34_INTERNAL_85eae74f_4_k_cu_af63f9ac4cuda3std3__47nulloptE
	.align		8
        /*0068*/ 	.dword	_ZN34_INTERNAL_85eae74f_4_k_cu_af63f9ac4cuda3std3__48unexpectE
	.align		8
        /*0070*/ 	.dword	_ZN34_INTERNAL_85eae74f_4_k_cu_af63f9ac4cuda3std6ranges3__45__cpo4swapE
	.align		8
        /*0078*/ 	.dword	_ZN34_INTERNAL_85eae74f_4_k_cu_af63f9ac4cuda3std6ranges3__45__cpo9iter_moveE
	.align		8
        /*0080*/ 	.dword	_ZN34_INTERNAL_85eae74f_4_k_cu_af63f9ac4cuda3std6ranges3__45__cpo5beginE
	.align		8
        /*0088*/ 	.dword	_ZN34_INTERNAL_85eae74f_4_k_cu_af63f9ac4cuda3std6ranges3__45__cpo3endE
	.align		8
        /*0090*/ 	.dword	_ZN34_INTERNAL_85eae74f_4_k_cu_af63f9ac4cuda3std6ranges3__45__cpo6cbeginE
	.align		8
        /*0098*/ 	.dword	_ZN34_INTERNAL_85eae74f_4_k_cu_af63f9ac4cuda3std6ranges3__45__cpo4cendE
	.align		8
        /*00a0*/ 	.dword	_ZN34_INTERNAL_85eae74f_4_k_cu_af63f9ac4cuda3std6ranges3__45__cpo7advanceE
	.align		8
        /*00a8*/ 	.dword	_ZN34_INTERNAL_85eae74f_4_k_cu_af63f9ac4cuda3std6ranges3__45__cpo9iter_swapE
	.align		8
        /*00b0*/ 	.dword	_ZN34_INTERNAL_85eae74f_4_k_cu_af63f9ac4cuda3std6ranges3__45__cpo4nextE
	.align		8
        /*00b8*/ 	.dword	_ZN34_INTERNAL_85eae74f_4_k_cu_af63f9ac4cuda3std6ranges3__45__cpo4prevE
	.align		8
        /*00c0*/ 	.dword	_ZN34_INTERNAL_85eae74f_4_k_cu_af63f9ac4cuda3std6ranges3__45__cpo4dataE
	.align		8
        /*00c8*/ 	.dword	_ZN34_INTERNAL_85eae74f_4_k_cu_af63f9ac4cuda3std6ranges3__45__cpo5cdataE
	.align		8
        /*00d0*/ 	.dword	_ZN34_INTERNAL_85eae74f_4_k_cu_af63f9ac4cuda3std6ranges3__45__cpo4sizeE
	.align		8
        /*00d8*/ 	.dword	_ZN34_INTERNAL_85eae74f_4_k_cu_af63f9ac4cuda3std6ranges3__45__cpo5ssizeE
	.align		8
        /*00e0*/ 	.dword	_ZN34_INTERNAL_85eae74f_4_k_cu_af63f9ac4cuda3std6ranges3__45__cpo8distanceE
	.align		8
        /*00e8*/ 	.dword	_ZN34_INTERNAL_85eae74f_4_k_cu_af63f9ac6thrust24THRUST_300001_SM_1000_NS8cuda_cub3parE
	.align		8
        /*00f0*/ 	.dword	_ZN34_INTERNAL_85eae74f_4_k_cu_af63f9ac6thrust24THRUST_300001_SM_1000_NS8cuda_cub10par_nosyncE
	.align		8
        /*00f8*/ 	.dword	_ZN34_INTERNAL_85eae74f_4_k_cu_af63f9ac6thrust24THRUST_300001_SM_1000_NS6system6detail10sequential3seqE
	.align		8
        /*0100*/ 	.dword	_ZN34_INTERNAL_85eae74f_4_k_cu_af63f9ac6thrust24THRUST_300001_SM_1000_NS6system3cpp3parE
	.align		8
        /*0108*/ 	.dword	_ZN34_INTERNAL_85eae74f_4_k_cu_af63f9ac6thrust24THRUST_300001_SM_1000_NS12placeholders2_1E
	.align		8
        /*0110*/ 	.dword	_ZN34_INTERNAL_85eae74f_4_k_cu_af63f9ac6thrust24THRUST_300001_SM_1000_NS12placeholders2_2E
	.align		8
        /*0118*/ 	.dword	_ZN34_INTERNAL_85eae74f_4_k_cu_af63f9ac6thrust24THRUST_300001_SM_1000_NS12placeholders2_3E
	.align		8
        /*0120*/ 	.dword	_ZN34_INTERNAL_85eae74f_4_k_cu_af63f9ac6thrust24THRUST_300001_SM_1000_NS12placeholders2_4E
	.align		8
        /*0128*/ 	.dword	_ZN34_INTERNAL_85eae74f_4_k_cu_af63f9ac6thrust24THRUST_300001_SM_1000_NS12placeholders2_5E
	.align		8
        /*0130*/ 	.dword	_ZN34_INTERNAL_85eae74f_4_k_cu_af63f9ac6thrust24THRUST_300001_SM_1000_NS12placeholders2_6E
	.align		8
        /*0138*/ 	.dword	_ZN34_INTERNAL_85eae74f_4_k_cu_af63f9ac6thrust24THRUST_300001_SM_1000_NS12placeholders2_7E
	.align		8
        /*0140*/ 	.dword	_ZN34_INTERNAL_85eae74f_4_k_cu_af63f9ac6thrust24THRUST_300001_SM_1000_NS12placeholders2_8E
	.align		8
        /*0148*/ 	.dword	_ZN34_INTERNAL_85eae74f_4_k_cu_af63f9ac6thrust24THRUST_300001_SM_1000_NS12placeholders2_9E
	.align		8
        /*0150*/ 	.dword	_ZN34_INTERNAL_85eae74f_4_k_cu_af63f9ac6thrust24THRUST_300001_SM_1000_NS12placeholders3_10E
	.align		8
        /*0158*/ 	.dword	_ZN34_INTERNAL_85eae74f_4_k_cu_af63f9ac6thrust24THRUST_300001_SM_1000_NS3seqE
	.align		8
        /*0160*/ 	.dword	_ZN34_INTERNAL_85eae74f_4_k_cu_af63f9ac6thrust24THRUST_300001_SM_1000_NS6deviceE


//--------------------- .text._ZN3cub18CUB_300001_SM_10006detail11EmptyKernelIvEEvv --------------------------
	.section	.text._ZN3cub18CUB_300001_SM_10006detail11EmptyKernelIvEEvv,"ax",@progbits
	.align	128
        .global         _ZN3cub18CUB_300001_SM_10006detail11EmptyKernelIvEEvv
        .type           _ZN3cub18CUB_300001_SM_10006detail11EmptyKernelIvEEvv,@function
        .size           _ZN3cub18CUB_300001_SM_10006detail11EmptyKernelIvEEvv,(.L_x_733 - _ZN3cub18CUB_300001_SM_10006detail11EmptyKernelIvEEvv)
        .other          _ZN3cub18CUB_300001_SM_10006detail11EmptyKernelIvEEvv,@"STO_CUDA_ENTRY STV_DEFAULT"
_ZN3cub18CUB_300001_SM_10006detail11EmptyKernelIvEEvv:
.text._ZN3cub18CUB_300001_SM_10006detail11EmptyKernelIvEEvv:
[----:B------:R-:W-:Y:S01]  /*0000*/  LDC R1, c[0x0][0x37c] ;  /* 0x0000df00ff017b82 */ /* 0x000fe20000000800 */
[----:B------:R-:W-:Y:S05]  /*0010*/  EXIT ;  /* 0x000000000000794d */ /* 0x000fea0003800000 */
.L_x_0:
[----:B------:R-:W-:-:S00]  /*0020*/  BRA `(.L_x_0) ;  /* 0xfffffffc00fc7947 */ /* 0x000fc0000383ffff */
[----:B------:R-:W-:-:S00]  /*0030*/  NOP ;  /* 0x0000000000007918 */ /* 0x000fc00000000000 */
        /* <DEDUP_REMOVED lines=12> */
.L_x_733:


//--------------------- .text._ZN6thrust24THRUST_300001_SM_1000_NS8cuda_cub4core6detail13_kernel_agentINS1_8__reduce11ReduceAgentIPN4cuda3std3__45tupleIJdlEEESC_SB_lNS1_9__extrema9arg_max_fIdl10ComparatorEEEEJSC_SC_iSG_EEEvDpT0_ --------------------------
	.section	.text._ZN6thrust24THRUST_300001_SM_1000_NS8cuda_cub4core6detail13_kernel_agentINS1_8__reduce11ReduceAgentIPN4cuda3std3__45tupleIJdlEEESC_SB_lNS1_9__extrema9arg_max_fIdl10ComparatorEEEEJSC_SC_iSG_EEEvDpT0_,"ax",@progbits
	.align	128
        .global         _ZN6thrust24THRUST_300001_SM_1000_NS8cuda_cub4core6detail13_kernel_agentINS1_8__reduce11ReduceAgentIPN4cuda3std3__45tupleIJdlEEESC_SB_lNS1_9__extrema9arg_max_fIdl10ComparatorEEEEJSC_SC_iSG_EEEvDpT0_
        .type           _ZN6thrust24THRUST_300001_SM_1000_NS8cuda_cub4core6detail13_kernel_agentINS1_8__reduce11ReduceAgentIPN4cuda3std3__45tupleIJdlEEESC_SB_lNS1_9__extrema9arg_max_fIdl10ComparatorEEEEJSC_SC_iSG_EEEvDpT0_,@function
        .size           _ZN6thrust24THRUST_300001_SM_1000_NS8cuda_cub4core6detail13_kernel_agentINS1_8__reduce11ReduceAgentIPN4cuda3std3__45tupleIJdlEEESC_SB_lNS1_9__extrema9arg_max_fIdl10ComparatorEEEEJSC_SC_iSG_EEEvDpT0_,(.L_x_734 - _ZN6thrust24THRUST_300001_SM_1000_NS8cuda_cub4core6detail13_kernel_agentINS1_8__reduce11ReduceAgentIPN4cuda3std3__45tupleIJdlEEESC_SB_lNS1_9__extrema9arg_max_fIdl10ComparatorEEEEJSC_SC_iSG_EEEvDpT0_)
        .other          _ZN6thrust24THRUST_300001_SM_1000_NS8cuda_cub4core6detail13_kernel_agentINS1_8__reduce11ReduceAgentIPN4cuda3std3__45tupleIJdlEEESC_SB_lNS1_9__extrema9arg_max_fIdl10ComparatorEEEEJSC_SC_iSG_EEEvDpT0_,@"STO_CUDA_ENTRY STV_DEFAULT"
_ZN6thrust24THRUST_300001_SM_1000_NS8cuda_cub4core6detail13_kernel_agentINS1_8__reduce11ReduceAgentIPN4cuda3std3__45tupleIJdlEEESC_SB_lNS1_9__extrema9arg_max_fIdl10ComparatorEEEEJSC_SC_iSG_EEEvDpT0_:
.text._ZN6thrust24THRUST_300001_SM_1000_NS8cuda_cub4core6detail13_kernel_agentINS1_8__reduce11ReduceAgentIPN4cuda3std3__45tupleIJdlEEESC_SB_lNS1_9__extrema9arg_max_fIdl10ComparatorEEEEJSC_SC_iSG_EEEvDpT0_:
[----:B------:R-:W-:Y:S01]  /*0000*/  LDC R1, c[0x0][0x37c] ;  /* 0x0000df00ff017b82 */ /* 0x000fe20000000800 */
[----:B------:R-:W0:Y:S02]  /*0010*/  LDCU UR8, c[0x0][0x390] ;  /* 0x00007200ff0877ac */ /* 0x000e240008000800 */
[----:B0-----:R-:W-:-:S13]  /*0020*/  ISETP.NE.AND P0, PT, RZ, UR8, PT ;  /* 0x00000008ff007c0c */ /* 0x001fda000bf05270 */
[----:B------:R-:W-:Y:S05]  /*0030*/  @!P0 EXIT ;  /* 0x000000000000894d */ /* 0x000fea0003800000 */
[----:B------:R-:W-:Y:S01]  /*0040*/  UISETP.GT.AND UP0, UPT, UR8, 0x4ff, UPT ;  /* 0x000004ff0800788c */ /* 0x000fe2000bf04270 */
[----:B------:R-:W-:Y:S01]  /*0050*/  BSSY.RECONVERGENT B0, `(.L_x_1) ;  /* 0x00006c1000007945 */ /* 0x000fe20003800200 */
[----:B------:R-:W0:Y:S07]  /*0060*/  LDCU.64 UR10, c[0x0][0x358] ;  /* 0x00006b00ff0a77ac */ /* 0x000e2e0008000a00 */
[----:B------:R-:W-:Y:S05]  /*0070*/  BRA.U UP0, `(.L_x_2) ;  /* 0x0000003900807547 */ /* 0x000fea000b800000 */
[----:B------:R-:W1:Y:S01]  /*0080*/  S2R R0, SR_TID.X ;  /* 0x0000000000007919 */ /* 0x000e620000002100 */
[----:B------:R-:W2:Y:S01]  /*0090*/  LDCU UR4, c[0x0][0x390] ;  /* 0x00007200ff0477ac */ /* 0x000ea20008000800 */
[----:B------:R-:W-:Y:S01]  /*00a0*/  BSSY.RECONVERGENT B1, `(.L_x_3) ;  /* 0x000000b000017945 */ /* 0x000fe20003800200 */
[----:B------:R-:W-:Y:S02]  /*00b0*/  CS2R R14, SRZ ;  /* 0x00000000000e7805 */ /* 0x000fe4000001ff00 */
[----:B------:R-:W-:Y:S02]  /*00c0*/  CS2R R12, SRZ ;  /* 0x00000000000c7805 */ /* 0x000fe4000001ff00 */
[----:B-1----:R-:W-:Y:S01]  /*00d0*/  ISETP.GE.AND P0, PT, R0, UR8, PT ;  /* 0x0000000800007c0c */ /* 0x002fe2000bf06270 */
[----:B------:R-:W-:-:S12]  /*00e0*/  IMAD.MOV.U32 R19, RZ, RZ, R0 ;  /* 0x000000ffff137224 */ /* 0x000fd800078e0000 */
[----:B--2---:R-:W-:Y:S05]  /*00f0*/  @P0 BRA `(.L_x_4) ;  /* 0x0000000000140947 */ /* 0x004fea0003800000 */
[----:B------:R-:W1:Y:S02]  /*0100*/  LDC.64 R2, c[0x0][0x380] ;  /* 0x0000e000ff027b82 */ /* 0x000e640000000a00 */
[----:B-1----:R-:W-:-:S05]  /*0110*/  IMAD.WIDE.U32 R2, R0, 0x10, R2 ;  /* 0x0000001000027825 */ /* 0x002fca00078e0002 */
[----:B0-----:R1:W5:Y:S04]  /*0120*/  LDG.E.64.CONSTANT R14, desc[UR10][R2.64] ;  /* 0x0000000a020e7981 */ /* 0x001368000c1e9b00 */
[----:B------:R1:W5:Y:S01]  /*0130*/  LDG.E.64.CONSTANT R12, desc[UR10][R2.64+0x8] ;  /* 0x0000080a020c7981 */ /* 0x000362000c1e9b00 */
[----:B------:R-:W-:-:S07]  /*0140*/  VIADD R19, R0, 0x100 ;  /* 0x0000010000137836 */ /* 0x000fce0000000000 */
.L_x_4:
[----:B0-----:R-:W-:Y:S05]  /*0150*/  BSYNC.RECONVERGENT B1 ;  /* 0x0000000000017941 */ /* 0x001fea0003800200 */
.L_x_3:
[----:B------:R-:W-:Y:S01]  /*0160*/  ISETP.GE.AND P0, PT, R19, UR8, PT ;  /* 0x0000000813007c0c */ /* 0x000fe2000bf06270 */
[----:B------:R-:W-:-:S12]  /*0170*/  BSSY.RECONVERGENT B1, `(.L_x_5) ;  /* 0x0000099000017945 */ /* 0x000fd80003800200 */
[----:B------:R-:W-:Y:S05]  /*0180*/  @P0 BRA `(.L_x_6) ;  /* 0x00000008005c0947 */ /* 0x000fea0003800000 */
[----:B------:R-:W-:Y:S01]  /*0190*/  LOP3.LUT R4, RZ, R19, RZ, 0x33, !PT ;  /* 0x00000013ff047212 */ /* 0x000fe200078e33ff */
[----:B------:R-:W-:Y:S04]  /*01a0*/  BSSY.RECONVERGENT B2, `(.L_x_7) ;  /* 0x000002e000027945 */ /* 0x000fe80003800200 */
[----:B------:R-:W-:-:S05]  /*01b0*/  VIADD R4, R4, UR8 ;  /* 0x0000000804047c36 */ /* 0x000fca0008000000 */
[----:B-1----:R-:W-:-:S04]  /*01c0*/  LOP3.LUT R2, R4, 0x300, RZ, 0xc0, !PT ;  /* 0x0000030004027812 */ /* 0x002fc800078ec0ff */
[----:B------:R-:W-:-:S13]  /*01d0*/  ISETP.NE.AND P0, PT, R2, 0x300, PT ;  /* 0x000003000200780c */ /* 0x000fda0003f05270 */
[----:B------:R-:W-:Y:S05]  /*01e0*/  @!P0 BRA `(.L_x_8) ;  /* 0x0000000000a48947 */ /* 0x000fea0003800000 */
[----:B------:R-:W0:Y:S01]  /*01f0*/  LDC.64 R2, c[0x0][0x380] ;  /* 0x0000e000ff027b82 */ /* 0x000e220000000a00 */
[----:B------:R-:W-:-:S04]  /*0200*/  LEA.HI R5, R4, 0x1, RZ, 0x18 ;  /* 0x0000000104057811 */ /* 0x000fc800078fc0ff */
[----:B------:R-:W-:-:S05]  /*0210*/  LOP3.LUT R5, R5, 0x3, RZ, 0xc0, !PT ;  /* 0x0000000305057812 */ /* 0x000fca00078ec0ff */
[----:B------:R-:W-:Y:S02]  /*0220*/  IMAD.MOV R5, RZ, RZ, -R5 ;  /* 0x000000ffff057224 */ /* 0x000fe400078e0a05 */
[----:B0-----:R-:W-:-:S04]  /*0230*/  IMAD.WIDE.U32 R2, R19, 0x10, R2 ;  /* 0x0000001013027825 */ /* 0x001fc800078e0002 */
[----:B------:R-:W-:-:S07]  /*0240*/  IMAD.MOV.U32 R16, RZ, RZ, R2 ;  /* 0x000000ffff107224 */ /* 0x000fce00078e0002 */
.L_x_11:
[----:B------:R-:W-:-:S05]  /*0250*/  IMAD.MOV.U32 R2, RZ, RZ, R16 ;  /* 0x000000ffff027224 */ /* 0x000fca00078e0010 */
[----:B------:R-:W2:Y:S04]  /*0260*/  LDG.E.64.CONSTANT R8, desc[UR10][R2.64] ;  /* 0x0000000a02087981 */ /* 0x000ea8000c1e9b00 */
[----:B------:R-:W3:Y:S01]  /*0270*/  LDG.E.64.CONSTANT R10, desc[UR10][R2.64+0x8] ;  /* 0x0000080a020a7981 */ /* 0x000ee2000c1e9b00 */
[----:B------:R-:W-:Y:S01]  /*0280*/  VIADD R5, R5, 0x1 ;  /* 0x0000000105057836 */ /* 0x000fe20000000000 */
[----:B------:R-:W-:Y:S01]  /*0290*/  BSSY.RECONVERGENT B3, `(.L_x_9) ;  /* 0x000001b000037945 */ /* 0x000fe20003800200 */
[----:B-----5:R-:W-:Y:S01]  /*02a0*/  IMAD.MOV.U32 R21, RZ, RZ, R13 ;  /* 0x000000ffff157224 */ /* 0x020fe200078e000d */
[----:B------:R-:W-:Y:S01]  /*02b0*/  IADD3 R16, P3, PT, R2, 0x1000, RZ ;  /* 0x0000100002107810 */ /* 0x000fe20007f7e0ff */
[----:B------:R-:W-:Y:S01]  /*02c0*/  IMAD.MOV.U32 R17, RZ, RZ, R12 ;  /* 0x000000ffff117224 */ /* 0x000fe200078e000c */
[----:B------:R-:W-:Y:S01]  /*02d0*/  ISETP.NE.AND P2, PT, R5, RZ, PT ;  /* 0x000000ff0500720c */ /* 0x000fe20003f45270 */
[----:B------:R-:W-:-:S02]  /*02e0*/  IMAD.MOV.U32 R6, RZ, RZ, R14 ;  /* 0x000000ffff067224 */ /* 0x000fc400078e000e */
[----:B------:R-:W-:Y:S01]  /*02f0*/  IMAD.MOV.U32 R7, RZ, RZ, R15 ;  /* 0x000000ffff077224 */ /* 0x000fe200078e000f */
[----:B--2---:R-:W-:Y:S01]  /*0300*/  DSETP.GEU.AND P0, PT, |R14|, |R8|, PT ;  /* 0x400000080e00722a */ /* 0x004fe20003f0e200 */
[----:B------:R-:W-:Y:S02]  /*0310*/  IMAD.MOV.U32 R14, RZ, RZ, R8 ;  /* 0x000000ffff0e7224 */ /* 0x000fe400078e0008 */
[----:B---3--:R-:W-:Y:S02]  /*0320*/  IMAD.MOV.U32 R12, RZ, RZ, R10 ;  /* 0x000000ffff0c7224 */ /* 0x008fe400078e000a */
[----:B------:R-:W-:Y:S02]  /*0330*/  IMAD.MOV.U32 R13, RZ, RZ, R11 ;  /* 0x000000ffff0d7224 */ /* 0x000fe400078e000b */
[----:B------:R-:W-:-:S07]  /*0340*/  IMAD.MOV.U32 R15, RZ, RZ, R9 ;  /* 0x000000ffff0f7224 */ /* 0x000fce00078e0009 */
[----:B------:R-:W-:Y:S05]  /*0350*/  @!P0 BRA `(.L_x_10) ;  /* 0x0000000000388947 */ /* 0x000fea0003800000 */
[----:B------:R-:W-:Y:S01]  /*0360*/  DSETP.GEU.AND P0, PT, |R8|, |R6|, PT ;  /* 0x400000060800722a */ /* 0x000fe20003f0e200 */
[----:B------:R-:W-:Y:S02]  /*0370*/  IMAD.MOV.U32 R14, RZ, RZ, R6 ;  /* 0x000000ffff0e7224 */ /* 0x000fe400078e0006 */
[----:B------:R-:W-:Y:S02]  /*0380*/  IMAD.MOV.U32 R15, RZ, RZ, R7 ;  /* 0x000000ffff0f7224 */ /* 0x000fe400078e0007 */
[----:B------:R-:W-:Y:S02]  /*0390*/  IMAD.MOV.U32 R12, RZ, RZ, R17 ;  /* 0x000000ffff0c7224 */ /* 0x000fe400078e0011 */
[----:B------:R-:W-:-:S07]  /*03a0*/  IMAD.MOV.U32 R13, RZ, RZ, R21 ;  /* 0x000000ffff0d7224 */ /* 0x000fce00078e0015 */
[----:B------:R-:W-:Y:S05]  /*03b0*/  @!P0 BRA `(.L_x_10) ;  /* 0x0000000000208947 */ /* 0x000fea0003800000 */
[CC--:B------:R-:W-:Y:S02]  /*03c0*/  ISETP.GE.U32.AND P1, PT, R17.reuse, R10.reuse, PT ;  /* 0x0000000a1100720c */ /* 0x0c0fe40003f26070 */
[----:B------:R-:W-:Y:S02]  /*03d0*/  ISETP.LT.U32.AND P0, PT, R17, R10, PT ;  /* 0x0000000a1100720c */ /* 0x000fe40003f01070 */
[CC--:B------:R-:W-:Y:S02]  /*03e0*/  ISETP.GE.AND.EX P1, PT, R21.reuse, R11.reuse, PT, P1 ;  /* 0x0000000b1500720c */ /* 0x0c0fe40003f26310 */
[----:B------:R-:W-:Y:S02]  /*03f0*/  ISETP.LT.AND.EX P0, PT, R21, R11, PT, P0 ;  /* 0x0000000b1500720c */ /* 0x000fe40003f01300 */
[----:B------:R-:W-:Y:S02]  /*0400*/  FSEL R14, R6, R8, !P1 ;  /* 0x00000008060e7208 */ /* 0x000fe40004800000 */
[----:B------:R-:W-:-:S02]  /*0410*/  FSEL R15, R7, R9, !P1 ;  /* 0x00000009070f7208 */ /* 0x000fc40004800000 */
[----:B------:R-:W-:Y:S02]  /*0420*/  SEL R12, R17, R10, P0 ;  /* 0x0000000a110c7207 */ /* 0x000fe40000000000 */
[----:B------:R-:W-:-:S07]  /*0430*/  SEL R13, R21, R11, P0 ;  /* 0x0000000b150d7207 */ /* 0x000fce0000000000 */
.L_x_10:
[----:B------:R-:W-:Y:S05]  /*0440*/  BSYNC.RECONVERGENT B3 ;  /* 0x0000000000037941 */ /* 0x000fea0003800200 */
.L_x_9:
[----:B------:R-:W-:Y:S02]  /*0450*/  IMAD.X R3, RZ, RZ, R3, P3 ;  /* 0x000000ffff037224 */ /* 0x000fe400018e0603 */
[----:B------:R-:W-:Y:S01]  /*0460*/  VIADD R19, R19, 0x100 ;  /* 0x0000010013137836 */ /* 0x000fe20000000000 */
[----:B------:R-:W-:Y:S06]  /*0470*/  @P2 BRA `(.L_x_11) ;  /* 0xfffffffc00742947 */ /* 0x000fec000383ffff */
.L_x_8:
[----:B------:R-:W-:Y:S05]  /*0480*/  BSYNC.RECONVERGENT B2 ;  /* 0x0000000000027941 */ /* 0x000fea0003800200 */
.L_x_7:
[----:B------:R-:W0:Y:S01]  /*0490*/  LDC.64 R8, c[0x0][0x380] ;  /* 0x0000e000ff087b82 */ /* 0x000e220000000a00 */
[----:B------:R-:W-:-:S13]  /*04a0*/  ISETP.GE.U32.AND P0, PT, R4, 0x300, PT ;  /* 0x000003000400780c */ /* 0x000fda0003f06070 */
[----:B------:R-:W-:Y:S05]  /*04b0*/  @!P0 BRA `(.L_x_6) ;  /* 0x0000000400908947 */ /* 0x000fea0003800000 */
.L_x_20:
[----:B0-----:R-:W-:-:S05]  /*04c0*/  IMAD.WIDE R20, R19, 0x10, R8 ;  /* 0x0000001013147825 */ /* 0x001fca00078e0208 */
[----:B------:R-:W2:Y:S04]  /*04d0*/  LDG.E.64.CONSTANT R10, desc[UR10][R20.64] ;  /* 0x0000000a140a7981 */ /* 0x000ea8000c1e9b00 */
[----:B------:R-:W3:Y:S04]  /*04e0*/  LDG.E.64.CONSTANT R16, desc[UR10][R20.64+0x8] ;  /* 0x0000080a14107981 */ /* 0x000ee8000c1e9b00 */
[----:B-----5:R0:W5:Y:S04]  /*04f0*/  LDG.E.64.CONSTANT R6, desc[UR10][R20.64+0x1000] ;  /* 0x0010000a14067981 */ /* 0x020168000c1e9b00 */
[----:B------:R0:W5:Y:S01]  /*0500*/  LDG.E.64.CONSTANT R4, desc[UR10][R20.64+0x1008] ;  /* 0x0010080a14047981 */ /* 0x000162000c1e9b00 */
[----:B------:R-:W-:Y:S01]  /*0510*/  BSSY.RECONVERGENT B2, `(.L_x_12) ;  /* 0x0000015000027945 */ /* 0x000fe20003800200 */
[----:B--2---:R-:W-:Y:S01]  /*0520*/  DSETP.GEU.AND P0, PT, |R14|, |R10|, PT ;  /* 0x4000000a0e00722a */ /* 0x004fe20003f0e200 */
[----:B------:R-:W-:-:S02]  /*0530*/  IMAD.MOV.U32 R2, RZ, RZ, R10 ;  /* 0x000000ffff027224 */ /* 0x000fc400078e000a */
[----:B------:R-:W-:Y:S02]  /*0540*/  IMAD.MOV.U32 R3, RZ, RZ, R11 ;  /* 0x000000ffff037224 */ /* 0x000fe400078e000b */
[----:B---3--:R-:W-:Y:S02]  /*0550*/  IMAD.MOV.U32 R23, RZ, RZ, R16 ;  /* 0x000000ffff177224 */ /* 0x008fe400078e0010 */
[----:B------:R-:W-:-:S07]  /*0560*/  IMAD.MOV.U32 R25, RZ, RZ, R17 ;  /* 0x000000ffff197224 */ /* 0x000fce00078e0011 */
[----:B0-----:R-:W-:Y:S05]  /*0570*/  @!P0 BRA `(.L_x_13) ;  /* 0x0000000000388947 */ /* 0x001fea0003800000 */
[----:B------:R-:W-:Y:S01]  /*0580*/  DSETP.GEU.AND P0, PT, |R10|, |R14|, PT ;  /* 0x4000000e0a00722a */ /* 0x000fe20003f0e200 */
[----:B------:R-:W-:Y:S02]  /*0590*/  IMAD.MOV.U32 R23, RZ, RZ, R12 ;  /* 0x000000ffff177224 */ /* 0x000fe400078e000c */
[----:B------:R-:W-:Y:S02]  /*05a0*/  IMAD.MOV.U32 R25, RZ, RZ, R13 ;  /* 0x000000ffff197224 */ /* 0x000fe400078e000d */
[----:B------:R-:W-:Y:S02]  /*05b0*/  IMAD.MOV.U32 R2, RZ, RZ, R14 ;  /* 0x000000ffff027224 */ /* 0x000fe400078e000e */
[----:B------:R-:W-:-:S07]  /*05c0*/  IMAD.MOV.U32 R3, RZ, RZ, R15 ;  /* 0x000000ffff037224 */ /* 0x000fce00078e000f */
[----:B------:R-:W-:Y:S05]  /*05d0*/  @!P0 BRA `(.L_x_13) ;  /* 0x0000000000208947 */ /* 0x000fea0003800000 */
[CC--:B------:R-:W-:Y:S02]  /*05e0*/  ISETP.LT.U32.AND P1, PT, R12.reuse, R16.reuse, PT ;  /* 0x000000100c00720c */ /* 0x0c0fe40003f21070 */
[CC--:B------:R-:W-:Y:S02]  /*05f0*/  ISETP.GE.U32.AND P0, PT, R12.reuse, R16.reuse, PT ;  /* 0x000000100c00720c */ /* 0x0c0fe40003f06070 */
[CC--:B------:R-:W-:Y:S02]  /*0600*/  ISETP.LT.AND.EX P1, PT, R13.reuse, R17.reuse, PT, P1 ;  /* 0x000000110d00720c */ /* 0x0c0fe40003f21310 */
[CC--:B------:R-:W-:Y:S02]  /*0610*/  ISETP.GE.AND.EX P0, PT, R13.reuse, R17.reuse, PT, P0 ;  /* 0x000000110d00720c */ /* 0x0c0fe40003f06300 */
[----:B------:R-:W-:Y:S02]  /*0620*/  SEL R23, R12, R16, P1 ;  /* 0x000000100c177207 */ /* 0x000fe40000800000 */
[----:B------:R-:W-:-:S02]  /*0630*/  SEL R25, R13, R17, P1 ;  /* 0x000000110d197207 */ /* 0x000fc40000800000 */
[----:B------:R-:W-:Y:S02]  /*0640*/  FSEL R2, R14, R10, !P0 ;  /* 0x0000000a0e027208 */ /* 0x000fe40004000000 */
[----:B------:R-:W-:-:S07]  /*0650*/  FSEL R3, R15, R11, !P0 ;  /* 0x0000000b0f037208 */ /* 0x000fce0004000000 */
.L_x_13:
[----:B------:R-:W-:Y:S05]  /*0660*/  BSYNC.RECONVERGENT B2 ;  /* 0x0000000000027941 */ /* 0x000fea0003800200 */
.L_x_12:
[----:B------:R0:W5:Y:S04]  /*0670*/  LDG.E.64.CONSTANT R14, desc[UR10][R20.64+0x2000] ;  /* 0x0020000a140e7981 */ /* 0x000168000c1e9b00 */
[----:B------:R0:W5:Y:S04]  /*0680*/  LDG.E.64.CONSTANT R12, desc[UR10][R20.64+0x2008] ;  /* 0x0020080a140c7981 */ /* 0x000168000c1e9b00 */
[----:B------:R0:W5:Y:S04]  /*0690*/  LDG.E.64.CONSTANT R10, desc[UR10][R20.64+0x3000] ;  /* 0x0030000a140a7981 */ /* 0x000168000c1e9b00 */
[----:B------:R0:W5:Y:S02]  /*06a0*/  LDG.E.64.CONSTANT R16, desc[UR10][R20.64+0x3008] ;  /* 0x0030080a14107981 */ /* 0x000164000c1e9b00 */
[----:B-----5:R-:W-:Y:S01]  /*06b0*/  DSETP.GEU.AND P0, PT, |R2|, |R6|, PT ;  /* 0x400000060200722a */ /* 0x020fe20003f0e200 */
[----:B------:R-:W-:Y:S01]  /*06c0*/  BSSY.RECONVERGENT B2, `(.L_x_14) ;  /* 0x0000014000027945 */ /* 0x000fe20003800200 */
[----:B------:R-:W-:-:S02]  /*06d0*/  IMAD.MOV.U32 R26, RZ, RZ, R6 ;  /* 0x000000ffff1a7224 */ /* 0x000fc400078e0006 */
[----:B------:R-:W-:Y:S02]  /*06e0*/  IMAD.MOV.U32 R27, RZ, RZ, R7 ;  /* 0x000000ffff1b7224 */ /* 0x000fe400078e0007 */
[----:B------:R-:W-:Y:S02]  /*06f0*/  IMAD.MOV.U32 R29, RZ, RZ, R4 ;  /* 0x000000ffff1d7224 */ /* 0x000fe400078e0004 */
[----:B------:R-:W-:-:S06]  /*0700*/  IMAD.MOV.U32 R18, RZ, RZ, R5 ;  /* 0x000000ffff127224 */ /* 0x000fcc00078e0005 */
[----:B0-----:R-:W-:Y:S05]  /*0710*/  @!P0 BRA `(.L_x_15) ;  /* 0x0000000000388947 */ /* 0x001fea0003800000 */
        /* <DEDUP_REMOVED lines=14> */
.L_x_15:
[----:B------:R-:W-:Y:S05]  /*0800*/  BSYNC.RECONVERGENT B2 ;  /* 0x0000000000027941 */ /* 0x000fea0003800200 */
.L_x_14:
[----:B------:R-:W-:Y:S01]  /*0810*/  DSETP.GEU.AND P0, PT, |R26|, |R14|, PT ;  /* 0x4000000e1a00722a */ /* 0x000fe20003f0e200 */
[----:B------:R-:W-:Y:S01]  /*0820*/  BSSY.RECONVERGENT B2, `(.L_x_16) ;  /* 0x0000014000027945 */ /* 0x000fe20003800200 */
[----:B------:R-:W-:Y:S02]  /*0830*/  IMAD.MOV.U32 R2, RZ, RZ, R14 ;  /* 0x000000ffff027224 */ /* 0x000fe400078e000e */
[----:B------:R-:W-:Y:S02]  /*0840*/  IMAD.MOV.U32 R3, RZ, RZ, R15 ;  /* 0x000000ffff037224 */ /* 0x000fe400078e000f */
[----:B------:R-:W-:Y:S02]  /*0850*/  IMAD.MOV.U32 R5, RZ, RZ, R12 ;  /* 0x000000ffff057224 */ /* 0x000fe400078e000c */
[----:B------:R-:W-:-:S06]  /*0860*/  IMAD.MOV.U32 R7, RZ, RZ, R13 ;  /* 0x000000ffff077224 */ /* 0x000fcc00078e000d */
        /* <DEDUP_REMOVED lines=15> */
.L_x_17:
[----:B------:R-:W-:Y:S05]  /*0960*/  BSYNC.RECONVERGENT B2 ;  /* 0x0000000000027941 */ /* 0x000fea0003800200 */
.L_x_16:
        /* <DEDUP_REMOVED lines=21> */
.L_x_19:
[----:B------:R-:W-:Y:S05]  /*0ac0*/  BSYNC.RECONVERGENT B2 ;  /* 0x0000000000027941 */ /* 0x000fea0003800200 */
.L_x_18:
[----:B------:R-:W-:-:S05]  /*0ad0*/  VIADD R19, R19, 0x400 ;  /* 0x0000040013137836 */ /* 0x000fca0000000000 */
[----:B------:R-:W-:-:S13]  /*0ae0*/  ISETP.GE.AND P0, PT, R19, UR4, PT ;  /* 0x0000000413007c0c */ /* 0x000fda000bf06270 */
[----:B------:R-:W-:Y:S05]  /*0af0*/  @!P0 BRA `(.L_x_20) ;  /* 0xfffffff800708947 */ /* 0x000fea000383ffff */
.L_x_6:
[----:B------:R-:W-:Y:S05]  /*0b00*/  BSYNC.RECONVERGENT B1 ;  /* 0x0000000000017941 */ /* 0x000fea0003800200 */
.L_x_5:
[----:B------:R-:W2:Y:S02]  /*0b10*/  LDCU UR6, c[0x0][0x390] ;  /* 0x00007200ff0677ac */ /* 0x000ea40008000800 */
[----:B--2---:R-:W-:-:S09]  /*0b20*/  UISETP.GE.AND UP0, UPT, UR6, 0x100, UPT ;  /* 0x000001000600788c */ /* 0x004fd2000bf06270 */
[----:B------:R-:W-:Y:S05]  /*0b30*/  BRA.U !UP0, `(.L_x_21) ;  /* 0x0000001508507547 */ /* 0x000fea000b800000 */
[----:B0-----:R-:W0:Y:S01]  /*0b40*/  S2R R9, SR_LANEID ;  /* 0x0000000000097919 */ /* 0x001e220000000000 */
[----:B------:R-:W-:Y:S01]  /*0b50*/  BSSY.RECONVERGENT B1, `(.L_x_22) ;  /* 0x000001f000017945 */ /* 0x000fe20003800200 */
[----:B-----5:R-:W-:Y:S01]  /*0b60*/  IMAD.MOV.U32 R11, RZ, RZ, R12 ;  /* 0x000000ffff0b7224 */ /* 0x020fe200078e000c */
[----:B------:R2:W3:Y:S01]  /*0b70*/  SHFL.DOWN PT, R4, R14, 0x1, 0x1f ;  /* 0x08201f000e047f89 */ /* 0x0004e200000e0000 */
[----:B------:R-:W-:Y:S02]  /*0b80*/  IMAD.MOV.U32 R16, RZ, RZ, R13 ;  /* 0x000000ffff107224 */ /* 0x000fe400078e000d */
[----:B-1----:R-:W-:Y:S01]  /*0b90*/  IMAD.MOV.U32 R2, RZ, RZ, R14 ;  /* 0x000000ffff027224 */ /* 0x002fe200078e000e */
[----:B------:R2:W1:Y:S01]  /*0ba0*/  SHFL.DOWN PT, R5, R15, 0x1, 0x1f ;  /* 0x08201f000f057f89 */ /* 0x00046200000e0000 */
[----:B------:R-:W-:-:S03]  /*0bb0*/  IMAD.MOV.U32 R3, RZ, RZ, R15 ;  /* 0x000000ffff037224 */ /* 0x000fc600078e000f */
[----:B------:R2:W4:Y:S04]  /*0bc0*/  SHFL.DOWN PT, R7, R12, 0x1, 0x1f ;  /* 0x08201f000c077f89 */ /* 0x00052800000e0000 */
[----:B------:R2:W1:Y:S01]  /*0bd0*/  SHFL.DOWN PT, R17, R13, 0x1, 0x1f ;  /* 0x08201f000d117f89 */ /* 0x00046200000e0000 */
[----:B0-----:R-:W-:-:S13]  /*0be0*/  ISETP.GT.AND P0, PT, R9, 0x1e, PT ;  /* 0x0000001e0900780c */ /* 0x001fda0003f04270 */
[----:B-1234-:R-:W-:Y:S05]  /*0bf0*/  @P0 BRA `(.L_x_23) ;  /* 0x0000000000500947 */ /* 0x01efea0003800000 */
[----:B------:R-:W-:Y:S01]  /*0c00*/  DSETP.GEU.AND P0, PT, |R14|, |R4|, PT ;  /* 0x400000040e00722a */ /* 0x000fe20003f0e200 */
[----:B------:R-:W-:Y:S02]  /*0c10*/  IMAD.MOV.U32 R11, RZ, RZ, R7 ;  /* 0x000000ffff0b7224 */ /* 0x000fe400078e0007 */
[----:B------:R-:W-:Y:S02]  /*0c20*/  IMAD.MOV.U32 R16, RZ, RZ, R17 ;  /* 0x000000ffff107224 */ /* 0x000fe400078e0011 */
        /* <DEDUP_REMOVED lines=9> */
[CC--:B------:R-:W-:Y:S02]  /*0cc0*/  ISETP.LT.U32.AND P1, PT, R12.reuse, R7.reuse, PT ;  /* 0x000000070c00720c */ /* 0x0c0fe40003f21070 */
[C---:B------:R-:W-:Y:S02]  /*0cd0*/  ISETP.GE.U32.AND P0, PT, R12.reuse, R7, PT ;  /* 0x000000070c00720c */ /* 0x040fe40003f06070 */
[CC--:B------:R-:W-:Y:S02]  /*0ce0*/  ISETP.LT.AND.EX P1, PT, R13.reuse, R17.reuse, PT, P1 ;  /* 0x000000110d00720c */ /* 0x0c0fe40003f21310 */
[C---:B------:R-:W-:Y:S02]  /*0cf0*/  ISETP.GE.AND.EX P0, PT, R13.reuse, R17, PT, P0 ;  /* 0x000000110d00720c */ /* 0x040fe40003f06300 */
[----:B------:R-:W-:Y:S02]  /*0d00*/  SEL R11, R12, R7, P1 ;  /* 0x000000070c0b7207 */ /* 0x000fe40000800000 */
[----:B------:R-:W-:-:S02]  /*0d10*/  SEL R16, R13, R17, P1 ;  /* 0x000000110d107207 */ /* 0x000fc40000800000 */
[----:B------:R-:W-:Y:S02]  /*0d20*/  FSEL R2, R14, R4, !P0 ;  /* 0x000000040e027208 */ /* 0x000fe40004000000 */
[----:B------:R-:W-:-:S07]  /*0d30*/  FSEL R3, R15, R5, !P0 ;  /* 0x000000050f037208 */ /* 0x000fce0004000000 */
.L_x_23:
[----:B------:R-:W-:Y:S05]  /*0d40*/  BSYNC.RECONVERGENT B1 ;  /* 0x0000000000017941 */ /* 0x000fea0003800200 */
.L_x_22:
[----:B------:R-:W-:Y:S01]  /*0d50*/  ISETP.GT.AND P0, PT, R9, 0x1d, PT ;  /* 0x0000001d0900780c */ /* 0x000fe20003f04270 */
[----:B------:R0:W1:Y:S01]  /*0d60*/  SHFL.DOWN PT, R6, R2, 0x2, 0x1f ;  /* 0x08401f0002067f89 */ /* 0x00006200000e0000 */
[----:B------:R-:W-:Y:S01]  /*0d70*/  BSSY.RECONVERGENT B1, `(.L_x_24) ;  /* 0x000001d000017945 */ /* 0x000fe20003800200 */
[----:B------:R-:W-:Y:S02]  /*0d80*/  IMAD.MOV.U32 R8, RZ, RZ, R11 ;  /* 0x000000ffff087224 */ /* 0x000fe400078e000b */
[----:B------:R0:W2:Y:S01]  /*0d90*/  SHFL.DOWN PT, R7, R3, 0x2, 0x1f ;  /* 0x08401f0003077f89 */ /* 0x0000a200000e0000 */
[----:B------:R-:W-:Y:S02]  /*0da0*/  IMAD.MOV.U32 R10, RZ, RZ, R16 ;  /* 0x000000ffff0a7224 */ /* 0x000fe400078e0010 */
[----:B------:R-:W-:Y:S01]  /*0db0*/  IMAD.MOV.U32 R4, RZ, RZ, R2 ;  /* 0x000000ffff047224 */ /* 0x000fe200078e0002 */
[----:B------:R0:W3:Y:S01]  /*0dc0*/  SHFL.DOWN PT, R12, R11, 0x2, 0x1f ;  /* 0x08401f000b0c7f89 */ /* 0x0000e200000e0000 */
[----:B------:R-:W-:-:S03]  /*0dd0*/  IMAD.MOV.U32 R5, RZ, RZ, R3 ;  /* 0x000000ffff057224 */ /* 0x000fc600078e0003 */
[----:B------:R0:W4:Y:S01]  /*0de0*/  SHFL.DOWN PT, R13, R16, 0x2, 0x1f ;  /* 0x08401f00100d7f89 */ /* 0x00012200000e0000 */
[----:B------:R-:W-:Y:S05]  /*0df0*/  @P0 BRA `(.L_x_25) ;  /* 0x0000000000500947 */ /* 0x000fea0003800000 */
[----:B-12---:R-:W-:Y:S01]  /*0e00*/  DSETP.GEU.AND P0, PT, |R2|, |R6|, PT ;  /* 0x400000060200722a */ /* 0x006fe20003f0e200 */
[----:B---3--:R-:W-:Y:S02]  /*0e10*/  IMAD.MOV.U32 R8, RZ, RZ, R12 ;  /* 0x000000ffff087224 */ /* 0x008fe400078e000c */
[----:B----4-:R-:W-:Y:S02]  /*0e20*/  IMAD.MOV.U32 R10, RZ, RZ, R13 ;  /* 0x000000ffff0a7224 */ /* 0x010fe400078e000d */
        /* <DEDUP_REMOVED lines=17> */
.L_x_25:
[----:B------:R-:W-:Y:S05]  /*0f40*/  BSYNC.RECONVERGENT B1 ;  /* 0x0000000000017941 */ /* 0x000fea0003800200 */
.L_x_24:
[----:B------:R-:W-:Y:S01]  /*0f50*/  ISETP.GT.AND P0, PT, R9, 0x1b, PT ;  /* 0x0000001b0900780c */ /* 0x000fe20003f04270 */
[----:B-1----:R1:W1:Y:S01]  /*0f60*/  SHFL.DOWN PT, R6, R4, 0x4, 0x1f ;  /* 0x08801f0004067f89 */ /* 0x00226200000e0000 */
[----:B------:R-:W-:Y:S01]  /*0f70*/  BSSY.RECONVERGENT B1, `(.L_x_26) ;  /* 0x000001d000017945 */ /* 0x000fe20003800200 */
[----:B0-----:R-:W-:Y:S02]  /*0f80*/  IMAD.MOV.U32 R11, RZ, RZ, R8 ;  /* 0x000000ffff0b7224 */ /* 0x001fe400078e0008 */
[----:B--2---:R0:W2:Y:S01]  /*0f90*/  SHFL.DOWN PT, R7, R5, 0x4, 0x1f ;  /* 0x08801f0005077f89 */ /* 0x0040a200000e0000 */
[----:B---3--:R-:W-:Y:S02]  /*0fa0*/  IMAD.MOV.U32 R12, RZ, RZ, R10 ;  /* 0x000000ffff0c7224 */ /* 0x008fe400078e000a */
[----:B------:R-:W-:Y:S01]  /*0fb0*/  IMAD.MOV.U32 R2, RZ, RZ, R4 ;  /* 0x000000ffff027224 */ /* 0x000fe200078e0004 */
[----:B----4-:R0:W3:Y:S01]  /*0fc0*/  SHFL.DOWN PT, R13, R8, 0x4, 0x1f ;  /* 0x08801f00080d7f89 */ /* 0x0100e200000e0000 */
        /* <DEDUP_REMOVED lines=23> */
.L_x_27:
[----:B------:R-:W-:Y:S05]  /*1140*/  BSYNC.RECONVERGENT B1 ;  /* 0x0000000000017941 */ /* 0x000fea0003800200 */
.L_x_26:
[----:B------:R-:W-:Y:S01]  /*1150*/  ISETP.GT.AND P0, PT, R9, 0x17, PT ;  /* 0x000000170900780c */ /* 0x000fe20003f04270 */
[----:B-1----:R1:W1:Y:S01]  /*1160*/  SHFL.DOWN PT, R6, R2, 0x8, 0x1f ;  /* 0x09001f0002067f89 */ /* 0x00226200000e0000 */
[----:B------:R-:W-:Y:S01]  /*1170*/  BSSY.RECONVERGENT B1, `(.L_x_28) ;  /* 0x000001d000017945 */ /* 0x000fe20003800200 */
[----:B0-----:R-:W-:Y:S02]  /*1180*/  IMAD.MOV.U32 R8, RZ, RZ, R11 ;  /* 0x000000ffff087224 */ /* 0x001fe400078e000b */
[----:B--2---:R0:W2:Y:S01]  /*1190*/  SHFL.DOWN PT, R7, R3, 0x8, 0x1f ;  /* 0x09001f0003077f89 */ /* 0x0040a200000e0000 */
[----:B------:R-:W-:Y:S02]  /*11a0*/  IMAD.MOV.U32 R10, RZ, RZ, R12 ;  /* 0x000000ffff0a7224 */ /* 0x000fe400078e000c */
[----:B------:R-:W-:Y:S01]  /*11b0*/  IMAD.MOV.U32 R4, RZ, RZ, R2 ;  /* 0x000000ffff047224 */ /* 0x000fe200078e0002 */
[----:B------:R0:W0:Y:S01]  /*11c0*/  SHFL.DOWN PT, R14, R11, 0x8, 0x1f ;  /* 0x09001f000b0e7f89 */ /* 0x00002200000e0000 */
[----:B------:R-:W-:-:S03]  /*11d0*/  IMAD.MOV.U32 R5, RZ, RZ, R3 ;  /* 0x000000ffff057224 */ /* 0x000fc600078e0003 */
[----:B---3--:R3:W0:Y:S01]  /*11e0*/  SHFL.DOWN PT, R13, R12, 0x8, 0x1f ;  /* 0x09001f000c0d7f89 */ /* 0x00862200000e0000 */
[----:B------:R-:W-:Y:S05]  /*11f0*/  @P0 BRA `(.L_x_29) ;  /* 0x0000000000500947 */ /* 0x000fea0003800000 */
[----:B-12---:R-:W-:Y:S01]  /*1200*/  DSETP.GEU.AND P0, PT, |R2|, |R6|, PT ;  /* 0x400000060200722a */ /* 0x006fe20003f0e200 */
[----:B0-----:R-:W-:Y:S02]  /*1210*/  IMAD.MOV.U32 R8, RZ, RZ, R14 ;  /* 0x000000ffff087224 */ /* 0x001fe400078e000e */
        /* <DEDUP_REMOVED lines=18> */
.L_x_29:
[----:B------:R-:W-:Y:S05]  /*1340*/  BSYNC.RECONVERGENT B1 ;  /* 0x0000000000017941 */ /* 0x000fea0003800200 */
.L_x_28:
[----:B------:R-:W-:Y:S01]  /*1350*/  ISETP.GT.AND P0, PT, R9, 0xf, PT ;  /* 0x0000000f0900780c */ /* 0x000fe20003f04270 */
[----:B-1----:R1:W1:Y:S01]  /*1360*/  SHFL.DOWN PT, R6, R4, 0x10, 0x1f ;  /* 0x0a001f0004067f89 */ /* 0x00226200000e0000 */
[----:B------:R-:W-:Y:S01]  /*1370*/  BSSY.RECONVERGENT B1, `(.L_x_30) ;  /* 0x000001d000017945 */ /* 0x000fe20003800200 */
[----:B0-----:R-:W-:Y:S02]  /*1380*/  IMAD.MOV.U32 R14, RZ, RZ, R8 ;  /* 0x000000ffff0e7224 */ /* 0x001fe400078e0008 */
[----:B--2---:R0:W2:Y:S01]  /*1390*/  SHFL.DOWN PT, R7, R5, 0x10, 0x1f ;  /* 0x0a001f0005077f89 */ /* 0x0040a200000e0000 */
[----:B----4-:R-:W-:Y:S02]  /*13a0*/  IMAD.MOV.U32 R15, RZ, RZ, R10 ;  /* 0x000000ffff0f7224 */ /* 0x010fe400078e000a */
[----:B------:R-:W-:Y:S01]  /*13b0*/  IMAD.MOV.U32 R2, RZ, RZ, R4 ;  /* 0x000000ffff027224 */ /* 0x000fe200078e0004 */
[----:B------:R0:W4:Y:S01]  /*13c0*/  SHFL.DOWN PT, R11, R8, 0x10, 0x1f ;  /* 0x0a001f00080b7f89 */ /* 0x00012200000e0000 */
[----:B------:R-:W-:-:S03]  /*13d0*/  IMAD.MOV.U32 R3, RZ, RZ, R5 ;  /* 0x000000ffff037224 */ /* 0x000fc600078e0005 */
[----:B------:R0:W0:Y:S01]  /*13e0*/  SHFL.DOWN PT, R13, R10, 0x10, 0x1f ;  /* 0x0a001f000a0d7f89 */ /* 0x00002200000e0000 */
[----:B------:R-:W-:Y:S05]  /*13f0*/  @P0 BRA `(.L_x_31) ;  /* 0x0000000000500947 */ /* 0x000fea0003800000 */
[----:B-12---:R-:W-:Y:S01]  /*1400*/  DSETP.GEU.AND P0, PT, |R4|, |R6|, PT ;  /* 0x400000060400722a */ /* 0x006fe20003f0e200 */
[----:B----4-:R-:W-:Y:S02]  /*1410*/  IMAD.MOV.U32 R14, RZ, RZ, R11 ;  /* 0x000000ffff0e7224 */ /* 0x010fe400078e000b */
[----:B0-----:R-:W-:Y:S02]  /*1420*/  IMAD.MOV.U32 R15, RZ, RZ, R13 ;  /* 0x000000ffff0f7224 */ /* 0x001fe400078e000d */
        /* <DEDUP_REMOVED lines=17> */
.L_x_31:
[----:B------:R-:W-:Y:S05]  /*1540*/  BSYNC.RECONVERGENT B1 ;  /* 0x0000000000017941 */ /* 0x000fea0003800200 */
.L_x_30:
[----:B------:R-:W-:Y:S01]  /*1550*/  ISETP.NE.AND P0, PT, R9, RZ, PT ;  /* 0x000000ff0900720c */ /* 0x000fe20003f05270 */
[----:B------:R-:W-:-:S12]  /*1560*/  BSSY.RECONVERGENT B1, `(.L_x_32) ;  /* 0x000000a000017945 */ /* 0x000fd80003800200 */
[----:B------:R-:W-:Y:S05]  /*1570*/  @P0 BRA `(.L_x_33) ;  /* 0x0000000000200947 */ /* 0x000fea0003800000 */
[----:B-1----:R-:W1:Y:S01]  /*1580*/  S2R R6, SR_CgaCtaId ;  /* 0x0000000000067919 */ /* 0x002e620000008800 */
[----:B0-----:R-:W-:Y:S02]  /*1590*/  MOV R5, 0x400 ;  /* 0x0000040000057802 */ /* 0x001fe40000000f00 */
[----:B------:R-:W-:-:S04]  /*15a0*/  SHF.R.U32.HI R4, RZ, 0x1, R0 ;  /* 0x00000001ff047819 */ /* 0x000fc80000011600 */
[----:B------:R-:W-:Y:S02]  /*15b0*/  LOP3.LUT R4, R4, 0x1f0, RZ, 0xc0, !PT ;  /* 0x000001f004047812 */ /* 0x000fe400078ec0ff */
[----:B-1----:R-:W-:-:S05]  /*15c0*/  LEA R5, R6, R5, 0x18 ;  /* 0x0000000506057211 */ /* 0x002fca00078ec0ff */
[----:B------:R-:W-:-:S05]  /*15d0*/  IMAD.IADD R5, R4, 0x1, R5 ;  /* 0x0000000104057824 */ /* 0x000fca00078e0205 */
[----:B------:R0:W-:Y:S04]  /*15e0*/  STS.64 [R5+0x10], R14 ;  /* 0x0000100e05007388 */ /* 0x0001e80000000a00 */
[----:B------:R0:W-:Y:S02]  /*15f0*/  STS.64 [R5+0x8], R2 ;  /* 0x0000080205007388 */ /* 0x0001e40000000a00 */
.L_x_33:
[----:B------:R-:W-:Y:S05]  /*1600*/  BSYNC.RECONVERGENT B1 ;  /* 0x0000000000017941 */ /* 0x000fea0003800200 */
.L_x_32:
[----:B------:R-:W-:Y:S01]  /*1610*/  BAR.SYNC.DEFER_BLOCKING 0x0 ;  /* 0x0000000000007b1d */ /* 0x000fe20000010000 */
[----:B------:R-:W-:-:S13]  /*1620*/  ISETP.NE.AND P1, PT, R0, RZ, PT ;  /* 0x000000ff0000720c */ /* 0x000fda0003f25270 */
[----:B------:R-:W-:Y:S05]  /*1630*/  @P1 BRA `(.L_x_34) ;  /* 0x0000005400881947 */ /* 0x000fea0003800000 */
[----:B0-----:R-:W0:Y:S01]  /*1640*/  S2R R5, SR_CgaCtaId ;  /* 0x0000000000057919 */ /* 0x001e220000008800 */
[----:B------:R-:W-:Y:S01]  /*1650*/  MOV R0, 0x400 ;  /* 0x0000040000007802 */ /* 0x000fe20000000f00 */
[----:B------:R-:W-:Y:S03]  /*1660*/  BSSY.RECONVERGENT B1, `(.L_x_35) ;  /* 0x000001a000017945 */ /* 0x000fe60003800200 */
[----:B0-----:R-:W-:-:S05]  /*1670*/  LEA R0, R5, R0, 0x18 ;  /* 0x0000000005007211 */ /* 0x001fca00078ec0ff */
[----:B------:R-:W0:Y:S04]  /*1680*/  LDS.64 R16, [R0+0x18] ;  /* 0x0000180000107984 */ /* 0x000e280000000a00 */
[----:B-12---:R-:W1:Y:S04]  /*1690*/  LDS.128 R4, [R0+0x20] ;  /* 0x0000200000047984 */ /* 0x006e680000000c00 */
[----:B---3--:R2:W3:Y:S04]  /*16a0*/  LDS.64 R12, [R0+0x80] ;  /* 0x00008000000c7984 */ /* 0x0084e80000000a00 */
[----:B----4-:R2:W4:Y:S01]  /*16b0*/  LDS.128 R8, [R0+0x30] ;  /* 0x0000300000087984 */ /* 0x0105220000000c00 */
[----:B0-----:R-:W-:Y:S01]  /*16c0*/  DSETP.GEU.AND P0, PT, |R2|, |R16|, PT ;  /* 0x400000100200722a */ /* 0x001fe20003f0e200 */
[----:B------:R-:W-:-:S02]  /*16d0*/  IMAD.MOV.U32 R24, RZ, RZ, R16 ;  /* 0x000000ffff187224 */ /* 0x000fc400078e0010 */
[----:B------:R-:W-:Y:S02]  /*16e0*/  IMAD.MOV.U32 R25, RZ, RZ, R17 ;  /* 0x000000ffff197224 */ /* 0x000fe400078e0011 */
[----:B-1----:R-:W-:Y:S02]  /*16f0*/  IMAD.MOV.U32 R26, RZ, RZ, R4 ;  /* 0x000000ffff1a7224 */ /* 0x002fe400078e0004 */
[----:B------:R-:W-:-:S07]  /*1700*/  IMAD.MOV.U32 R27, RZ, RZ, R5 ;  /* 0x000000ffff1b7224 */ /* 0x000fce00078e0005 */
[----:B--234-:R-:W-:Y:S05]  /*1710*/  @!P0 BRA `(.L_x_36) ;  /* 0x0000000000388947 */ /* 0x01cfea0003800000 */
        /* <DEDUP_REMOVED lines=14> */
.L_x_36:
[----:B------:R-:W-:Y:S05]  /*1800*/  BSYNC.RECONVERGENT B1 ;  /* 0x0000000000017941 */ /* 0x000fea0003800200 */
.L_x_35:
[----:B------:R0:W1:Y:S01]  /*1810*/  LDS.128 R16, [R0+0x40] ;  /* 0x0000400000107984 */ /* 0x0000620000000c00 */
[----:B------:R-:W-:Y:S01]  /*1820*/  DSETP.GEU.AND P0, PT, |R24|, |R6|, PT ;  /* 0x400000061800722a */ /* 0x000fe20003f0e200 */
[----:B------:R-:W-:Y:S01]  /*1830*/  BSSY.RECONVERGENT B1, `(.L_x_37) ;  /* 0x0000015000017945 */ /* 0x000fe20003800200 */
[----:B------:R-:W-:Y:S01]  /*1840*/  IMAD.MOV.U32 R4, RZ, RZ, R6 ;  /* 0x000000ffff047224 */ /* 0x000fe200078e0006 */
[----:B------:R0:W2:Y:S01]  /*1850*/  LDS.128 R20, [R0+0x50] ;  /* 0x0000500000147984 */ /* 0x0000a20000000c00 */
        /* <DEDUP_REMOVED lines=18> */
.L_x_38:
[----:B------:R-:W-:Y:S05]  /*1980*/  BSYNC.RECONVERGENT B1 ;  /* 0x0000000000017941 */ /* 0x000fea0003800200 */
.L_x_37:
[----:B------:R-:W-:Y:S01]  /*1990*/  DSETP.GEU.AND P0, PT, |R4|, |R10|, PT ;  /* 0x4000000a0400722a */ /* 0x000fe20003f0e200 */
[----:B------:R-:W-:Y:S01]  /*19a0*/  BSSY.RECONVERGENT B1, `(.L_x_39) ;  /* 0x0000014000017945 */ /* 0x000fe20003800200 */
[----:B------:R-:W-:Y:S02]  /*19b0*/  IMAD.MOV.U32 R2, RZ, RZ, R10 ;  /* 0x000000ffff027224 */ /* 0x000fe400078e000a */
[----:B------:R-:W-:Y:S02]  /*19c0*/  IMAD.MOV.U32 R3, RZ, RZ, R11 ;  /* 0x000000ffff037224 */ /* 0x000fe400078e000b */
[----:B-1----:R-:W-:Y:S02]  /*19d0*/  IMAD.MOV.U32 R27, RZ, RZ, R16 ;  /* 0x000000ffff1b7224 */ /* 0x002fe400078e0010 */
        /* <DEDUP_REMOVED lines=16> */
.L_x_40:
[----:B------:R-:W-:Y:S05]  /*1ae0*/  BSYNC.RECONVERGENT B1 ;  /* 0x0000000000017941 */ /* 0x000fea0003800200 */
.L_x_39:
[----:B------:R0:W1:Y:S01]  /*1af0*/  LDS.128 R8, [R0+0x60] ;  /* 0x0000600000087984 */ /* 0x0000620000000c00 */
[----:B------:R-:W-:Y:S01]  /*1b00*/  DSETP.GEU.AND P0, PT, |R2|, |R18|, PT ;  /* 0x400000120200722a */ /* 0x000fe20003f0e200 */
[----:B------:R-:W-:Y:S01]  /*1b10*/  BSSY.RECONVERGENT B1, `(.L_x_41) ;  /* 0x0000015000017945 */ /* 0x000fe20003800200 */
[----:B------:R-:W-:Y:S01]  /*1b20*/  IMAD.MOV.U32 R14, RZ, RZ, R18 ;  /* 0x000000ffff0e7224 */ /* 0x000fe200078e0012 */
[----:B------:R0:W3:Y:S01]  /*1b30*/  LDS.128 R4, [R0+0x70] ;  /* 0x0000700000047984 */ /* 0x0000e20000000c00 */
[----:B------:R-:W-:Y:S02]  /*1b40*/  IMAD.MOV.U32 R15, RZ, RZ, R19 ;  /* 0x000000ffff0f7224 */ /* 0x000fe400078e0013 */
[----:B--2---:R-:W-:Y:S02]  /*1b50*/  IMAD.MOV.U32 R17, RZ, RZ, R20 ;  /* 0x000000ffff117224 */ /* 0x004fe400078e0014 */
        /* <DEDUP_REMOVED lines=16> */
.L_x_42:
[----:B------:R-:W-:Y:S05]  /*1c60*/  BSYNC.RECONVERGENT B1 ;  /* 0x0000000000017941 */ /* 0x000fea0003800200 */
.L_x_41:
        /* <DEDUP_REMOVED lines=21> */
.L_x_44:
[----:B------:R-:W-:Y:S05]  /*1dc0*/  BSYNC.RECONVERGENT B1 ;  /* 0x0000000000017941 */ /* 0x000fea0003800200 */
.L_x_43:
[----:B------:R-:W-:Y:S01]  /*1dd0*/  DSETP.GEU.AND P0, PT, |R2|, |R10|, PT ;  /* 0x4000000a0200722a */ /* 0x000fe20003f0e200 */
[----:B------:R-:W-:Y:S01]  /*1de0*/  BSSY.RECONVERGENT B1, `(.L_x_45) ;  /* 0x0000014000017945 */ /* 0x000fe20003800200 */
[----:B------:R-:W-:Y:S02]  /*1df0*/  IMAD.MOV.U32 R8, RZ, RZ, R10 ;  /* 0x000000ffff087224 */ /* 0x000fe400078e000a */
[----:B------:R-:W-:Y:S02]  /*1e00*/  IMAD.MOV.U32 R9, RZ, RZ, R11 ;  /* 0x000000ffff097224 */ /* 0x000fe400078e000b */
[----:B---3--:R-:W-:Y:S02]  /*1e10*/  IMAD.MOV.U32 R17, RZ, RZ, R4 ;  /* 0x000000ffff117224 */ /* 0x008fe400078e0004 */
        /* <DEDUP_REMOVED lines=16> */
.L_x_46:
[----:B------:R-:W-:Y:S05]  /*1f20*/  BSYNC.RECONVERGENT B1 ;  /* 0x0000000000017941 */ /* 0x000fea0003800200 */
.L_x_45:
        /* <DEDUP_REMOVED lines=19> */
[----:B------:R-:W-:Y:S01]  /*2060*/  SEL R15, R0, R13, P2 ;  /* 0x0000000d000f7207 */ /* 0x000fe20001000000 */
[----:B------:R-:W-:Y:S06]  /*2070*/  BRA `(.L_x_34) ;  /* 0x0000004800f87947 */ /* 0x000fec0003800000 */
.L_x_21:
[----:B------:R-:W2:Y:S01]  /*2080*/  S2R R4, SR_LANEID ;  /* 0x0000000000047919 */ /* 0x000ea20000000000 */
[----:B-1----:R-:W-:Y:S01]  /*2090*/  LOP3.LUT R2, R0, 0x3e0, RZ, 0xc0, !PT ;  /* 0x000003e000027812 */ /* 0x002fe200078ec0ff */
[----:B------:R-:W-:Y:S01]  /*20a0*/  BSSY.RECONVERGENT B1, `(.L_x_47) ;  /* 0x0000024000017945 */ /* 0x000fe20003800200 */
[----:B-----5:R-:W-:Y:S02]  /*20b0*/  IMAD.MOV.U32 R16, RZ, RZ, R12 ;  /* 0x000000ffff107224 */ /* 0x020fe400078e000c */
[----:B------:R-:W-:Y:S02]  /*20c0*/  IMAD.MOV.U32 R18, RZ, RZ, R13 ;  /* 0x000000ffff127224 */ /* 0x000fe400078e000d */
[----:B------:R-:W-:Y:S01]  /*20d0*/  VIADD R3, R2, 0x20 ;  /* 0x0000002002037836 */ /* 0x000fe20000000000 */
[----:B------:R-:W-:-:S04]  /*20e0*/  LOP3.LUT R2, RZ, R2, RZ, 0x33, !PT ;  /* 0x00000002ff027212 */ /* 0x000fc800078e33ff */
[----:B------:R-:W-:Y:S01]  /*20f0*/  ISETP.GT.AND P0, PT, R3, UR6, PT ;  /* 0x0000000603007c0c */ /* 0x000fe2000bf04270 */
[----:B------:R-:W-:Y:S02]  /*2100*/  VIADD R2, R2, UR6 ;  /* 0x0000000602027c36 */ /* 0x000fe40008000000 */
[----:B------:R-:W-:-:S03]  /*2110*/  IMAD.MOV.U32 R3, RZ, RZ, R15 ;  /* 0x000000ffff037224 */ /* 0x000fc600078e000f */
[----:B------:R-:W-:Y:S01]  /*2120*/  SEL R5, R2, 0x1f, P0 ;  /* 0x0000001f02057807 */ /* 0x000fe20000000000 */
[----:B------:R-:W-:-:S04]  /*2130*/  IMAD.MOV.U32 R2, RZ, RZ, R14 ;  /* 0x000000ffff027224 */ /* 0x000fc800078e000e */
[----:B------:R1:W3:Y:S04]  /*2140*/  SHFL.DOWN PT, R6, R14, 0x1, R5 ;  /* 0x082000000e067989 */ /* 0x0002e800000e0005 */
[----:B------:R1:W4:Y:S04]  /*2150*/  SHFL.DOWN PT, R7, R15, 0x1, R5 ;  /* 0x082000000f077989 */ /* 0x00032800000e0005 */
[----:B0-----:R1:W0:Y:S01]  /*2160*/  SHFL.DOWN PT, R9, R12, 0x1, R5 ;  /* 0x082000000c097989 */ /* 0x00122200000e0005 */
[----:B--2---:R-:W-:-:S03]  /*2170*/  ISETP.GE.AND P0, PT, R4, R5, PT ;  /* 0x000000050400720c */ /* 0x004fc60003f06270 */
[----:B------:R1:W2:Y:S10]  /*2180*/  SHFL.DOWN PT, R11, R13, 0x1, R5 ;  /* 0x082000000d0b7989 */ /* 0x0002b400000e0005 */
[----:B-1----:R-:W-:Y:S05]  /*2190*/  @P0 BRA `(.L_x_48) ;  /* 0x0000000000500947 */ /* 0x002fea0003800000 */
[----:B---34-:R-:W-:Y:S01]  /*21a0*/  DSETP.GEU.AND P0, PT, |R14|, |R6|, PT ;  /* 0x400000060e00722a */ /* 0x018fe20003f0e200 */
[----:B0-----:R-:W-:Y:S02]  /*21b0*/  IMAD.MOV.U32 R16, RZ, RZ, R9 ;  /* 0x000000ffff107224 */ /* 0x001fe400078e0009 */
[----:B--2---:R-:W-:Y:S02]  /*21c0*/  IMAD.MOV.U32 R18, RZ, RZ, R11 ;  /* 0x000000ffff127224 */ /* 0x004fe400078e000b */
        /* <DEDUP_REMOVED lines=17> */
.L_x_48:
[----:B------:R-:W-:Y:S05]  /*22e0*/  BSYNC.RECONVERGENT B1 ;  /* 0x0000000000017941 */ /* 0x000fea0003800200 */
.L_x_47:
[----:B---3--:R-:W-:Y:S01]  /*22f0*/  VIADD R6, R4, 0x2 ;  /* 0x0000000204067836 */ /* 0x008fe20000000000 */
[----:B------:R1:W3:Y:S01]  /*2300*/  SHFL.DOWN PT, R8, R2, 0x2, R5 ;  /* 0x0840000002087989 */ /* 0x0002e200000e0005 */
[----:B------:R-:W-:Y:S01]  /*2310*/  BSSY.RECONVERGENT B1, `(.L_x_49) ;  /* 0x000001e000017945 */ /* 0x000fe20003800200 */
[----:B------:R-:W-:Y:S02]  /*2320*/  IMAD.MOV.U32 R10, RZ, RZ, R16 ;  /* 0x000000ffff0a7224 */ /* 0x000fe400078e0010 */
[----:B------:R-:W-:Y:S01]  /*2330*/  ISETP.GT.AND P0, PT, R6, R5, PT ;  /* 0x000000050600720c */ /* 0x000fe20003f04270 */
[----:B0-----:R1:W0:Y:S01]  /*2340*/  SHFL.DOWN PT, R9, R3, 0x2, R5 ;  /* 0x0840000003097989 */ /* 0x00122200000e0005 */
[----:B------:R-:W-:Y:S02]  /*2350*/  IMAD.MOV.U32 R12, RZ, RZ, R18 ;  /* 0x000000ffff0c7224 */ /* 0x000fe400078e0012 */
[----:B------:R-:W-:Y:S01]  /*2360*/  IMAD.MOV.U32 R6, RZ, RZ, R2 ;  /* 0x000000ffff067224 */ /* 0x000fe200078e0002 */
[----:B--2---:R1:W2:Y:S01]  /*2370*/  SHFL.DOWN PT, R11, R16, 0x2, R5 ;  /* 0x08400000100b7989 */ /* 0x0042a200000e0005 */
[----:B----4-:R-:W-:-:S03]  /*2380*/  IMAD.MOV.U32 R7, RZ, RZ, R3 ;  /* 0x000000ffff077224 */ /* 0x010fc600078e0003 */
[----:B------:R1:W4:Y:S04]  /*2390*/  SHFL.DOWN PT, R13, R18, 0x2, R5 ;  /* 0x08400000120d7989 */ /* 0x00032800000e0005 */
[----:B------:R-:W-:Y:S05]  /*23a0*/  @P0 BRA `(.L_x_50) ;  /* 0x0000000000500947 */ /* 0x000fea0003800000 */
[----:B0--3--:R-:W-:Y:S01]  /*23b0*/  DSETP.GEU.AND P0, PT, |R2|, |R8|, PT ;  /* 0x400000080200722a */ /* 0x009fe20003f0e200 */
[----:B--2---:R-:W-:Y:S02]  /*23c0*/  IMAD.MOV.U32 R10, RZ, RZ, R11 ;  /* 0x000000ffff0a7224 */ /* 0x004fe400078e000b */
        /* <DEDUP_REMOVED lines=18> */
.L_x_50:
[----:B------:R-:W-:Y:S05]  /*24f0*/  BSYNC.RECONVERGENT B1 ;  /* 0x0000000000017941 */ /* 0x000fea0003800200 */
.L_x_49:
[----:B-1----:R-:W-:Y:S01]  /*2500*/  VIADD R2, R4, 0x4 ;  /* 0x0000000404027836 */ /* 0x002fe20000000000 */
[----:B---3--:R1:W3:Y:S01]  /*2510*/  SHFL.DOWN PT, R8, R6, 0x4, R5 ;  /* 0x0880000006087989 */ /* 0x0082e200000e0005 */
[----:B------:R-:W-:Y:S01]  /*2520*/  BSSY.RECONVERGENT B1, `(.L_x_51) ;  /* 0x000001e000017945 */ /* 0x000fe20003800200 */
[----:B------:R-:W-:Y:S02]  /*2530*/  IMAD.MOV.U32 R14, RZ, RZ, R10 ;  /* 0x000000ffff0e7224 */ /* 0x000fe400078e000a */
[----:B------:R-:W-:Y:S01]  /*2540*/  ISETP.GT.AND P0, PT, R2, R5, PT ;  /* 0x000000050200720c */ /* 0x000fe20003f04270 */
[----:B0-----:R1:W0:Y:S01]  /*2550*/  SHFL.DOWN PT, R9, R7, 0x4, R5 ;  /* 0x0880000007097989 */ /* 0x00122200000e0005 */
[----:B------:R-:W-:Y:S02]  /*2560*/  IMAD.MOV.U32 R16, RZ, RZ, R12 ;  /* 0x000000ffff107224 */ /* 0x000fe400078e000c */
[----:B------:R-:W-:Y:S01]  /*2570*/  IMAD.MOV.U32 R2, RZ, RZ, R6 ;  /* 0x000000ffff027224 */ /* 0x000fe200078e0006 */
[----:B--2---:R1:W2:Y:S01]  /*2580*/  SHFL.DOWN PT, R11, R10, 0x4, R5 ;  /* 0x088000000a0b7989 */ /* 0x0042a200000e0005 */
[----:B------:R-:W-:-:S03]  /*2590*/  IMAD.MOV.U32 R3, RZ, RZ, R7 ;  /* 0x000000ffff037224 */ /* 0x000fc600078e0007 */
[----:B----4-:R1:W4:Y:S04]  /*25a0*/  SHFL.DOWN PT, R13, R12, 0x4, R5 ;  /* 0x088000000c0d7989 */ /* 0x01032800000e0005 */
        /* <DEDUP_REMOVED lines=21> */
.L_x_52:
[----:B------:R-:W-:Y:S05]  /*2700*/  BSYNC.RECONVERGENT B1 ;  /* 0x0000000000017941 */ /* 0x000fea0003800200 */
.L_x_51:
        /* <DEDUP_REMOVED lines=32> */
.L_x_54:
[----:B------:R-:W-:Y:S05]  /*2910*/  BSYNC.RECONVERGENT B1 ;  /* 0x0000000000017941 */ /* 0x000fea0003800200 */
.L_x_53:
        /* <DEDUP_REMOVED lines=32> */
.L_x_56:
[----:B------:R-:W-:Y:S05]  /*2b20*/  BSYNC.RECONVERGENT B1 ;  /* 0x0000000000017941 */ /* 0x000fea0003800200 */
.L_x_55:
[----:B------:R-:W-:Y:S01]  /*2b30*/  ISETP.NE.AND P0, PT, R4, RZ, PT ;  /* 0x000000ff0400720c */ /* 0x000fe20003f05270 */
[----:B------:R-:W-:-:S12]  /*2b40*/  BSSY.RECONVERGENT B1, `(.L_x_57) ;  /* 0x000000a000017945 */ /* 0x000fd80003800200 */
[----:B------:R-:W-:Y:S05]  /*2b50*/  @P0 BRA `(.L_x_58) ;  /* 0x0000000000200947 */ /* 0x000fea0003800000 */
[----:B-1----:R-:W1:Y:S01]  /*2b60*/  S2R R6, SR_CgaCtaId ;  /* 0x0000000000067919 */ /* 0x002e620000008800 */
[----:B------:R-:W-:Y:S02]  /*2b70*/  MOV R5, 0x400 ;  /* 0x0000040000057802 */ /* 0x000fe40000000f00 */
[----:B------:R-:W-:-:S04]  /*2b80*/  SHF.R.U32.HI R4, RZ, 0x1, R0 ;  /* 0x00000001ff047819 */ /* 0x000fc80000011600 */
[----:B------:R-:W-:Y:S02]  /*2b90*/  LOP3.LUT R4, R4, 0x1f0, RZ, 0xc0, !PT ;  /* 0x000001f004047812 */ /* 0x000fe400078ec0ff */
[----:B-1----:R-:W-:-:S05]  /*2ba0*/  LEA R5, R6, R5, 0x18 ;  /* 0x0000000506057211 */ /* 0x002fca00078ec0ff */
[----:B------:R-:W-:-:S05]  /*2bb0*/  IMAD.IADD R5, R4, 0x1, R5 ;  /* 0x0000000104057824 */ /* 0x000fca00078e0205 */
[----:B------:R1:W-:Y:S04]  /*2bc0*/  STS.64 [R5+0x10], R14 ;  /* 0x0000100e05007388 */ /* 0x0003e80000000a00 */
[----:B------:R1:W-:Y:S02]  /*2bd0*/  STS.64 [R5+0x8], R2 ;  /* 0x0000080205007388 */ /* 0x0003e40000000a00 */
.L_x_58:
[----:B------:R-:W-:Y:S05]  /*2be0*/  BSYNC.RECONVERGENT B1 ;  /* 0x0000000000017941 */ /* 0x000fea0003800200 */
.L_x_57:
[----:B------:R-:W-:Y:S01]  /*2bf0*/  BAR.SYNC.DEFER_BLOCKING 0x0 ;  /* 0x0000000000007b1d */ /* 0x000fe20000010000 */
[----:B------:R-:W-:-:S13]  /*2c00*/  ISETP.NE.AND P1, PT, R0, RZ, PT ;  /* 0x000000ff0000720c */ /* 0x000fda0003f25270 */
[----:B------:R-:W-:Y:S05]  /*2c10*/  @P1 BRA `(.L_x_34) ;  /* 0x0000004000101947 */ /* 0x000fea0003800000 */
[----:B------:R-:W-:Y:S01]  /*2c20*/  UISETP.GE.AND UP0, UPT, UR6, 0x21, UPT ;  /* 0x000000210600788c */ /* 0x000fe2000bf06270 */
[----:B--2---:R-:W-:Y:S02]  /*2c30*/  IMAD.MOV.U32 R11, RZ, RZ, R14 ;  /* 0x000000ffff0b7224 */ /* 0x004fe400078e000e */
[----:B---3--:R-:W-:Y:S02]  /*2c40*/  IMAD.MOV.U32 R8, RZ, RZ, R15 ;  /* 0x000000ffff087224 */ /* 0x008fe400078e000f */
[----:B------:R-:W-:Y:S02]  /*2c50*/  IMAD.MOV.U32 R4, RZ, RZ, R2 ;  /* 0x000000ffff047224 */ /* 0x000fe400078e0002 */
[----:B-1----:R-:W-:Y:S02]  /*2c60*/  IMAD.MOV.U32 R5, RZ, RZ, R3 ;  /* 0x000000ffff057224 */ /* 0x002fe400078e0003 */
[----:B------:R-:W-:Y:S05]  /*2c70*/  BRA.U !UP0, `(.L_x_59) ;  /* 0x00000001086c7547 */ /* 0x000fea000b800000 */
[----:B------:R-:W1:Y:S01]  /*2c80*/  S2UR UR5, SR_CgaCtaId ;  /* 0x00000000000579c3 */ /* 0x000e620000008800 */
[----:B------:R-:W-:Y:S01]  /*2c90*/  UMOV UR4, 0x400 ;  /* 0x0000040000047882 */ /* 0x000fe20000000000 */
[----:B------:R-:W-:Y:S01]  /*2ca0*/  BSSY.RECONVERGENT B1, `(.L_x_59) ;  /* 0x0000018000017945 */ /* 0x000fe20003800200 */
[----:B-1----:R-:W-:-:S09]  /*2cb0*/  ULEA UR4, UR5, UR4, 0x18 ;  /* 0x0000000405047291 */ /* 0x002fd2000f8ec0ff */
[----:B------:R-:W1:Y:S04]  /*2cc0*/  LDS.64 R6, [UR4+0x18] ;  /* 0x00001804ff067984 */ /* 0x000e680008000a00 */
[----:B----4-:R-:W2:Y:S01]  /*2cd0*/  LDS.64 R12, [UR4+0x20] ;  /* 0x00002004ff0c7984 */ /* 0x010ea20008000a00 */
[----:B-1----:R-:W-:Y:S01]  /*2ce0*/  DSETP.GEU.AND P0, PT, |R2|, |R6|, PT ;  /* 0x400000060200722a */ /* 0x002fe20003f0e200 */
[----:B------:R-:W-:Y:S02]  /*2cf0*/  IMAD.MOV.U32 R4, RZ, RZ, R6 ;  /* 0x000000ffff047224 */ /* 0x000fe400078e0006 */
[----:B------:R-:W-:Y:S02]  /*2d00*/  IMAD.MOV.U32 R5, RZ, RZ, R7 ;  /* 0x000000ffff057224 */ /* 0x000fe400078e0007 */
[----:B--2---:R-:W-:-:S02]  /*2d10*/  IMAD.MOV.U32 R11, RZ, RZ, R12 ;  /* 0x000000ffff0b7224 */ /* 0x004fc400078e000c */
        /* <DEDUP_REMOVED lines=16> */
.L_x_60:
[----:B------:R-:W-:Y:S05]  /*2e20*/  BSYNC.RECONVERGENT B1 ;  /* 0x0000000000017941 */ /* 0x000fea0003800200 */
.L_x_59:
[----:B------:R-:W-:Y:S01]  /*2e30*/  UISETP.GE.AND UP0, UPT, UR6, 0x41, UPT ;  /* 0x000000410600788c */ /* 0x000fe2000bf06270 */
[----:B0-----:R-:W-:Y:S02]  /*2e40*/  IMAD.MOV.U32 R9, RZ, RZ, R11 ;  /* 0x000000ffff097224 */ /* 0x001fe400078e000b */
[----:B------:R-:W-:Y:S02]  /*2e50*/  IMAD.MOV.U32 R0, RZ, RZ, R8 ;  /* 0x000000ffff007224 */ /* 0x000fe400078e0008 */
[----:B------:R-:W-:Y:S02]  /*2e60*/  IMAD.MOV.U32 R2, RZ, RZ, R4 ;  /* 0x000000ffff027224 */ /* 0x000fe400078e0004 */
[----:B------:R-:W-:Y:S02]  /*2e70*/  IMAD.MOV.U32 R3, RZ, RZ, R5 ;  /* 0x000000ffff037224 */ /* 0x000fe400078e0005 */
[----:B------:R-:W-:Y:S05]  /*2e80*/  BRA.U !UP0, `(.L_x_61) ;  /* 0x00000001086c7547 */ /* 0x000fea000b800000 */
[----:B------:R-:W0:Y:S01]  /*2e90*/  S2UR UR5, SR_CgaCtaId ;  /* 0x00000000000579c3 */ /* 0x000e220000008800 */
[----:B------:R-:W-:Y:S01]  /*2ea0*/  UMOV UR4, 0x400 ;  /* 0x0000040000047882 */ /* 0x000fe20000000000 */
[----:B------:R-:W-:Y:S01]  /*2eb0*/  BSSY.RECONVERGENT B1, `(.L_x_61) ;  /* 0x0000018000017945 */ /* 0x000fe20003800200 */
[----:B0-----:R-:W-:-:S09]  /*2ec0*/  ULEA UR4, UR5, UR4, 0x18 ;  /* 0x0000000405047291 */ /* 0x001fd2000f8ec0ff */
[----:B------:R-:W0:Y:S04]  /*2ed0*/  LDS.64 R6, [UR4+0x28] ;  /* 0x00002804ff067984 */ /* 0x000e280008000a00 */
[----:B----4-:R-:W1:Y:S01]  /*2ee0*/  LDS.64 R12, [UR4+0x30] ;  /* 0x00003004ff0c7984 */ /* 0x010e620008000a00 */
[----:B0-----:R-:W-:Y:S01]  /*2ef0*/  DSETP.GEU.AND P0, PT, |R4|, |R6|, PT ;  /* 0x400000060400722a */ /* 0x001fe20003f0e200 */
[----:B------:R-:W-:Y:S02]  /*2f00*/  IMAD.MOV.U32 R2, RZ, RZ, R6 ;  /* 0x000000ffff027224 */ /* 0x000fe400078e0006 */
[----:B------:R-:W-:Y:S02]  /*2f10*/  IMAD.MOV.U32 R3, RZ, RZ, R7 ;  /* 0x000000ffff037224 */ /* 0x000fe400078e0007 */
[----:B-1----:R-:W-:-:S02]  /*2f20*/  IMAD.MOV.U32 R9, RZ, RZ, R12 ;  /* 0x000000ffff097224 */ /* 0x002fc400078e000c */
        /* <DEDUP_REMOVED lines=16> */
.L_x_62:
[----:B------:R-:W-:Y:S05]  /*3030*/  BSYNC.RECONVERGENT B1 ;  /* 0x0000000000017941 */ /* 0x000fea0003800200 */
.L_x_61:
[----:B------:R-:W-:Y:S01]  /*3040*/  UISETP.GE.AND UP0, UPT, UR6, 0x61, UPT ;  /* 0x000000610600788c */ /* 0x000fe2000bf06270 */
[----:B------:R-:W-:Y:S02]  /*3050*/  IMAD.MOV.U32 R11, RZ, RZ, R9 ;  /* 0x000000ffff0b7224 */ /* 0x000fe400078e0009 */
        /* <DEDUP_REMOVED lines=30> */
.L_x_64:
[----:B------:R-:W-:Y:S05]  /*3240*/  BSYNC.RECONVERGENT B1 ;  /* 0x0000000000017941 */ /* 0x000fea0003800200 */
.L_x_63:
        /* <DEDUP_REMOVED lines=32> */
.L_x_66:
[----:B------:R-:W-:Y:S05]  /*3450*/  BSYNC.RECONVERGENT B1 ;  /* 0x0000000000017941 */ /* 0x000fea0003800200 */
.L_x_65:
        /* <DEDUP_REMOVED lines=32> */
.L_x_68:
[----:B------:R-:W-:Y:S05]  /*3660*/  BSYNC.RECONVERGENT B1 ;  /* 0x0000000000017941 */ /* 0x000fea0003800200 */
.L_x_67:
        /* <DEDUP_REMOVED lines=32> */
.L_x_70:
[----:B------:R-:W-:Y:S05]  /*3870*/  BSYNC.RECONVERGENT B1 ;  /* 0x0000000000017941 */ /* 0x000fea0003800200 */
.L_x_69:
[----:B------:R-:W-:Y:S01]  /*3880*/  UISETP.GE.AND UP0, UPT, UR6, 0xe1, UPT ;  /* 0x000000e10600788c */ /* 0x000fe2000bf06270 */
[----:B------:R-:W-:Y:S02]  /*3890*/  IMAD.MOV.U32 R14, RZ, RZ, R9 ;  /* 0x000000ffff0e7224 */ /* 0x000fe400078e0009 */
[----:B------:R-:W-:Y:S02]  /*38a0*/  IMAD.MOV.U32 R15, RZ, RZ, R0 ;  /* 0x000000ffff0f7224 */ /* 0x000fe400078e0000 */
[----:B------:R-:W-:Y:S02]  /*38b0*/  IMAD.MOV.U32 R2, RZ, RZ, R6 ;  /* 0x000000ffff027224 */ /* 0x000fe400078e0006 */
[----:B------:R-:W-:Y:S02]  /*38c0*/  IMAD.MOV.U32 R3, RZ, RZ, R7 ;  /* 0x000000ffff037224 */ /* 0x000fe400078e0007 */
[----:B------:R-:W-:Y:S05]  /*38d0*/  BRA.U !UP0, `(.L_x_34) ;  /* 0x0000003108e07547 */ /* 0x000fea000b800000 */
[----:B------:R-:W0:Y:S01]  /*38e0*/  S2UR UR5, SR_CgaCtaId ;  /* 0x00000000000579c3 */ /* 0x000e220000008800 */
[----:B------:R-:W-:Y:S02]  /*38f0*/  UMOV UR4, 0x400 ;  /* 0x0000040000047882 */ /* 0x000fe40000000000 */
[----:B0-----:R-:W-:-:S09]  /*3900*/  ULEA UR4, UR5, UR4, 0x18 ;  /* 0x0000000405047291 */ /* 0x001fd2000f8ec0ff */
[----:B------:R-:W0:Y:S04]  /*3910*/  LDS.64 R4, [UR4+0x78] ;  /* 0x00007804ff047984 */ /* 0x000e280008000a00 */
[----:B------:R-:W1:Y:S01]  /*3920*/  LDS.64 R10, [UR4+0x80] ;  /* 0x00008004ff0a7984 */ /* 0x000e620008000a00 */
        /* <DEDUP_REMOVED lines=21> */
.L_x_2:
[----:B------:R-:W1:Y:S01]  /*3a80*/  S2R R0, SR_TID.X ;  /* 0x0000000000007919 */ /* 0x000e620000002100 */
[----:B------:R-:W1:Y:S02]  /*3a90*/  LDC.64 R2, c[0x0][0x380] ;  /* 0x0000e000ff027b82 */ /* 0x000e640000000a00 */
[----:B-1----:R-:W-:-:S05]  /*3aa0*/  IMAD.WIDE.U32 R18, R0, 0x10, R2 ;  /* 0x0000001000127825 */ /* 0x002fca00078e0002 */
[----:B0-----:R-:W2:Y:S04]  /*3ab0*/  LDG.E.64.CONSTANT R20, desc[UR10][R18.64] ;  /* 0x0000000a12147981 */ /* 0x001ea8000c1e9b00 */
[----:B------:R-:W2:Y:S04]  /*3ac0*/  LDG.E.64.CONSTANT R14, desc[UR10][R18.64+0x1000] ;  /* 0x0010000a120e7981 */ /* 0x000ea8000c1e9b00 */
[----:B------:R-:W3:Y:S04]  /*3ad0*/  LDG.E.64.CONSTANT R12, desc[UR10][R18.64+0x8] ;  /* 0x0000080a120c7981 */ /* 0x000ee8000c1e9b00 */
[----:B------:R-:W3:Y:S04]  /*3ae0*/  LDG.E.64.CONSTANT R10, desc[UR10][R18.64+0x1008] ;  /* 0x0010080a120a7981 */ /* 0x000ee8000c1e9b00 */
[----:B------:R-:W4:Y:S04]  /*3af0*/  LDG.E.64.CONSTANT R8, desc[UR10][R18.64+0x2000] ;  /* 0x0020000a12087981 */ /* 0x000f28000c1e9b00 */
[----:B------:R-:W5:Y:S04]  /*3b00*/  LDG.E.64.CONSTANT R6, desc[UR10][R18.64+0x2008] ;  /* 0x0020080a12067981 */ /* 0x000f68000c1e9b00 */
[----:B------:R-:W5:Y:S04]  /*3b10*/  LDG.E.64.CONSTANT R4, desc[UR10][R18.64+0x3000] ;  /* 0x0030000a12047981 */ /* 0x000f68000c1e9b00 */
[----:B------:R-:W5:Y:S04]  /*3b20*/  LDG.E.64.CONSTANT R2, desc[UR10][R18.64+0x3008] ;  /* 0x0030080a12027981 */ /* 0x000f68000c1e9b00 */
[----:B------:R-:W5:Y:S04]  /*3b30*/  LDG.E.64.CONSTANT R16, desc[UR10][R18.64+0x4000] ;  /* 0x0040000a12107981 */ /* 0x000f68000c1e9b00 */
[----:B------:R-:W5:Y:S01]  /*3b40*/  LDG.E.64.CONSTANT R22, desc[UR10][R18.64+0x4008] ;  /* 0x0040080a12167981 */ /* 0x000f62000c1e9b00 */
[----:B------:R-:W-:Y:S01]  /*3b50*/  UISETP.GE.U32.AND UP0, UPT, UR8, 0xa00, UPT ;  /* 0x00000a000800788c */ /* 0x000fe2000bf06070 */
[----:B--2---:R-:W-:-:S14]  /*3b60*/  DSETP.GEU.AND P2, PT, |R20|, |R14|, PT ;  /* 0x4000000e1400722a */ /* 0x004fdc0003f4e200 */
[----:B---3--:R-:W-:-:S04]  /*3b70*/  @P2 ISETP.GE.U32.AND P0, PT, R12, R10, PT ;  /* 0x0000000a0c00220c */ /* 0x008fc80003f06070 */
[----:B------:R-:W-:-:S13]  /*3b80*/  @P2 ISETP.GE.AND.EX P0, PT, R13, R11, PT, P0 ;  /* 0x0000000b0d00220c */ /* 0x000fda0003f06300 */
[----:B------:R-:W-:-:S06]  /*3b90*/  @P2 DSETP.LT.OR P0, PT, |R14|, |R20|, !P0 ;  /* 0x400000140e00222a */ /* 0x000fcc0004701600 */
[----:B------:R-:W-:Y:S02]  /*3ba0*/  @P2 FSEL R20, R20, R14, P0 ;  /* 0x0000000e14142208 */ /* 0x000fe40000000000 */
[----:B------:R-:W-:Y:S02]  /*3bb0*/  @P2 FSEL R21, R21, R15, P0 ;  /* 0x0000000f15152208 */ /* 0x000fe40000000000 */
[----:B------:R-:W-:Y:S01]  /*3bc0*/  @P2 SEL R10, R12, R10, P0 ;  /* 0x0000000a0c0a2207 */ /* 0x000fe20000000000 */
[----:B------:R-:W-:Y:S01]  /*3bd0*/  @P2 IMAD.MOV.U32 R14, RZ, RZ, R20 ;  /* 0x000000ffff0e2224 */ /* 0x000fe200078e0014 */
[----:B------:R-:W-:Y:S01]  /*3be0*/  @P2 SEL R11, R13, R11, P0 ;  /* 0x0000000b0d0b2207 */ /* 0x000fe20000000000 */
[----:B------:R-:W-:-:S06]  /*3bf0*/  @P2 IMAD.MOV.U32 R15, RZ, RZ, R21 ;  /* 0x000000ffff0f2224 */ /* 0x000fcc00078e0015 */
[----:B----4-:R-:W-:-:S14]  /*3c00*/  DSETP.GEU.AND P1, PT, |R14|, |R8|, PT ;  /* 0x400000080e00722a */ /* 0x010fdc0003f2e200 */
[----:B-----5:R-:W-:-:S04]  /*3c10*/  @P1 ISETP.GE.U32.AND P0, PT, R10, R6, PT ;  /* 0x000000060a00120c */ /* 0x020fc80003f06070 */
        /* <DEDUP_REMOVED lines=8> */
[----:B------:R-:W-:-:S14]  /*3ca0*/  DSETP.GEU.AND P2, PT, |R8|, |R4|, PT ;  /* 0x400000040800722a */ /* 0x000fdc0003f4e200 */
[----:B------:R-:W-:-:S04]  /*3cb0*/  @P2 ISETP.GE.U32.AND P0, PT, R6, R2, PT ;  /* 0x000000020600220c */ /* 0x000fc80003f06070 */
        /* <DEDUP_REMOVED lines=15> */
[----:B------:R-:W-:Y:S01]  /*3db0*/  IMAD.MOV.U32 R2, RZ, RZ, RZ ;  /* 0x000000ffff027224 */ /* 0x000fe200078e00ff */
[----:B------:R-:W-:Y:S01]  /*3dc0*/  @P1 SEL R23, R3, R23, P0 ;  /* 0x0000001703171207 */ /* 0x000fe20000000000 */
[----:B------:R-:W-:Y:S02]  /*3dd0*/  IMAD.MOV.U32 R3, RZ, RZ, 0x500 ;  /* 0x00000500ff037424 */ /* 0x000fe400078e00ff */
[----:B------:R-:W-:Y:S02]  /*3de0*/  @P1 IMAD.MOV.U32 R16, RZ, RZ, R4 ;  /* 0x000000ffff101224 */ /* 0x000fe400078e0004 */
[----:B------:R-:W-:Y:S01]  /*3df0*/  @P1 IMAD.MOV.U32 R17, RZ, RZ, R5 ;  /* 0x000000ffff111224 */ /* 0x000fe200078e0005 */
[----:B------:R-:W-:Y:S06]  /*3e00*/  BRA.U !UP0, `(.L_x_71) ;  /* 0x0000000d08987547 */ /* 0x000fec000b800000 */
[----:B------:R-:W-:Y:S01]  /*3e10*/  UIADD3 UR9, UP0, UPT, UR8, -0xa00, URZ ;  /* 0xfffff60008097890 */ /* 0x000fe2000ff1e0ff */
[----:B------:R-:W-:Y:S02]  /*3e20*/  IMAD.MOV.U32 R3, RZ, RZ, 0x500 ;  /* 0x00000500ff037424 */ /* 0x000fe400078e00ff */
[----:B------:R-:W-:Y:S01]  /*3e30*/  IMAD.MOV.U32 R2, RZ, RZ, RZ ;  /* 0x000000ffff027224 */ /* 0x000fe200078e00ff */
[----:B------:R-:W-:Y:S02]  /*3e40*/  ULEA.HI.X.SX32 UR8, UR8, 0xffffffff, 0x1, UP0 ;  /* 0xffffffff08087891 */ /* 0x000fe400080f0eff */
[----:B------:R-:W-:Y:S02]  /*3e50*/  UIMAD.WIDE.U32 UR12, UR9, -0x33333333, URZ ;  /* 0xcccccccd090c78a5 */ /* 0x000fe4000f8e00ff */
[----:B------:R-:W-:Y:S02]  /*3e60*/  UIMAD.WIDE.U32 UR4, UR8, -0x33333333, URZ ;  /* 0xcccccccd080478a5 */ /* 0x000fe4000f8e00ff */
[----:B------:R-:W-:-:S02]  /*3e70*/  UISETP.GE.U32.AND UP1, UPT, UR9, 0x500, UPT ;  /* 0x000005000900788c */ /* 0x000fc4000bf26070 */
[----:B------:R-:W-:Y:S02]  /*3e80*/  UIMAD.WIDE.U32 UR4, UP0, UR9, -0x33333334, UR4 ;  /* 0xcccccccc090478a5 */ /* 0x000fe4000f800004 */
[----:B------:R-:W-:Y:S02]  /*3e90*/  UISETP.GE.U32.AND.EX UP1, UPT, UR8, URZ, UPT, UP1 ;  /* 0x000000ff0800728c */ /* 0x000fe4000bf26110 */
[----:B------:R-:W-:Y:S02]  /*3ea0*/  UIADD3.X UR7, UPT, UPT, URZ, URZ, URZ, UP0, !UPT ;  /* 0x000000ffff077290 */ /* 0x000fe400087fe4ff */
[----:B------:R-:W-:Y:S01]  /*3eb0*/  UIADD3 URZ, UP0, UPT, UR13, UR4, URZ ;  /* 0x000000040dff7290 */ /* 0x000fe2000ff1e0ff */
[----:B------:R-:W-:-:S03]  /*3ec0*/  UMOV UR6, UR5 ;  /* 0x0000000500067c82 */ /* 0x000fc60008000000 */
[----:B------:R-:W-:-:S04]  /*3ed0*/  UIMAD.WIDE.U32.X UR4, UR8, -0x33333334, UR6, UP0 ;  /* 0xcccccccc080478a5 */ /* 0x000fc800080e0406 */
[----:B------:R-:W-:-:S04]  /*3ee0*/  USHF.R.U64 UR6, UR4, 0xa, UR5 ;  /* 0x0000000a04067899 */ /* 0x000fc80008001205 */
[----:B------:R-:W-:-:S04]  /*3ef0*/  ULOP3.LUT UR7, UR6, 0x1, URZ, 0xc0, !UPT ;  /* 0x0000000106077892 */ /* 0x000fc8000f8ec0ff */
[----:B------:R-:W-:-:S04]  /*3f00*/  UISETP.NE.U32.AND UP0, UPT, UR7, 0x1, UPT ;  /* 0x000000010700788c */ /* 0x000fc8000bf05070 */
[----:B------:R-:W-:Y:S01]  /*3f10*/  UISETP.NE.U32.AND.EX UP0, UPT, URZ, URZ, UPT, UP0 ;  /* 0x000000ffff00728c */ /* 0x000fe2000bf05100 */
[----:B------:R-:W-:Y:S10]  /*3f20*/  BRA.U !UP1, `(.L_x_72) ;  /* 0x00000009093c7547 */ /* 0x000ff4000b800000 */
[----:B------:R-:W0:Y:S01]  /*3f30*/  LDCU.64 UR8, c[0x0][0x380] ;  /* 0x00007000ff0877ac */ /* 0x000e220008000a00 */
[----:B------:R-:W-:Y:S02]  /*3f40*/  IMAD.MOV.U32 R3, RZ, RZ, 0x500 ;  /* 0x00000500ff037424 */ /* 0x000fe400078e00ff */
[----:B------:R-:W-:Y:S01]  /*3f50*/  IMAD.MOV.U32 R2, RZ, RZ, RZ ;  /* 0x000000ffff027224 */ /* 0x000fe200078e00ff */
[----:B------:R-:W-:-:S04]  /*3f60*/  UIADD3 UR4, UP1, UPT, UR6, 0x1, URZ ;  /* 0x0000000106047890 */ /* 0x000fc8000ff3e0ff */
[----:B------:R-:W-:Y:S02]  /*3f70*/  ULEA.HI.X UR5, UR5, URZ, URZ, 0x16, UP1 ;  /* 0x000000ff05057291 */ /* 0x000fe400088fb4ff */
[----:B------:R-:W-:Y:S02]  /*3f80*/  ULOP3.LUT UR4, UR4, 0xfffffffe, URZ, 0xc0, !UPT ;  /* 0xfffffffe04047892 */ /* 0x000fe4000f8ec0ff */
[----:B------:R-:W-:Y:S01]  /*3f90*/  ULOP3.LUT UR5, UR5, 0x7fffff, URZ, 0xc0, !UPT ;  /* 0x007fffff05057892 */ /* 0x000fe2000f8ec0ff */
[----:B0-----:R-:W-:-:S04]  /*3fa0*/  LEA R6, P0, R0, UR8, 0x4 ;  /* 0x0000000800067c11 */ /* 0x001fc8000f8020ff */
[----:B------:R-:W-:Y:S02]  /*3fb0*/  IADD3 R6, P1, PT, R6, 0xe008, RZ ;  /* 0x0000e00806067810 */ /* 0x000fe40007f3e0ff */
[----:B------:R-:W-:-:S05]  /*3fc0*/  LEA.HI.X R5, R0, UR9, RZ, 0x4, P0 ;  /* 0x0000000900057c11 */ /* 0x000fca00080f24ff */
[----:B------:R-:W-:-:S07]  /*3fd0*/  IMAD.X R5, RZ, RZ, R5, P1 ;  /* 0x000000ffff057224 */ /* 0x000fce00008e0605 */
.L_x_73:
[----:B------:R-:W-:-:S05]  /*3fe0*/  IMAD.MOV.U32 R4, RZ, RZ, R6 ;  /* 0x000000ffff047224 */ /* 0x000fca00078e0006 */
[----:B------:R-:W2:Y:S04]  /*3ff0*/  LDG.E.64.CONSTANT R12, desc[UR10][R4.64+-0x9008] ;  /* 0xff6ff80a040c7981 */ /* 0x000ea8000c1e9b00 */
[----:B------:R-:W3:Y:S04]  /*4000*/  LDG.E.64.CONSTANT R8, desc[UR10][R4.64+-0x9000] ;  /* 0xff70000a04087981 */ /* 0x000ee8000c1e9b00 */
[----:B------:R-:W4:Y:S04]  /*4010*/  LDG.E.64.CONSTANT R10, desc[UR10][R4.64+-0x8008] ;  /* 0xff7ff80a040a7981 */ /* 0x000f28000c1e9b00 */
[----:B------:R-:W5:Y:S04]  /*4020*/  LDG.E.64.CONSTANT R6, desc[UR10][R4.64+-0x8000] ;  /* 0xff80000a04067981 */ /* 0x000f68000c1e9b00 */
[----:B------:R-:W5:Y:S04]  /*4030*/  LDG.E.64.CONSTANT R26, desc[UR10][R4.64+-0x7008] ;  /* 0xff8ff80a041a7981 */ /* 0x000f68000c1e9b00 */
[----:B------:R-:W5:Y:S04]  /*4040*/  LDG.E.64.CONSTANT R24, desc[UR10][R4.64+-0x7000] ;  /* 0xff90000a04187981 */ /* 0x000f68000c1e9b00 */
[----:B------:R-:W5:Y:S04]  /*4050*/  LDG.E.64.CONSTANT R20, desc[UR10][R4.64+-0x6008] ;  /* 0xff9ff80a04147981 */ /* 0x000f68000c1e9b00 */
[----:B------:R-:W5:Y:S01]  /*4060*/  LDG.E.64.CONSTANT R18, desc[UR10][R4.64+-0x6000] ;  /* 0xffa0000a04127981 */ /* 0x000f62000c1e9b00 */
[----:B--2---:R-:W-:-:S14]  /*4070*/  DSETP.GEU.AND P2, PT, |R16|, |R12|, PT ;  /* 0x4000000c1000722a */ /* 0x004fdc0003f4e200 */
[----:B---3--:R-:W-:-:S04]  /*4080*/  @P2 ISETP.GE.U32.AND P0, PT, R22, R8, PT ;  /* 0x000000081600220c */ /* 0x008fc80003f06070 */
[----:B------:R-:W-:-:S13]  /*4090*/  @P2 ISETP.GE.AND.EX P0, PT, R23, R9, PT, P0 ;  /* 0x000000091700220c */ /* 0x000fda0003f06300 */
[----:B------:R-:W-:-:S06]  /*40a0*/  @P2 DSETP.LT.OR P0, PT, |R12|, |R16|, !P0 ;  /* 0x400000100c00222a */ /* 0x000fcc0004701600 */
[----:B------:R-:W-:Y:S02]  /*40b0*/  @P2 FSEL R17, R17, R13, P0 ;  /* 0x0000000d11112208 */ /* 0x000fe40000000000 */
[----:B------:R-:W-:-:S03]  /*40c0*/  @P2 FSEL R14, R16, R12, P0 ;  /* 0x0000000c100e2208 */ /* 0x000fc60000000000 */
[----:B------:R-:W-:Y:S02]  /*40d0*/  @P2 IMAD.MOV.U32 R13, RZ, RZ, R17 ;  /* 0x000000ffff0d2224 */ /* 0x000fe400078e0011 */
[----:B------:R-:W2:Y:S01]  /*40e0*/  LDG.E.64.CONSTANT R16, desc[UR10][R4.64+-0x5008] ;  /* 0xffaff80a04107981 */ /* 0x000ea2000c1e9b00 */
[----:B------:R-:W-:-:S03]  /*40f0*/  @P2 IMAD.MOV.U32 R12, RZ, RZ, R14 ;  /* 0x000000ffff0c2224 */ /* 0x000fc600078e000e */
[----:B------:R-:W3:Y:S03]  /*4100*/  LDG.E.64.CONSTANT R14, desc[UR10][R4.64+-0x5000] ;  /* 0xffb0000a040e7981 */ /* 0x000ee6000c1e9b00 */
[----:B----4-:R-:W-:Y:S01]  /*4110*/  DSETP.GEU.AND P1, PT, |R12|, |R10|, PT ;  /* 0x4000000a0c00722a */ /* 0x010fe20003f2e200 */
[----:B------:R-:W-:Y:S02]  /*4120*/  @P2 SEL R8, R22, R8, P0 ;  /* 0x0000000816082207 */ /* 0x000fe40000000000 */
[----:B------:R-:W-:Y:S02]  /*4130*/  @P2 SEL R9, R23, R9, P0 ;  /* 0x0000000917092207 */ /* 0x000fe40000000000 */
[----:B------:R-:W4:Y:S09]  /*4140*/  LDG.E.64.CONSTANT R22, desc[UR10][R4.64+-0x4008] ;  /* 0xffbff80a04167981 */ /* 0x000f32000c1e9b00 */
[----:B-----5:R-:W-:-:S04]  /*4150*/  @P1 ISETP.GE.U32.AND P0, PT, R8, R6, PT ;  /* 0x000000060800120c */ /* 0x020fc80003f06070 */
[----:B------:R-:W-:-:S13]  /*4160*/  @P1 ISETP.GE.AND.EX P0, PT, R9, R7, PT, P0 ;  /* 0x000000070900120c */ /* 0x000fda0003f06300 */
[----:B------:R-:W-:-:S06]  /*4170*/  @P1 DSETP.LT.OR P0, PT, |R10|, |R12|, !P0 ;  /* 0x4000000c0a00122a */ /* 0x000fcc0004701600 */
[----:B------:R-:W-:Y:S02]  /*4180*/  @P1 FSEL R12, R12, R10, P0 ;  /* 0x0000000a0c0c1208 */ /* 0x000fe40000000000 */
[----:B------:R-:W-:-:S03]  /*4190*/  @P1 FSEL R13, R13, R11, P0 ;  /* 0x0000000b0d0d1208 */ /* 0x000fc60000000000 */
[----:B------:R-:W-:Y:S02]  /*41a0*/  @P1 IMAD.MOV.U32 R10, RZ, RZ, R12 ;  /* 0x000000ffff0a1224 */ /* 0x000fe400078e000c */
[----:B------:R-:W-:Y:S02]  /*41b0*/  @P1 IMAD.MOV.U32 R11, RZ, RZ, R13 ;  /* 0x000000ffff0b1224 */ /* 0x000fe400078e000d */
[----:B------:R-:W5:Y:S04]  /*41c0*/  LDG.E.64.CONSTANT R12, desc[UR10][R4.64+-0x4000] ;  /* 0xffc0000a040c7981 */ /* 0x000f68000c1e9b00 */
[----:B------:R-:W-:Y:S01]  /*41d0*/  DSETP.GEU.AND P2, PT, |R10|, |R26|, PT ;  /* 0x4000001a0a00722a */ /* 0x000fe20003f4e200 */
[----:B------:R-:W-:Y:S02]  /*41e0*/  @P1 SEL R6, R8, R6, P0 ;  /* 0x0000000608061207 */ /* 0x000fe40000000000 */
[----:B------:R-:W-:-:S11]  /*41f0*/  @P1 SEL R7, R9, R7, P0 ;  /* 0x0000000709071207 */ /* 0x000fd60000000000 */
[----:B------:R-:W-:-:S04]  /*4200*/  @P2 ISETP.GE.U32.AND P0, PT, R6, R24, PT ;  /* 0x000000180600220c */ /* 0x000fc80003f06070 */
[----:B------:R-:W-:-:S13]  /*4210*/  @P2 ISETP.GE.AND.EX P0, PT, R7, R25, PT, P0 ;  /* 0x000000190700220c */ /* 0x000fda0003f06300 */
[----:B------:R-:W-:-:S06]  /*4220*/  @P2 DSETP.LT.OR P0, PT, |R26|, |R10|, !P0 ;  /* 0x4000000a1a00222a */ /* 0x000fcc0004701600 */
[----:B------:R-:W-:Y:S02]  /*4230*/  @P2 FSEL R8, R10, R26, P0 ;  /* 0x0000001a0a082208 */ /* 0x000fe40000000000 */
[----:B------:R-:W-:-:S03]  /*4240*/  @P2 FSEL R11, R11, R27, P0 ;  /* 0x0000001b0b0b2208 */ /* 0x000fc60000000000 */
[----:B------:R-:W-:Y:S02]  /*4250*/  @P2 IMAD.MOV.U32 R26, RZ, RZ, R8 ;  /* 0x000000ffff1a2224 */ /* 0x000fe400078e0008 */
[----:B------:R-:W-:Y:S01]  /*4260*/  @P2 IMAD.MOV.U32 R27, RZ, RZ, R11 ;  /* 0x000000ffff1b2224 */ /* 0x000fe200078e000b */
[----:B------:R-:W5:Y:S04]  /*4270*/  LDG.E.64.CONSTANT R8, desc[UR10][R4.64+-0x3000] ;  /* 0xffd0000a04087981 */ /* 0x000f68000c1e9b00 */
[----:B------:R-:W5:Y:S01]  /*4280*/  LDG.E.64.CONSTANT R10, desc[UR10][R4.64+-0x3008] ;  /* 0xffcff80a040a7981 */ /* 0x000f62000c1e9b00 */
        /* <DEDUP_REMOVED lines=10> */
[----:B------:R-:W5:Y:S01]  /*4330*/  LDG.E.64.CONSTANT R6, desc[UR10][R4.64+-0x2008] ;  /* 0xffdff80a04067981 */ /* 0x000f62000c1e9b00 */
[----:B------:R-:W-:Y:S02]  /*4340*/  @P1 SEL R18, R24, R18, P0 ;  /* 0x0000001218121207 */ /* 0x000fe40000000000 */
[----:B------:R-:W-:Y:S02]  /*4350*/  @P1 SEL R19, R25, R19, P0 ;  /* 0x0000001319131207 */ /* 0x000fe40000000000 */
        /* <DEDUP_REMOVED lines=8> */
[----:B------:R-:W-:Y:S02]  /*43e0*/  @P2 IMAD.MOV.U32 R17, RZ, RZ, R21 ;  /* 0x000000ffff112224 */ /* 0x000fe400078e0015 */
[----:B------:R-:W2:Y:S04]  /*43f0*/  LDG.E.64.CONSTANT R20, desc[UR10][R4.64+-0x1008] ;  /* 0xffeff80a04147981 */ /* 0x000ea8000c1e9b00 */
[----:B----4-:R-:W-:Y:S01]  /*4400*/  DSETP.GEU.AND P1, PT, |R16|, |R22|, PT ;  /* 0x400000161000722a */ /* 0x010fe20003f2e200 */
[----:B------:R-:W-:Y:S02]  /*4410*/  @P2 SEL R14, R18, R14, P0 ;  /* 0x0000000e120e2207 */ /* 0x000fe40000000000 */
[----:B------:R-:W-:-:S02]  /*4420*/  @P2 SEL R15, R19, R15, P0 ;  /* 0x0000000f130f2207 */ /* 0x000fc40000000000 */
[----:B------:R-:W3:Y:S09]  /*4430*/  LDG.E.64.CONSTANT R18, desc[UR10][R4.64+-0x1000] ;  /* 0xfff0000a04127981 */ /* 0x000ef2000c1e9b00 */
[----:B-----5:R-:W-:-:S04]  /*4440*/  @P1 ISETP.GE.U32.AND P0, PT, R14, R12, PT ;  /* 0x0000000c0e00120c */ /* 0x020fc80003f06070 */
[----:B------:R-:W-:Y:S01]  /*4450*/  @P1 ISETP.GE.AND.EX P0, PT, R15, R13, PT, P0 ;  /* 0x0000000d0f00120c */ /* 0x000fe20003f06300 */
[----:B------:R-:W-:Y:S02]  /*4460*/  IMAD.MOV.U32 R26, RZ, RZ, R22 ;  /* 0x000000ffff1a7224 */ /* 0x000fe400078e0016 */
[----:B------:R-:W-:-:S10]  /*4470*/  IMAD.MOV.U32 R27, RZ, RZ, R23 ;  /* 0x000000ffff1b7224 */ /* 0x000fd400078e0017 */
[----:B------:R-:W-:Y:S01]  /*4480*/  @P1 DSETP.LT.OR P0, PT, |R22|, |R16|, !P0 ;  /* 0x400000101600122a */ /* 0x000fe20004701600 */
[----:B------:R-:W4:Y:S05]  /*4490*/  LDG.E.64.CONSTANT R22, desc[UR10][R4.64] ;  /* 0x0000000a04167981 */ /* 0x000f2a000c1e9b00 */
        /* <DEDUP_REMOVED lines=14> */
[----:B------:R-:W-:-:S06]  /*4580*/  @P2 IMAD.MOV.U32 R11, RZ, RZ, R27 ;  /* 0x000000ffff0b2224 */ /* 0x000fcc00078e001b */
        /* <DEDUP_REMOVED lines=10> */
[----:B------:R-:W-:Y:S02]  /*4630*/  @P1 SEL R24, R8, R24, P0 ;  /* 0x0000001808181207 */ /* 0x000fe40000000000 */
[----:B------:R-:W-:Y:S01]  /*4640*/  @P1 SEL R25, R9, R25, P0 ;  /* 0x0000001909191207 */ /* 0x000fe20000000000 */
[----:B------:R-:W-:-:S04]  /*4650*/  UIADD3 UR4, UP1, UPT, UR4, -0x2, URZ ;  /* 0xfffffffe04047890 */ /* 0x000fc8000ff3e0ff */
[----:B------:R-:W-:Y:S02]  /*4660*/  UIADD3.X UR5, UPT, UPT, UR5, -0x1, URZ, UP1, !UPT ;  /* 0xffffffff05057890 */ /* 0x000fe40008ffe4ff */
[----:B------:R-:W-:-:S04]  /*4670*/  UISETP.NE.U32.AND UP1, UPT, UR4, URZ, UPT ;  /* 0x000000ff0400728c */ /* 0x000fc8000bf25070 */
[----:B------:R-:W-:Y:S01]  /*4680*/  UISETP.NE.AND.EX UP1, UPT, UR5, URZ, UPT, UP1 ;  /* 0x000000ff0500728c */ /* 0x000fe2000bf25310 */
[----:B--2---:R-:W-:-:S14]  /*4690*/  DSETP.GEU.AND P2, PT, |R6|, |R20|, PT ;  /* 0x400000140600722a */ /* 0x004fdc0003f4e200 */
[----:B---3--:R-:W-:-:S04]  /*46a0*/  @P2 ISETP.GE.U32.AND P0, PT, R24, R18, PT ;  /* 0x000000121800220c */ /* 0x008fc80003f06070 */
[----:B------:R-:W-:-:S13]  /*46b0*/  @P2 ISETP.GE.AND.EX P0, PT, R25, R19, PT, P0 ;  /* 0x000000131900220c */ /* 0x000fda0003f06300 */
[----:B------:R-:W-:-:S06]  /*46c0*/  @P2 DSETP.LT.OR P0, PT, |R20|, |R6|, !P0 ;  /* 0x400000061400222a */ /* 0x000fcc0004701600 */
[----:B------:R-:W-:Y:S02]  /*46d0*/  @P2 FSEL R6, R6, R20, P0 ;  /* 0x0000001406062208 */ /* 0x000fe40000000000 */
[----:B------:R-:W-:-:S03]  /*46e0*/  @P2 FSEL R7, R7, R21, P0 ;  /* 0x0000001507072208 */ /* 0x000fc60000000000 */
[----:B------:R-:W-:Y:S02]  /*46f0*/  @P2 IMAD.MOV.U32 R20, RZ, RZ, R6 ;  /* 0x000000ffff142224 */ /* 0x000fe400078e0006 */
[----:B------:R-:W-:-:S06]  /*4700*/  @P2 IMAD.MOV.U32 R21, RZ, RZ, R7 ;  /* 0x000000ffff152224 */ /* 0x000fcc00078e0007 */
[----:B-----5:R-:W-:Y:S01]  /*4710*/  DSETP.GEU.AND P1, PT, |R20|, |R16|, PT ;  /* 0x400000101400722a */ /* 0x020fe20003f2e200 */
[----:B------:R-:W-:Y:S02]  /*4720*/  @P2 SEL R18, R24, R18, P0 ;  /* 0x0000001218122207 */ /* 0x000fe40000000000 */
[----:B------:R-:W-:-:S11]  /*4730*/  @P2 SEL R19, R25, R19, P0 ;  /* 0x0000001319132207 */ /* 0x000fd60000000000 */
[----:B----4-:R-:W-:-:S04]  /*4740*/  @P1 ISETP.GE.U32.AND P0, PT, R18, R22, PT ;  /* 0x000000161200120c */ /* 0x010fc80003f06070 */
[----:B------:R-:W-:Y:S02]  /*4750*/  @P1 ISETP.GE.AND.EX P0, PT, R19, R23, PT, P0 ;  /* 0x000000171300120c */ /* 0x000fe40003f06300 */
[----:B------:R-:W-:-:S05]  /*4760*/  IADD3 R6, P2, PT, R4, 0xa000, RZ ;  /* 0x0000a00004067810 */ /* 0x000fca0007f5e0ff */
[----:B------:R-:W-:-:S06]  /*4770*/  IMAD.X R5, RZ, RZ, R5, P2 ;  /* 0x000000ffff057224 */ /* 0x000fcc00010e0605 */
[----:B------:R-:W-:Y:S01]  /*4780*/  @P1 DSETP.LT.OR P0, PT, |R16|, |R20|, !P0 ;  /* 0x400000141000122a */ /* 0x000fe20004701600 */
[----:B------:R-:W-:-:S05]  /*4790*/  IADD3 R3, P2, PT, R3, 0xa00, RZ ;  /* 0x00000a0003037810 */ /* 0x000fca0007f5e0ff */
[----:B------:R-:W-:Y:S02]  /*47a0*/  @P1 FSEL R4, R20, R16, P0 ;  /* 0x0000001014041208 */ /* 0x000fe40000000000 */
[----:B------:R-:W-:Y:S01]  /*47b0*/  @P1 FSEL R21, R21, R17, P0 ;  /* 0x0000001115151208 */ /* 0x000fe20000000000 */
[----:B------:R-:W-:Y:S01]  /*47c0*/  IMAD.X R2, RZ, RZ, R2, P2 ;  /* 0x000000ffff027224 */ /* 0x000fe200010e0602 */
[----:B------:R-:W-:Y:S01]  /*47d0*/  @P1 SEL R22, R18, R22, P0 ;  /* 0x0000001612161207 */ /* 0x000fe20000000000 */
[----:B------:R-:W-:Y:S01]  /*47e0*/  @P1 IMAD.MOV.U32 R16, RZ, RZ, R4 ;  /* 0x000000ffff101224 */ /* 0x000fe200078e0004 */
[----:B------:R-:W-:Y:S01]  /*47f0*/  @P1 SEL R23, R19, R23, P0 ;  /* 0x0000001713171207 */ /* 0x000fe20000000000 */
[----:B------:R-:W-:Y:S01]  /*4800*/  @P1 IMAD.MOV.U32 R17, RZ, RZ, R21 ;  /* 0x000000ffff111224 */ /* 0x000fe200078e0015 */
[----:B------:R-:W-:Y:S06]  /*4810*/  BRA.U UP1, `(.L_x_73) ;  /* 0xfffffff501f07547 */ /* 0x000fec000b83ffff */
.L_x_72:
[----:B------:R-:W-:Y:S05]  /*4820*/  BRA.U !UP0, `(.L_x_71) ;  /* 0x0000000508107547 */ /* 0x000fea000b800000 */
[----:B------:R-:W0:Y:S02]  /*4830*/  LDC.64 R4, c[0x0][0x380] ;  /* 0x0000e000ff047b82 */ /* 0x000e240000000a00 */
[----:B0-----:R-:W-:-:S03]  /*4840*/  IMAD.WIDE.U32 R4, R0, 0x10, R4 ;  /* 0x0000001000047825 */ /* 0x001fc600078e0004 */
[----:B------:R-:W-:-:S04]  /*4850*/  LEA R24, P0, R3, R4, 0x4 ;  /* 0x0000000403187211 */ /* 0x000fc800078020ff */
[----:B------:R-:W-:-:S05]  /*4860*/  LEA.HI.X R25, R3, R5, R2, 0x4, P0 ;  /* 0x0000000503197211 */ /* 0x000fca00000f2402 */
[----:B------:R-:W2:Y:S04]  /*4870*/  LDG.E.64.CONSTANT R20, desc[UR10][R24.64] ;  /* 0x0000000a18147981 */ /* 0x000ea8000c1e9b00 */
[----:B------:R-:W3:Y:S04]  /*4880*/  LDG.E.64.CONSTANT R18, desc[UR10][R24.64+0x8] ;  /* 0x0000080a18127981 */ /* 0x000ee8000c1e9b00 */
[----:B------:R-:W4:Y:S04]  /*4890*/  LDG.E.64.CONSTANT R14, desc[UR10][R24.64+0x1000] ;  /* 0x0010000a180e7981 */ /* 0x000f28000c1e9b00 */
[----:B------:R-:W5:Y:S04]  /*48a0*/  LDG.E.64.CONSTANT R12, desc[UR10][R24.64+0x1008] ;  /* 0x0010080a180c7981 */ /* 0x000f68000c1e9b00 */
        /* <DEDUP_REMOVED lines=16> */
[----:B------:R-:W-:-:S11]  /*49b0*/  @P2 SEL R19, R23, R19, P0 ;  /* 0x0000001317132207 */ /* 0x000fd60000000000 */
[----:B-----5:R-:W-:-:S04]  /*49c0*/  @P1 ISETP.GE.U32.AND P0, PT, R18, R12, PT ;  /* 0x0000000c1200120c */ /* 0x020fc80003f06070 */
        /* <DEDUP_REMOVED lines=27> */
[----:B------:R-:W-:Y:S02]  /*4b80*/  @P1 SEL R5, R9, R5, P0 ;  /* 0x0000000509051207 */ /* 0x000fe40000000000 */
[----:B------:R-:W-:-:S05]  /*4b90*/  IADD3 R3, P1, PT, R3, 0x500, RZ ;  /* 0x0000050003037810 */ /* 0x000fca0007f3e0ff */
[----:B------:R-:W-:Y:S01]  /*4ba0*/  IMAD.X R2, RZ, RZ, R2, P1 ;  /* 0x000000ffff027224 */ /* 0x000fe200008e0602 */
[----:B--2---:R-:W-:-:S14]  /*4bb0*/  DSETP.GEU.AND P2, PT, |R6|, |R16|, PT ;  /* 0x400000100600722a */ /* 0x004fdc0003f4e200 */
[----:B------:R-:W-:-:S04]  /*4bc0*/  @P2 ISETP.GE.U32.AND P0, PT, R4, R26, PT ;  /* 0x0000001a0400220c */ /* 0x000fc80003f06070 */
[----:B------:R-:W-:-:S13]  /*4bd0*/  @P2 ISETP.GE.AND.EX P0, PT, R5, R27, PT, P0 ;  /* 0x0000001b0500220c */ /* 0x000fda0003f06300 */
[----:B------:R-:W-:-:S06]  /*4be0*/  @P2 DSETP.LT.OR P0, PT, |R16|, |R6|, !P0 ;  /* 0x400000061000222a */ /* 0x000fcc0004701600 */
[----:B------:R-:W-:Y:S02]  /*4bf0*/  @P2 FSEL R6, R6, R16, P0 ;  /* 0x0000001006062208 */ /* 0x000fe40000000000 */
[----:B------:R-:W-:Y:S02]  /*4c00*/  @P2 FSEL R7, R7, R17, P0 ;  /* 0x0000001107072208 */ /* 0x000fe40000000000 */
[----:B------:R-:W-:Y:S02]  /*4c10*/  @P2 SEL R26, R4, R26, P0 ;  /* 0x0000001a041a2207 */ /* 0x000fe40000000000 */
[----:B------:R-:W-:Y:S01]  /*4c20*/  @P2 SEL R27, R5, R27, P0 ;  /* 0x0000001b051b2207 */ /* 0x000fe20000000000 */
[----:B------:R-:W-:Y:S02]  /*4c30*/  @P2 IMAD.MOV.U32 R16, RZ, RZ, R6 ;  /* 0x000000ffff102224 */ /* 0x000fe400078e0006 */
[----:B------:R-:W-:Y:S02]  /*4c40*/  @P2 IMAD.MOV.U32 R17, RZ, RZ, R7 ;  /* 0x000000ffff112224 */ /* 0x000fe400078e0007 */
[----:B------:R-:W-:-:S02]  /*4c50*/  IMAD.MOV.U32 R22, RZ, RZ, R26 ;  /* 0x000000ffff167224 */ /* 0x000fc400078e001a */
[----:B------:R-:W-:-:S07]  /*4c60*/  IMAD.MOV.U32 R23, RZ, RZ, R27 ;  /* 0x000000ffff177224 */ /* 0x000fce00078e001b */
.L_x_71:
[----:B------:R-:W0:Y:S02]  /*4c70*/  LDCU UR4, c[0x0][0x390] ;  /* 0x00007200ff0477ac */ /* 0x000e240008000800 */
[----:B0-----:R-:W-:Y:S02]  /*4c80*/  USHF.R.S32.HI UR5, URZ, 0x1f, UR4 ;  /* 0x0000001fff057899 */ /* 0x001fe40008011404 */
[----:B------:R-:W-:-:S04]  /*4c90*/  ISETP.GE.U32.AND P0, PT, R3, UR4, PT ;  /* 0x0000000403007c0c */ /* 0x000fc8000bf06070 */
[----:B------:R-:W-:-:S13]  /*4ca0*/  ISETP.GE.AND.EX P0, PT, R2, UR5, PT, P0 ;  /* 0x0000000502007c0c */ /* 0x000fda000bf06300 */
[----:B------:R-:W-:Y:S05]  /*4cb0*/  @P0 BRA `(.L_x_74) ;  /* 0x00000008009c0947 */ /* 0x000fea0003800000 */
[----:B------:R-:W-:Y:S01]  /*4cc0*/  IADD3 R21, PT, PT, -R3, UR4, RZ ;  /* 0x0000000403157c10 */ /* 0x000fe2000fffe1ff */
[----:B------:R-:W-:Y:S03]  /*4cd0*/  BSSY.RECONVERGENT B1, `(.L_x_74) ;  /* 0x00000a5000017945 */ /* 0x000fe60003800200 */
[----:B------:R-:W-:-:S13]  /*4ce0*/  ISETP.GE.AND P0, PT, R0, R21, PT ;  /* 0x000000150000720c */ /* 0x000fda0003f06270 */
[----:B------:R-:W-:Y:S05]  /*4cf0*/  @P0 BRA `(.L_x_75) ;  /* 0x0000000800880947 */ /* 0x000fea0003800000 */
[----:B------:R-:W-:Y:S01]  /*4d00*/  LOP3.LUT R12, RZ, R0, RZ, 0x33, !PT ;  /* 0x00000000ff0c7212 */ /* 0x000fe200078e33ff */
[----:B------:R-:W-:Y:S01]  /*4d10*/  BSSY.RECONVERGENT B2, `(.L_x_76) ;  /* 0x0000032000027945 */ /* 0x000fe20003800200 */
[----:B------:R-:W-:Y:S02]  /*4d20*/  IMAD.MOV.U32 R20, RZ, RZ, R0 ;  /* 0x000000ffff147224 */ /* 0x000fe400078e0000 */
[----:B------:R-:W-:-:S04]  /*4d30*/  IADD3 R12, PT, PT, -R3, UR4, R12 ;  /* 0x00000004030c7c10 */ /* 0x000fc8000fffe10c */
[----:B------:R-:W-:-:S04]  /*4d40*/  LOP3.LUT R4, R12, 0x300, RZ, 0xc0, !PT ;  /* 0x000003000c047812 */ /* 0x000fc800078ec0ff */
[----:B------:R-:W-:-:S13]  /*4d50*/  ISETP.NE.AND P0, PT, R4, 0x300, PT ;  /* 0x000003000400780c */ /* 0x000fda0003f05270 */
[----:B------:R-:W-:Y:S05]  /*4d60*/  @!P0 BRA `(.L_x_77) ;  /* 0x0000000000b08947 */ /* 0x000fea0003800000 */
[----:B------:R-:W0:Y:S01]  /*4d70*/  LDCU.64 UR6, c[0x0][0x380] ;  /* 0x00007000ff0677ac */ /* 0x000e220008000a00 */
[----:B------:R-:W-:Y:S01]  /*4d80*/  IADD3 R5, P0, PT, R0, R3, RZ ;  /* 0x0000000300057210 */ /* 0x000fe20007f1e0ff */
[----:B------:R-:W-:Y:S01]  /*4d90*/  IMAD.MOV.U32 R20, RZ, RZ, R0 ;  /* 0x000000ffff147224 */ /* 0x000fe200078e0000 */
[----:B------:R-:W-:-:S03]  /*4da0*/  LEA.HI R4, R12, 0x1, RZ, 0x18 ;  /* 0x000000010c047811 */ /* 0x000fc600078fc0ff */
[----:B------:R-:W-:Y:S01]  /*4db0*/  IMAD.X R6, RZ, RZ, R2, P0 ;  /* 0x000000ffff067224 */ /* 0x000fe200000e0602 */
[----:B------:R-:W-:-:S05]  /*4dc0*/  LOP3.LUT R4, R4, 0x3, RZ, 0xc0, !PT ;  /* 0x0000000304047812 */ /* 0x000fca00078ec0ff */
[----:B------:R-:W-:Y:S01]  /*4dd0*/  IMAD.MOV R13, RZ, RZ, -R4 ;  /* 0x000000ffff0d7224 */ /* 0x000fe200078e0a04 */
[----:B0-----:R-:W-:-:S04]  /*4de0*/  LEA R14, P1, R5, UR6, 0x4 ;  /* 0x00000006050e7c11 */ /* 0x001fc8000f8220ff */
[----:B------:R-:W-:-:S09]  /*4df0*/  LEA.HI.X R5, R5, UR7, R6, 0x4, P1 ;  /* 0x0000000705057c11 */ /* 0x000fd200088f2406 */
.L_x_80:
[----:B------:R-:W-:-:S05]  /*4e00*/  IMAD.MOV.U32 R4, RZ, RZ, R14 ;  /* 0x000000ffff047224 */ /* 0x000fca00078e000e */
[----:B------:R-:W2:Y:S04]  /*4e10*/  LDG.E.64.CONSTANT R8, desc[UR10][R4.64] ;  /* 0x0000000a04087981 */ /* 0x000ea8000c1e9b00 */
[----:B------:R-:W3:Y:S01]  /*4e20*/  LDG.E.64.CONSTANT R6, desc[UR10][R4.64+0x8] ;  /* 0x0000080a04067981 */ /* 0x000ee2000c1e9b00 */
[----:B------:R-:W-:Y:S01]  /*4e30*/  VIADD R13, R13, 0x1 ;  /* 0x000000010d0d7836 */ /* 0x000fe20000000000 */
[----:B------:R-:W-:Y:S01]  /*4e40*/  BSSY.RECONVERGENT B3, `(.L_x_78) ;  /* 0x000001b000037945 */ /* 0x000fe20003800200 */
[----:B------:R-:W-:Y:S01]  /*4e50*/  IMAD.MOV.U32 R15, RZ, RZ, R22 ;  /* 0x000000ffff0f7224 */ /* 0x000fe200078e0016 */
        /* <DEDUP_REMOVED lines=25> */
.L_x_79:
[----:B------:R-:W-:Y:S05]  /*4ff0*/  BSYNC.RECONVERGENT B3 ;  /* 0x0000000000037941 */ /* 0x000fea0003800200 */
.L_x_78:
[----:B------:R-:W-:Y:S02]  /*5000*/  IMAD.X R5, RZ, RZ, R5, P3 ;  /* 0x000000ffff057224 */ /* 0x000fe400018e0605 */
[----:B------:R-:W-:Y:S01]  /*5010*/  VIADD R20, R20, 0x100 ;  /* 0x0000010014147836 */ /* 0x000fe20000000000 */
[----:B------:R-:W-:Y:S06]  /*5020*/  @P2 BRA `(.L_x_80) ;  /* 0xfffffffc00742947 */ /* 0x000fec000383ffff */
.L_x_77:
[----:B------:R-:W-:Y:S05]  /*5030*/  BSYNC.RECONVERGENT B2 ;  /* 0x0000000000027941 */ /* 0x000fea0003800200 */
.L_x_76:
[----:B------:R-:W-:-:S13]  /*5040*/  ISETP.GE.U32.AND P0, PT, R12, 0x300, PT ;  /* 0x000003000c00780c */ /* 0x000fda0003f06070 */
[----:B------:R-:W-:Y:S05]  /*5050*/  @!P0 BRA `(.L_x_75) ;  /* 0x0000000400b08947 */ /* 0x000fea0003800000 */
[----:B------:R-:W0:Y:S01]  /*5060*/  LDCU.64 UR6, c[0x0][0x380] ;  /* 0x00007000ff0677ac */ /* 0x000e220008000a00 */
[----:B------:R-:W-:-:S05]  /*5070*/  IADD3 R3, P0, PT, R20, R3, RZ ;  /* 0x0000000314037210 */ /* 0x000fca0007f1e0ff */
[----:B------:R-:W-:Y:S01]  /*5080*/  IMAD.X R2, RZ, RZ, R2, P0 ;  /* 0x000000ffff027224 */ /* 0x000fe200000e0602 */
[----:B0-----:R-:W-:-:S04]  /*5090*/  LEA R8, P1, R3, UR6, 0x4 ;  /* 0x0000000603087c11 */ /* 0x001fc8000f8220ff */
[----:B------:R-:W-:Y:S02]  /*50a0*/  IADD3 R8, P0, PT, R8, 0x3008, RZ ;  /* 0x0000300808087810 */ /* 0x000fe40007f1e0ff */
[----:B------:R-:W-:-:S05]  /*50b0*/  LEA.HI.X R9, R3, UR7, R2, 0x4, P1 ;  /* 0x0000000703097c11 */ /* 0x000fca00088f2402 */
[----:B------:R-:W-:-:S07]  /*50c0*/  IMAD.X R9, RZ, RZ, R9, P0 ;  /* 0x000000ffff097224 */ /* 0x000fce00000e0609 */
.L_x_89:
[----:B------:R-:W2:Y:S04]  /*50d0*/  LDG.E.64.CONSTANT R10, desc[UR10][R8.64+-0x3008] ;  /* 0xffcff80a080a7981 */ /* 0x000ea8000c1e9b00 */
[----:B------:R-:W3:Y:S04]  /*50e0*/  LDG.E.64.CONSTANT R12, desc[UR10][R8.64+-0x3000] ;  /* 0xffd0000a080c7981 */ /* 0x000ee8000c1e9b00 */
[----:B------:R0:W5:Y:S04]  /*50f0*/  LDG.E.64.CONSTANT R6, desc[UR10][R8.64+-0x2008] ;  /* 0xffdff80a08067981 */ /* 0x000168000c1e9b00 */
        /* <DEDUP_REMOVED lines=22> */
.L_x_82:
[----:B------:R-:W-:Y:S05]  /*5260*/  BSYNC.RECONVERGENT B2 ;  /* 0x0000000000027941 */ /* 0x000fea0003800200 */
.L_x_81:
        /* <DEDUP_REMOVED lines=25> */
.L_x_84:
[----:B------:R-:W-:Y:S05]  /*5400*/  BSYNC.RECONVERGENT B2 ;  /* 0x0000000000027941 */ /* 0x000fea0003800200 */
.L_x_83:
        /* <DEDUP_REMOVED lines=21> */
.L_x_86:
[----:B------:R-:W-:Y:S05]  /*5560*/  BSYNC.RECONVERGENT B2 ;  /* 0x0000000000027941 */ /* 0x000fea0003800200 */
.L_x_85:
        /* <DEDUP_REMOVED lines=21> */
.L_x_88:
[----:B------:R-:W-:Y:S05]  /*56c0*/  BSYNC.RECONVERGENT B2 ;  /* 0x0000000000027941 */ /* 0x000fea0003800200 */
.L_x_87:
[----:B------:R-:W-:Y:S01]  /*56d0*/  VIADD R20, R20, 0x400 ;  /* 0x0000040014147836 */ /* 0x000fe20000000000 */
[----:B------:R-:W-:-:S04]  /*56e0*/  IADD3 R8, P1, PT, R8, 0x4000, RZ ;  /* 0x0000400008087810 */ /* 0x000fc80007f3e0ff */
[----:B------:R-:W-:Y:S01]  /*56f0*/  ISETP.GE.AND P0, PT, R20, R21, PT ;  /* 0x000000151400720c */ /* 0x000fe20003f06270 */
[----:B------:R-:W-:-:S12]  /*5700*/  IMAD.X R9, RZ, RZ, R9, P1 ;  /* 0x000000ffff097224 */ /* 0x000fd800008e0609 */
[----:B------:R-:W-:Y:S05]  /*5710*/  @!P0 BRA `(.L_x_89) ;  /* 0xfffffff8006c8947 */ /* 0x000fea000383ffff */
.L_x_75:
[----:B------:R-:W-:Y:S05]  /*5720*/  BSYNC.RECONVERGENT B1 ;  /* 0x0000000000017941 */ /* 0x000fea0003800200 */
.L_x_74:
[----:B------:R-:W0:Y:S01]  /*5730*/  S2R R8, SR_LANEID ;  /* 0x0000000000087919 */ /* 0x000e220000000000 */
[----:B------:R-:W-:Y:S01]  /*5740*/  BSSY.RECONVERGENT B1, `(.L_x_90) ;  /* 0x000001f000017945 */ /* 0x000fe20003800200 */
[----:B------:R-:W-:Y:S01]  /*5750*/  IMAD.MOV.U32 R11, RZ, RZ, R22 ;  /* 0x000000ffff0b7224 */ /* 0x000fe200078e0016 */
[----:B------:R1:W2:Y:S01]  /*5760*/  SHFL.DOWN PT, R4, R16, 0x1, 0x1f ;  /* 0x08201f0010047f89 */ /* 0x0002a200000e0000 */
[----:B------:R-:W-:Y:S02]  /*5770*/  IMAD.MOV.U32 R12, RZ, RZ, R23 ;  /* 0x000000ffff0c7224 */ /* 0x000fe400078e0017 */
[----:B------:R-:W-:Y:S01]  /*5780*/  IMAD.MOV.U32 R2, RZ, RZ, R16 ;  /* 0x000000ffff027224 */ /* 0x000fe200078e0010 */
[----:B------:R1:W3:Y:S01]  /*5790*/  SHFL.DOWN PT, R5, R17, 0x1, 0x1f ;  /* 0x08201f0011057f89 */ /* 0x0002e200000e0000 */
        /* <DEDUP_REMOVED lines=25> */
.L_x_91:
[----:B------:R-:W-:Y:S05]  /*5930*/  BSYNC.RECONVERGENT B1 ;  /* 0x0000000000017941 */ /* 0x000fea0003800200 */
.L_x_90:
        /* <DEDUP_REMOVED lines=31> */
.L_x_93:
[----:B------:R-:W-:Y:S05]  /*5b30*/  BSYNC.RECONVERGENT B1 ;  /* 0x0000000000017941 */ /* 0x000fea0003800200 */
.L_x_92:
[----:B------:R-:W-:Y:S01]  /*5b40*/  ISETP.GT.AND P0, PT, R8, 0x1b, PT ;  /* 0x0000001b0800780c */ /* 0x000fe20003f04270 */
[----:B-1----:R1:W1:Y:S01]  /*5b50*/  SHFL.DOWN PT, R6, R4, 0x4, 0x1f ;  /* 0x08801f0004067f89 */ /* 0x00226200000e0000 */
[----:B------:R-:W-:Y:S01]  /*5b60*/  BSSY.RECONVERGENT B1, `(.L_x_94) ;  /* 0x000001d000017945 */ /* 0x000fe20003800200 */
[----:B0-----:R-:W-:Y:S02]  /*5b70*/  IMAD.MOV.U32 R11, RZ, RZ, R9 ;  /* 0x000000ffff0b7224 */ /* 0x001fe400078e0009 */
[----:B--2---:R0:W2:Y:S01]  /*5b80*/  SHFL.DOWN PT, R7, R5, 0x4, 0x1f ;  /* 0x08801f0005077f89 */ /* 0x0040a200000e0000 */
[----:B------:R-:W-:Y:S02]  /*5b90*/  IMAD.MOV.U32 R12, RZ, RZ, R10 ;  /* 0x000000ffff0c7224 */ /* 0x000fe400078e000a */
[----:B------:R-:W-:Y:S01]  /*5ba0*/  IMAD.MOV.U32 R2, RZ, RZ, R4 ;  /* 0x000000ffff027224 */ /* 0x000fe200078e0004 */
[----:B---3--:R0:W3:Y:S01]  /*5bb0*/  SHFL.DOWN PT, R14, R9, 0x4, 0x1f ;  /* 0x08801f00090e7f89 */ /* 0x0080e200000e0000 */
[----:B------:R-:W-:-:S03]  /*5bc0*/  IMAD.MOV.U32 R3, RZ, RZ, R5 ;  /* 0x000000ffff037224 */ /* 0x000fc600078e0005 */
[----:B----4-:R0:W4:Y:S01]  /*5bd0*/  SHFL.DOWN PT, R13, R10, 0x4, 0x1f ;  /* 0x08801f000a0d7f89 */ /* 0x01012200000e0000 */
        /* <DEDUP_REMOVED lines=21> */
.L_x_95:
[----:B------:R-:W-:Y:S05]  /*5d30*/  BSYNC.RECONVERGENT B1 ;  /* 0x0000000000017941 */ /* 0x000fea0003800200 */
.L_x_94:
        /* <DEDUP_REMOVED lines=31> */
.L_x_97:
[----:B------:R-:W-:Y:S05]  /*5f30*/  BSYNC.RECONVERGENT B1 ;  /* 0x0000000000017941 */ /* 0x000fea0003800200 */
.L_x_96:
[----:B------:R-:W-:Y:S01]  /*5f40*/  ISETP.GT.AND P0, PT, R8, 0xf, PT ;  /* 0x0000000f0800780c */ /* 0x000fe20003f04270 */
[----:B-1----:R1:W1:Y:S01]  /*5f50*/  SHFL.DOWN PT, R6, R4, 0x10, 0x1f ;  /* 0x0a001f0004067f89 */ /* 0x00226200000e0000 */
[----:B------:R-:W-:Y:S01]  /*5f60*/  BSSY.RECONVERGENT B1, `(.L_x_98) ;  /* 0x000001d000017945 */ /* 0x000fe20003800200 */
[----:B---3--:R-:W-:Y:S02]  /*5f70*/  IMAD.MOV.U32 R14, RZ, RZ, R9 ;  /* 0x000000ffff0e7224 */ /* 0x008fe400078e0009 */
[----:B--2---:R2:W3:Y:S01]  /*5f80*/  SHFL.DOWN PT, R7, R5, 0x10, 0x1f ;  /* 0x0a001f0005077f89 */ /* 0x0044e200000e0000 */
[----:B------:R-:W-:Y:S02]  /*5f90*/  IMAD.MOV.U32 R15, RZ, RZ, R10 ;  /* 0x000000ffff0f7224 */ /* 0x000fe400078e000a */
[----:B------:R-:W-:Y:S01]  /*5fa0*/  IMAD.MOV.U32 R2, RZ, RZ, R4 ;  /* 0x000000ffff027224 */ /* 0x000fe200078e0004 */
[----:B0-----:R2:W0:Y:S01]  /*5fb0*/  SHFL.DOWN PT, R12, R9, 0x10, 0x1f ;  /* 0x0a001f00090c7f89 */ /* 0x00142200000e0000 */
[----:B------:R-:W-:-:S03]  /*5fc0*/  IMAD.MOV.U32 R3, RZ, RZ, R5 ;  /* 0x000000ffff037224 */ /* 0x000fc600078e0005 */
[----:B------:R2:W0:Y:S01]  /*5fd0*/  SHFL.DOWN PT, R11, R10, 0x10, 0x1f ;  /* 0x0a001f000a0b7f89 */ /* 0x00042200000e0000 */
[----:B------:R-:W-:Y:S05]  /*5fe0*/  @P0 BRA `(.L_x_99) ;  /* 0x0000000000500947 */ /* 0x000fea0003800000 */
[----:B-1-3--:R-:W-:Y:S01]  /*5ff0*/  DSETP.GEU.AND P0, PT, |R4|, |R6|, PT ;  /* 0x400000060400722a */ /* 0x00afe20003f0e200 */
        /* <DEDUP_REMOVED lines=19> */
.L_x_99:
[----:B------:R-:W-:Y:S05]  /*6130*/  BSYNC.RECONVERGENT B1 ;  /* 0x0000000000017941 */ /* 0x000fea0003800200 */
.L_x_98:
[----:B------:R-:W-:Y:S01]  /*6140*/  ISETP.NE.AND P0, PT, R8, RZ, PT ;  /* 0x000000ff0800720c */ /* 0x000fe20003f05270 */
[----:B------:R-:W-:-:S12]  /*6150*/  BSSY.RECONVERGENT B1, `(.L_x_100) ;  /* 0x000000a000017945 */ /* 0x000fd80003800200 */
[----:B------:R-:W-:Y:S05]  /*6160*/  @P0 BRA `(.L_x_101) ;  /* 0x0000000000200947 */ /* 0x000fea0003800000 */
[----:B-1----:R-:W1:Y:S01]  /*6170*/  S2R R6, SR_CgaCtaId ;  /* 0x0000000000067919 */ /* 0x002e620000008800 */
[----:B--2---:R-:W-:Y:S02]  /*6180*/  MOV R5, 0x400 ;  /* 0x0000040000057802 */ /* 0x004fe40000000f00 */
[----:B------:R-:W-:-:S04]  /*6190*/  SHF.R.U32.HI R4, RZ, 0x1, R0 ;  /* 0x00000001ff047819 */ /* 0x000fc80000011600 */
[----:B------:R-:W-:Y:S02]  /*61a0*/  LOP3.LUT R4, R4, 0x1f0, RZ, 0xc0, !PT ;  /* 0x000001f004047812 */ /* 0x000fe400078ec0ff */
[----:B-1----:R-:W-:-:S05]  /*61b0*/  LEA R5, R6, R5, 0x18 ;  /* 0x0000000506057211 */ /* 0x002fca00078ec0ff */
[----:B------:R-:W-:-:S05]  /*61c0*/  IMAD.IADD R5, R4, 0x1, R5 ;  /* 0x0000000104057824 */ /* 0x000fca00078e0205 */
[----:B------:R1:W-:Y:S04]  /*61d0*/  STS.64 [R5+0x10], R14 ;  /* 0x0000100e05007388 */ /* 0x0003e80000000a00 */
[----:B------:R1:W-:Y:S02]  /*61e0*/  STS.64 [R5+0x8], R2 ;  /* 0x0000080205007388 */ /* 0x0003e40000000a00 */
.L_x_101:
[----:B------:R-:W-:Y:S05]  /*61f0*/  BSYNC.RECONVERGENT B1 ;  /* 0x0000000000017941 */ /* 0x000fea0003800200 */
.L_x_100:
[----:B------:R-:W-:Y:S01]  /*6200*/  BAR.SYNC.DEFER_BLOCKING 0x0 ;  /* 0x0000000000007b1d */ /* 0x000fe20000010000 */
[----:B------:R-:W-:-:S13]  /*6210*/  ISETP.NE.AND P1, PT, R0, RZ, PT ;  /* 0x000000ff0000720c */ /* 0x000fda0003f25270 */
[----:B------:R-:W-:Y:S05]  /*6220*/  @P1 BRA `(.L_x_34) ;  /* 0x00000008008c1947 */ /* 0x000fea0003800000 */
[----:B-12---:R-:W1:Y:S01]  /*6230*/  S2R R5, SR_CgaCtaId ;  /* 0x0000000000057919 */ /* 0x006e620000008800 */
[----:B------:R-:W-:Y:S01]  /*6240*/  MOV R0, 0x400 ;  /* 0x0000040000007802 */ /* 0x000fe20000000f00 */
[----:B------:R-:W-:Y:S03]  /*6250*/  BSSY.RECONVERGENT B1, `(.L_x_102) ;  /* 0x000001a000017945 */ /* 0x000fe60003800200 */
[----:B-1----:R-:W-:-:S05]  /*6260*/  LEA R0, R5, R0, 0x18 ;  /* 0x0000000005007211 */ /* 0x002fca00078ec0ff */
[----:B------:R-:W1:Y:S04]  /*6270*/  LDS.64 R16, [R0+0x18] ;  /* 0x0000180000107984 */ /* 0x000e680000000a00 */
[----:B---3--:R-:W2:Y:S04]  /*6280*/  LDS.128 R4, [R0+0x20] ;  /* 0x0000200000047984 */ /* 0x008ea80000000c00 */
[----:B0---4-:R0:W3:Y:S04]  /*6290*/  LDS.64 R12, [R0+0x80] ;  /* 0x00008000000c7984 */ /* 0x0110e80000000a00 */
[----:B------:R0:W4:Y:S01]  /*62a0*/  LDS.128 R8, [R0+0x30] ;  /* 0x0000300000087984 */ /* 0x0001220000000c00 */
[----:B-1----:R-:W-:Y:S01]  /*62b0*/  DSETP.GEU.AND P0, PT, |R2|, |R16|, PT ;  /* 0x400000100200722a */ /* 0x002fe20003f0e200 */
[----:B------:R-:W-:-:S02]  /*62c0*/  IMAD.MOV.U32 R24, RZ, RZ, R16 ;  /* 0x000000ffff187224 */ /* 0x000fc400078e0010 */
[----:B------:R-:W-:Y:S02]  /*62d0*/  IMAD.MOV.U32 R25, RZ, RZ, R17 ;  /* 0x000000ffff197224 */ /* 0x000fe400078e0011 */
[----:B--2---:R-:W-:Y:S02]  /*62e0*/  IMAD.MOV.U32 R27, RZ, RZ, R4 ;  /* 0x000000ffff1b7224 */ /* 0x004fe400078e0004 */
[----:B------:R-:W-:-:S07]  /*62f0*/  IMAD.MOV.U32 R29, RZ, RZ, R5 ;  /* 0x000000ffff1d7224 */ /* 0x000fce00078e0005 */
[----:B0--34-:R-:W-:Y:S05]  /*6300*/  @!P0 BRA `(.L_x_103) ;  /* 0x0000000000388947 */ /* 0x019fea0003800000 */
        /* <DEDUP_REMOVED lines=14> */
.L_x_103:
[----:B------:R-:W-:Y:S05]  /*63f0*/  BSYNC.RECONVERGENT B1 ;  /* 0x0000000000017941 */ /* 0x000fea0003800200 */
.L_x_102:
        /* <DEDUP_REMOVED lines=23> */
.L_x_105:
[----:B------:R-:W-:Y:S05]  /*6570*/  BSYNC.RECONVERGENT B1 ;  /* 0x0000000000017941 */ /* 0x000fea0003800200 */
.L_x_104:
        /* <DEDUP_REMOVED lines=21> */
.L_x_107:
[----:B------:R-:W-:Y:S05]  /*66d0*/  BSYNC.RECONVERGENT B1 ;  /* 0x0000000000017941 */ /* 0x000fea0003800200 */
.L_x_106:
        /* <DEDUP_REMOVED lines=23> */
.L_x_109:
[----:B------:R-:W-:Y:S05]  /*6850*/  BSYNC.RECONVERGENT B1 ;  /* 0x0000000000017941 */ /* 0x000fea0003800200 */
.L_x_108:
        /* <DEDUP_REMOVED lines=21> */
.L_x_111:
[----:B------:R-:W-:Y:S05]  /*69b0*/  BSYNC.RECONVERGENT B1 ;  /* 0x0000000000017941 */ /* 0x000fea0003800200 */
.L_x_110:
        /* <DEDUP_REMOVED lines=21> */
.L_x_113:
[----:B------:R-:W-:Y:S05]  /*6b10*/  BSYNC.RECONVERGENT B1 ;  /* 0x0000000000017941 */ /* 0x000fea0003800200 */
.L_x_112:
        /* <DEDUP_REMOVED lines=20> */
.L_x_34:
[----:B------:R-:W-:Y:S05]  /*6c60*/  BSYNC.RECONVERGENT B0 ;  /* 0x0000000000007941 */ /* 0x000fea0003800200 */
.L_x_1:
[----:B------:R-:W-:Y:S05]  /*6c70*/  @P1 EXIT ;  /* 0x000000000000194d */ /* 0x000fea0003800000 */
[----:B012---:R-:W0:Y:S02]  /*6c80*/  LDC.64 R4, c[0x0][0x388] ;  /* 0x0000e200ff047b82 */ /* 0x007e240000000a00 */
[----:B0-----:R-:W-:Y:S04]  /*6c90*/  STG.E.64 desc[UR10][R4.64], R2 ;  /* 0x0000000204007986 */ /* 0x001fe8000c101b0a */
[----:B------:R-:W-:Y:S01]  /*6ca0*/  STG.E.64 desc[UR10][R4.64+0x8], R14 ;  /* 0x0000080e04007986 */ /* 0x000fe2000c101b0a */
[----:B------:R-:W-:Y:S05]  /*6cb0*/  EXIT ;  /* 0x000000000000794d */ /* 0x000fea0003800000 */
.L_x_114:
        /* <DEDUP_REMOVED lines=12> */
.L_x_734:


//--------------------- .text._ZN6thrust24THRUST_300001_SM_1000_NS8cuda_cub4core6detail13_kernel_agentINS1_8__reduce10DrainAgentIlEEJN3cub18CUB_300001_SM_10009GridQueueIyEElEEEvDpT0_ --------------------------
	.section	.text._ZN6thrust24THRUST_300001_SM_1000_NS8cuda_cub4core6detail13_kernel_agentINS1_8__reduce10DrainAgentIlEEJN3cub18CUB_300001_SM_10009GridQueueIyEElEEEvDpT0_,"ax",@progbits
	.align	128
        .global         _ZN6thrust24THRUST_300001_SM_1000_NS8cuda_cub4core6detail13_kernel_agentINS1_8__reduce10DrainAgentIlEEJN3cub18CUB_300001_SM_10009GridQueueIyEElEEEvDpT0_
        .type           _ZN6thrust24THRUST_300001_SM_1000_NS8cuda_cub4core6detail13_kernel_agentINS1_8__reduce10DrainAgentIlEEJN3cub18CUB_300001_SM_10009GridQueueIyEElEEEvDpT0_,@function
        .size           _ZN6thrust24THRUST_300001_SM_1000_NS8cuda_cub4core6detail13_kernel_agentINS1_8__reduce10DrainAgentIlEEJN3cub18CUB_300001_SM_10009GridQueueIyEElEEEvDpT0_,(.L_x_735 - _ZN6thrust24THRUST_300001_SM_1000_NS8cuda_cub4core6detail13_kernel_agentINS1_8__reduce10DrainAgentIlEEJN3cub18CUB_300001_SM_10009GridQueueIyEElEEEvDpT0_)
        .other          _ZN6thrust24THRUST_300001_SM_1000_NS8cuda_cub4core6detail13_kernel_agentINS1_8__reduce10DrainAgentIlEEJN3cub18CUB_300001_SM_10009GridQueueIyEElEEEvDpT0_,@"STO_CUDA_ENTRY STV_DEFAULT"
_ZN6thrust24THRUST_300001_SM_1000_NS8cuda_cub4core6detail13_kernel_agentINS1_8__reduce10DrainAgentIlEEJN3cub18CUB_300001_SM_10009GridQueueIyEElEEEvDpT0_:
.text._ZN6thrust24THRUST_300001_SM_1000_NS8cuda_cub4core6detail13_kernel_agentINS1_8__reduce10DrainAgentIlEEJN3cub18CUB_300001_SM_10009GridQueueIyEElEEEvDpT0_:
[----:B------:R-:W-:Y:S08]  /*0000*/  LDC R1, c[0x0][0x37c] ;  /* 0x0000df00ff017b82 */ /* 0x000ff00000000800 */
[----:B------:R-:W0:Y:S01]  /*0010*/  LDC.64 R2, c[0x0][0x380] ;  /* 0x0000e000ff027b82 */ /* 0x000e220000000a00 */
[----:B------:R-:W0:Y:S07]  /*0020*/  LDCU.64 UR4, c[0x0][0x358] ;  /* 0x00006b00ff0477ac */ /* 0x000e2e0008000a00 */
[----:B------:R-:W1:Y:S01]  /*0030*/  LDC.64 R4, c[0x0][0x388] ;  /* 0x0000e200ff047b82 */ /* 0x000e620000000a00 */
[----:B0-----:R-:W-:Y:S04]  /*0040*/  STG.E.64 desc[UR4][R2.64+0x8], RZ ;  /* 0x000008ff02007986 */ /* 0x001fe8000c101b04 */
[----:B-1----:R-:W-:Y:S01]  /*0050*/  STG.E.64 desc[UR4][R2.64], R4 ;  /* 0x0000000402007986 */ /* 0x002fe2000c101b04 */
[----:B------:R-:W-:Y:S05]  /*0060*/  EXIT ;  /* 0x000000000000794d */ /* 0x000fea0003800000 */
.L_x_115:
        /* <DEDUP_REMOVED lines=9> */
.L_x_735:


//--------------------- .text._ZN6thrust24THRUST_300001_SM_1000_NS8cuda_cub4core6detail13_kernel_agentINS1_8__reduce11ReduceAgentINS0_12zip_iteratorIN4cuda3std3__45tupleIJNS0_10device_ptrIdEENS0_17counting_iteratorIlNS0_11use_defaultESF_SF_EEEEEEEPNSB_IJdlEEESJ_lNS1_9__extrema9arg_max_fIdl10ComparatorEEEEJSI_SK_lN3cub18CUB_300001_SM_100013GridEvenShareIlEENSR_9GridQueueIyEESO_EEEvDpT0_ --------------------------
	.section	.text._ZN6thrust24THRUST_300001_SM_1000_NS8cuda_cub4core6detail13_kernel_agentINS1_8__reduce11ReduceAgentINS0_12zip_iteratorIN4cuda3std3__45tupleIJNS0_10device_ptrIdEENS0_17counting_iteratorIlNS0_11use_defaultESF_SF_EEEEEEEPNSB_IJdlEEESJ_lNS1_9__extrema9arg_max_fIdl10ComparatorEEEEJSI_SK_lN3cub18CUB_300001_SM_100013GridEvenShareIlEENSR_9GridQueueIyEESO_EEEvDpT0_,"ax",@progbits
	.align	128
        .global         _ZN6thrust24THRUST_300001_SM_1000_NS8cuda_cub4core6detail13_kernel_agentINS1_8__reduce11ReduceAgentINS0_12zip_iteratorIN4cuda3std3__45tupleIJNS0_10device_ptrIdEENS0_17counting_iteratorIlNS0_11use_defaultESF_SF_EEEEEEEPNSB_IJdlEEESJ_lNS1_9__extrema9arg_max_fIdl10ComparatorEEEEJSI_SK_lN3cub18CUB_300001_SM_100013GridEvenShareIlEENSR_9GridQueueIyEESO_EEEvDpT0_
        .type           _ZN6thrust24THRUST_300001_SM_1000_NS8cuda_cub4core6detail13_kernel_agentINS1_8__reduce11ReduceAgentINS0_12zip_iteratorIN4cuda3std3__45tupleIJNS0_10device_ptrIdEENS0_17counting_iteratorIlNS0_11use_defaultESF_SF_EEEEEEEPNSB_IJdlEEESJ_lNS1_9__extrema9arg_max_fIdl10ComparatorEEEEJSI_SK_lN3cub18CUB_300001_SM_100013GridEvenShareIlEENSR_9GridQueueIyEESO_EEEvDpT0_,@function
        .size           _ZN6thrust24THRUST_300001_SM_1000_NS8cuda_cub4core6detail13_kernel_agentINS1_8__reduce11ReduceAgentINS0_12zip_iteratorIN4cuda3std3__45tupleIJNS0_10device_ptrIdEENS0_17counting_iteratorIlNS0_11use_defaultESF_SF_EEEEEEEPNSB_IJdlEEESJ_lNS1_9__extrema9arg_max_fIdl10ComparatorEEEEJSI_SK_lN3cub18CUB_300001_SM_100013GridEvenShareIlEENSR_9GridQueueIyEESO_EEEvDpT0_,(.L_x_736 - _ZN6thrust24THRUST_300001_SM_1000_NS8cuda_cub4core6detail13_kernel_agentINS1_8__reduce11ReduceAgentINS0_12zip_iteratorIN4cuda3std3__45tupleIJNS0_10device_ptrIdEENS0_17counting_iteratorIlNS0_11use_defaultESF_SF_EEEEEEEPNSB_IJdlEEESJ_lNS1_9__extrema9arg_max_fIdl10ComparatorEEEEJSI_SK_lN3cub18CUB_300001_SM_100013GridEvenShareIlEENSR_9GridQueueIyEESO_EEEvDpT0_)
        .other          _ZN6thrust24THRUST_300001_SM_1000_NS8cuda_cub4core6detail13_kernel_agentINS1_8__reduce11ReduceAgentINS0_12zip_iteratorIN4cuda3std3__45tupleIJNS0_10device_ptrIdEENS0_17counting_iteratorIlNS0_11use_defaultESF_SF_EEEEEEEPNSB_IJdlEEESJ_lNS1_9__extrema9arg_max_fIdl10ComparatorEEEEJSI_SK_lN3cub18CUB_300001_SM_100013GridEvenShareIlEENSR_9GridQueueIyEESO_EEEvDpT0_,@"STO_CUDA_ENTRY STV_DEFAULT"
_ZN6thrust24THRUST_300001_SM_1000_NS8cuda_cub4core6detail13_kernel_agentINS1_8__reduce11ReduceAgentINS0_12zip_iteratorIN4cuda3std3__45tupleIJNS0_10device_ptrIdEENS0_17counting_iteratorIlNS0_11use_defaultESF_SF_EEEEEEEPNSB_IJdlEEESJ_lNS1_9__extrema9arg_max_fIdl10ComparatorEEEEJSI_SK_lN3cub18CUB_300001_SM_100013GridEvenShareIlEENSR_9GridQueueIyEESO_EEEvDpT0_:
.text._ZN6thrust24THRUST_300001_SM_1000_NS8cuda_cub4core6detail13_kernel_agentINS1_8__reduce11ReduceAgentINS0_12zip_iteratorIN4cuda3std3__45tupleIJNS0_10device_ptrIdEENS0_17counting_iteratorIlNS0_11use_defaultESF_SF_EEEEEEEPNSB_IJdlEEESJ_lNS1_9__extrema9arg_max_fIdl10ComparatorEEEEJSI_SK_lN3cub18CUB_300001_SM_100013GridEvenShareIlEENSR_9GridQueueIyEESO_EEEvDpT0_:
[----:B------:R-:W-:Y:S01]  /*0000*/  LDC R1, c[0x0][0x37c] ;  /* 0x0000df00ff017b82 */ /* 0x000fe20000000800 */
[----:B------:R-:W0:Y:S01]  /*0010*/  S2R R0, SR_CTAID.X ;  /* 0x0000000000007919 */ /* 0x000e220000002500 */
[----:B------:R-:W1:Y:S01]  /*0020*/  LDCU.64 UR4, c[0x0][0x398] ;  /* 0x00007300ff0477ac */ /* 0x000e620008000a00 */
[----:B------:R-:W-:Y:S01]  /*0030*/  BSSY.RECONVERGENT B0, `(.L_x_116) ;  /* 0x0000689000007945 */ /* 0x000fe20003800200 */
[----:B------:R-:W2:Y:S01]  /*0040*/  LDCU UR6, c[0x0][0x370] ;  /* 0x00006e00ff0677ac */ /* 0x000ea20008000800 */
[----:B------:R-:W3:Y:S01]  /*0050*/  LDCU.64 UR10, c[0x0][0x358] ;  /* 0x00006b00ff0a77ac */ /* 0x000ee20008000a00 */
[----:B-1----:R-:W-:Y:S02]  /*0060*/  IMAD.U32 R25, RZ, RZ, UR4 ;  /* 0x00000004ff197e24 */ /* 0x002fe4000f8e00ff */
[----:B------:R-:W-:Y:S01]  /*0070*/  IMAD.U32 R16, RZ, RZ, UR5 ;  /* 0x00000005ff107e24 */ /* 0x000fe2000f8e00ff */
[----:B--2---:R-:W-:Y:S01]  /*0080*/  UIMAD UR6, UR6, 0x500, URZ ;  /* 0x00000500060678a4 */ /* 0x004fe2000f8e02ff */
[----:B0-----:R-:W-:-:S05]  /*0090*/  IMAD R8, R0, 0x500, RZ ;  /* 0x0000050000087824 */ /* 0x001fca00078e02ff */
[----:B------:R-:W-:-:S04]  /*00a0*/  IADD3 R2, P1, PT, R8, 0x500, RZ ;  /* 0x0000050008027810 */ /* 0x000fc80007f3e0ff */
[----:B------:R-:W-:Y:S01]  /*00b0*/  ISETP.GT.U32.AND P0, PT, R2, R25, PT ;  /* 0x000000190200720c */ /* 0x000fe20003f04070 */
[----:B------:R-:W-:-:S05]  /*00c0*/  IMAD.X R3, RZ, RZ, RZ, P1 ;  /* 0x000000ffff037224 */ /* 0x000fca00008e06ff */
[----:B------:R-:W-:-:S13]  /*00d0*/  ISETP.GT.AND.EX P0, PT, R3, R16, PT, P0 ;  /* 0x000000100300720c */ /* 0x000fda0003f04300 */
[----:B---3--:R-:W-:Y:S05]  /*00e0*/  @!P0 BRA `(.L_x_117) ;  /* 0x0000003800e48947 */ /* 0x008fea0003800000 */
[----:B------:R-:W0:Y:S01]  /*00f0*/  S2R R10, SR_TID.X ;  /* 0x00000000000a7919 */ /* 0x000e220000002100 */
[----:B------:R-:W-:Y:S01]  /*0100*/  IMAD.IADD R9, R25, 0x1, -R8 ;  /* 0x0000000119097824 */ /* 0x000fe200078e0a08 */
[----:B------:R-:W-:Y:S01]  /*0110*/  BSSY.RECONVERGENT B1, `(.L_x_118) ;  /* 0x000000f000017945 */ /* 0x000fe20003800200 */
[----:B------:R-:W-:Y:S02]  /*0120*/  CS2R R20, SRZ ;  /* 0x0000000000147805 */ /* 0x000fe4000001ff00 */
[----:B------:R-:W-:Y:S02]  /*0130*/  CS2R R14, SRZ ;  /* 0x00000000000e7805 */ /* 0x000fe4000001ff00 */
[----:B0-----:R-:W-:Y:S01]  /*0140*/  ISETP.GE.AND P0, PT, R10, R9, PT ;  /* 0x000000090a00720c */ /* 0x001fe20003f06270 */
[----:B------:R-:W-:-:S12]  /*0150*/  IMAD.MOV.U32 R6, RZ, RZ, R10 ;  /* 0x000000ffff067224 */ /* 0x000fd800078e000a */
[----:B------:R-:W-:Y:S05]  /*0160*/  @P0 BRA `(.L_x_119) ;  /* 0x0000000000240947 */ /* 0x000fea0003800000 */
[----:B------:R-:W0:Y:S01]  /*0170*/  LDCU.128 UR4, c[0x0][0x380] ;  /* 0x00007000ff0477ac */ /* 0x000e220008000c00 */
[----:B------:R-:W-:-:S05]  /*0180*/  IADD3 R21, P0, PT, R8, R10, RZ ;  /* 0x0000000a08157210 */ /* 0x000fca0007f1e0ff */
[----:B------:R-:W-:Y:S01]  /*0190*/  IMAD.X R20, RZ, RZ, RZ, P0 ;  /* 0x000000ffff147224 */ /* 0x000fe200000e06ff */
[----:B0-----:R-:W-:-:S04]  /*01a0*/  LEA R14, P1, R21, UR4, 0x3 ;  /* 0x00000004150e7c11 */ /* 0x001fc8000f8218ff */
[----:B------:R-:W-:-:S06]  /*01b0*/  LEA.HI.X R15, R21, UR5, R20, 0x3, P1 ;  /* 0x00000005150f7c11 */ /* 0x000fcc00088f1c14 */
[----:B------:R-:W5:Y:S01]  /*01c0*/  LDG.E.64 R14, desc[UR10][R14.64] ;  /* 0x0000000a0e0e7981 */ /* 0x000f62000c1e1b00 */
[----:B------:R-:W-:Y:S01]  /*01d0*/  IADD3 R21, P0, PT, R21, UR6, RZ ;  /* 0x0000000615157c10 */ /* 0x000fe2000ff1e0ff */
[----:B------:R-:W-:-:S03]  /*01e0*/  VIADD R6, R10, 0x100 ;  /* 0x000001000a067836 */ /* 0x000fc60000000000 */
[----:B------:R-:W-:-:S09]  /*01f0*/  IADD3.X R20, PT, PT, R20, UR7, RZ, P0, !PT ;  /* 0x0000000714147c10 */ /* 0x000fd200087fe4ff */
.L_x_119:
[----:B------:R-:W-:Y:S05]  /*0200*/  BSYNC.RECONVERGENT B1 ;  /* 0x0000000000017941 */ /* 0x000fea0003800200 */
.L_x_118:
[----:B------:R-:W-:Y:S01]  /*0210*/  ISETP.GE.AND P0, PT, R6, R9, PT ;  /* 0x000000090600720c */ /* 0x000fe20003f06270 */
[----:B------:R-:W-:-:S12]  /*0220*/  BSSY.RECONVERGENT B1, `(.L_x_120) ;  /* 0x00000af000017945 */ /* 0x000fd80003800200 */
[----:B------:R-:W-:Y:S05]  /*0230*/  @P0 BRA `(.L_x_121) ;  /* 0x0000000800b40947 */ /* 0x000fea0003800000 */
[----:B------:R-:W-:Y:S01]  /*0240*/  LOP3.LUT R2, RZ, R6, RZ, 0x33, !PT ;  /* 0x00000006ff027212 */ /* 0x000fe200078e33ff */
[----:B------:R-:W-:Y:S03]  /*0250*/  BSSY.RECONVERGENT B2, `(.L_x_122) ;  /* 0x0000034000027945 */ /* 0x000fe60003800200 */
[----:B------:R-:W-:-:S04]  /*0260*/  IADD3 R25, PT, PT, -R8, R25, R2 ;  /* 0x0000001908197210 */ /* 0x000fc80007ffe102 */
[----:B------:R-:W-:-:S04]  /*0270*/  LOP3.LUT R2, R25, 0x300, RZ, 0xc0, !PT ;  /* 0x0000030019027812 */ /* 0x000fc800078ec0ff */
[----:B------:R-:W-:-:S13]  /*0280*/  ISETP.NE.AND P0, PT, R2, 0x300, PT ;  /* 0x000003000200780c */ /* 0x000fda0003f05270 */
[----:B------:R-:W-:Y:S05]  /*0290*/  @!P0 BRA `(.L_x_123) ;  /* 0x0000000000bc8947 */ /* 0x000fea0003800000 */
[----:B------:R-:W0:Y:S01]  /*02a0*/  LDCU.128 UR4, c[0x0][0x380] ;  /* 0x00007000ff0477ac */ /* 0x000e220008000c00 */
[----:B------:R-:W-:Y:S02]  /*02b0*/  IADD3 R12, P0, PT, R8, R6, RZ ;  /* 0x00000006080c7210 */ /* 0x000fe40007f1e0ff */
[----:B------:R-:W-:-:S03]  /*02c0*/  LEA.HI R2, R25, 0x1, RZ, 0x18 ;  /* 0x0000000119027811 */ /* 0x000fc600078fc0ff */
[----:B------:R-:W-:Y:S01]  /*02d0*/  IMAD.X R3, RZ, RZ, RZ, P0 ;  /* 0x000000ffff037224 */ /* 0x000fe200000e06ff */
[----:B------:R-:W-:-:S05]  /*02e0*/  LOP3.LUT R2, R2, 0x3, RZ, 0xc0, !PT ;  /* 0x0000000302027812 */ /* 0x000fca00078ec0ff */
[----:B------:R-:W-:Y:S01]  /*02f0*/  IMAD.MOV R7, RZ, RZ, -R2 ;  /* 0x000000ffff077224 */ /* 0x000fe200078e0a02 */
[C---:B0-----:R-:W-:Y:S02]  /*0300*/  IADD3 R13, P1, PT, R12.reuse, UR6, RZ ;  /* 0x000000060c0d7c10 */ /* 0x041fe4000ff3e0ff */
[C---:B------:R-:W-:Y:S02]  /*0310*/  LEA R11, P2, R12.reuse, UR4, 0x3 ;  /* 0x000000040c0b7c11 */ /* 0x040fe4000f8418ff */
[----:B------:R-:W-:Y:S02]  /*0320*/  IADD3.X R16, PT, PT, R3, UR7, RZ, P1, !PT ;  /* 0x0000000703107c10 */ /* 0x000fe40008ffe4ff */
[----:B------:R-:W-:-:S09]  /*0330*/  LEA.HI.X R12, R12, UR5, R3, 0x3, P2 ;  /* 0x000000050c0c7c11 */ /* 0x000fd200090f1c03 */
.L_x_126:
[----:B------:R-:W-:Y:S02]  /*0340*/  IMAD.MOV.U32 R2, RZ, RZ, R11 ;  /* 0x000000ffff027224 */ /* 0x000fe400078e000b */
[----:B------:R-:W-:-:S06]  /*0350*/  IMAD.MOV.U32 R3, RZ, RZ, R12 ;  /* 0x000000ffff037224 */ /* 0x000fcc00078e000c */
[----:B------:R-:W2:Y:S01]  /*0360*/  LDG.E.64 R2, desc[UR10][R2.64] ;  /* 0x0000000a02027981 */ /* 0x000ea2000c1e1b00 */
[----:B------:R-:W-:Y:S01]  /*0370*/  VIADD R7, R7, 0x1 ;  /* 0x0000000107077836 */ /* 0x000fe20000000000 */
[----:B------:R-:W-:Y:S01]  /*0380*/  BSSY.RECONVERGENT B3, `(.L_x_124) ;  /* 0x000001b000037945 */ /* 0x000fe20003800200 */
[----:B------:R-:W-:Y:S01]  /*0390*/  IMAD.MOV.U32 R18, RZ, RZ, R21 ;  /* 0x000000ffff127224 */ /* 0x000fe200078e0015 */
[----:B------:R-:W-:Y:S01]  /*03a0*/  IADD3 R11, P3, PT, R11, 0x800, RZ ;  /* 0x000008000b0b7810 */ /* 0x000fe20007f7e0ff */
[----:B------:R-:W-:Y:S01]  /*03b0*/  IMAD.MOV.U32 R17, RZ, RZ, R20 ;  /* 0x000000ffff117224 */ /* 0x000fe200078e0014 */
[----:B------:R-:W-:Y:S01]  /*03c0*/  ISETP.NE.AND P2, PT, R7, RZ, PT ;  /* 0x000000ff0700720c */ /* 0x000fe20003f45270 */
[----:B-----5:R-:W-:Y:S02]  /*03d0*/  IMAD.MOV.U32 R4, RZ, RZ, R14 ;  /* 0x000000ffff047224 */ /* 0x020fe400078e000e */
[----:B------:R-:W-:Y:S02]  /*03e0*/  IMAD.MOV.U32 R5, RZ, RZ, R15 ;  /* 0x000000ffff057224 */ /* 0x000fe400078e000f */
[----:B------:R-:W-:-:S02]  /*03f0*/  IMAD.MOV.U32 R21, RZ, RZ, R13 ;  /* 0x000000ffff157224 */ /* 0x000fc400078e000d */
[----:B------:R-:W-:Y:S01]  /*0400*/  IMAD.MOV.U32 R20, RZ, RZ, R16 ;  /* 0x000000ffff147224 */ /* 0x000fe200078e0010 */
[----:B--2---:R-:W-:Y:S01]  /*0410*/  DSETP.GEU.AND P0, PT, |R14|, |R2|, PT ;  /* 0x400000020e00722a */ /* 0x004fe20003f0e200 */
[----:B------:R-:W-:Y:S02]  /*0420*/  IMAD.MOV.U32 R14, RZ, RZ, R2 ;  /* 0x000000ffff0e7224 */ /* 0x000fe400078e0002 */
[----:B------:R-:W-:-:S11]  /*0430*/  IMAD.MOV.U32 R15, RZ, RZ, R3 ;  /* 0x000000ffff0f7224 */ /* 0x000fd600078e0003 */
        /* <DEDUP_REMOVED lines=15> */
.L_x_125:
[----:B------:R-:W-:Y:S05]  /*0530*/  BSYNC.RECONVERGENT B3 ;  /* 0x0000000000037941 */ /* 0x000fea0003800200 */
.L_x_124:
[----:B------:R-:W-:Y:S01]  /*0540*/  IADD3 R13, P0, PT, R13, 0x100, RZ ;  /* 0x000001000d0d7810 */ /* 0x000fe20007f1e0ff */
[----:B------:R-:W-:Y:S02]  /*0550*/  VIADD R6, R6, 0x100 ;  /* 0x0000010006067836 */ /* 0x000fe40000000000 */
[----:B------:R-:W-:Y:S02]  /*0560*/  IMAD.X R12, RZ, RZ, R12, P3 ;  /* 0x000000ffff0c7224 */ /* 0x000fe400018e060c */
[----:B------:R-:W-:Y:S01]  /*0570*/  IMAD.X R16, RZ, RZ, R16, P0 ;  /* 0x000000ffff107224 */ /* 0x000fe200000e0610 */
[----:B------:R-:W-:Y:S07]  /*0580*/  @P2 BRA `(.L_x_126) ;  /* 0xfffffffc006c2947 */ /* 0x000fee000383ffff */
.L_x_123:
[----:B------:R-:W-:Y:S05]  /*0590*/  BSYNC.RECONVERGENT B2 ;  /* 0x0000000000027941 */ /* 0x000fea0003800200 */
.L_x_122:
[----:B------:R-:W-:-:S13]  /*05a0*/  ISETP.GE.U32.AND P0, PT, R25, 0x300, PT ;  /* 0x000003001900780c */ /* 0x000fda0003f06070 */
[----:B------:R-:W-:Y:S05]  /*05b0*/  @!P0 BRA `(.L_x_121) ;  /* 0x0000000400d48947 */ /* 0x000fea0003800000 */
[----:B------:R-:W0:Y:S01]  /*05c0*/  LDC.64 R4, c[0x0][0x380] ;  /* 0x0000e000ff047b82 */ /* 0x000e220000000a00 */
[----:B------:R-:W-:-:S07]  /*05d0*/  VIADD R11, R6, 0x200 ;  /* 0x00000200060b7836 */ /* 0x000fce0000000000 */
[----:B------:R-:W1:Y:S02]  /*05e0*/  LDC.64 R2, c[0x0][0x388] ;  /* 0x0000e200ff027b82 */ /* 0x000e640000000a00 */
.L_x_135:
[----:B------:R-:W-:-:S05]  /*05f0*/  VIADD R7, R11, 0xfffffe00 ;  /* 0xfffffe000b077836 */ /* 0x000fca0000000000 */
[----:B------:R-:W-:-:S04]  /*0600*/  IADD3 R13, P0, PT, R8, R7, RZ ;  /* 0x00000007080d7210 */ /* 0x000fc80007f1e0ff */
[----:B------:R-:W-:Y:S02]  /*0610*/  LEA.HI.X.SX32 R12, R7, RZ, 0x1, P0 ;  /* 0x000000ff070c7211 */ /* 0x000fe400000f0eff */
[----:B0-----:R-:W-:-:S04]  /*0620*/  LEA R16, P0, R13, R4, 0x3 ;  /* 0x000000040d107211 */ /* 0x001fc800078018ff */
[----:B------:R-:W-:-:S05]  /*0630*/  LEA.HI.X R17, R13, R5, R12, 0x3, P0 ;  /* 0x000000050d117211 */ /* 0x000fca00000f1c0c */
[----:B------:R-:W2:Y:S04]  /*0640*/  LDG.E.64 R18, desc[UR10][R16.64] ;  /* 0x0000000a10127981 */ /* 0x000ea8000c1e1b00 */
[----:B-----5:R0:W5:Y:S01]  /*0650*/  LDG.E.64 R6, desc[UR10][R16.64+0x800] ;  /* 0x0008000a10067981 */ /* 0x020162000c1e1b00 */
[----:B-1----:R-:W-:Y:S01]  /*0660*/  IADD3 R24, P1, PT, R13, R2, RZ ;  /* 0x000000020d187210 */ /* 0x002fe20007f3e0ff */
[----:B------:R-:W-:Y:S04]  /*0670*/  BSSY.RECONVERGENT B2, `(.L_x_127) ;  /* 0x0000016000027945 */ /* 0x000fe80003800200 */
[----:B------:R-:W-:-:S02]  /*0680*/  IMAD.X R25, R12, 0x1, R3, P1 ;  /* 0x000000010c197824 */ /* 0x000fc400008e0603 */
[----:B------:R-:W-:Y:S02]  /*0690*/  IMAD.MOV.U32 R23, RZ, RZ, R24 ;  /* 0x000000ffff177224 */ /* 0x000fe400078e0018 */
[----:B------:R-:W-:Y:S01]  /*06a0*/  IMAD.MOV.U32 R22, RZ, RZ, R25 ;  /* 0x000000ffff167224 */ /* 0x000fe200078e0019 */
[----:B--2---:R-:W-:Y:S01]  /*06b0*/  DSETP.GEU.AND P0, PT, |R14|, |R18|, PT ;  /* 0x400000120e00722a */ /* 0x004fe20003f0e200 */
[----:B------:R-:W-:Y:S02]  /*06c0*/  IMAD.MOV.U32 R12, RZ, RZ, R18 ;  /* 0x000000ffff0c7224 */ /* 0x000fe400078e0012 */
[----:B------:R-:W-:-:S11]  /*06d0*/  IMAD.MOV.U32 R13, RZ, RZ, R19 ;  /* 0x000000ffff0d7224 */ /* 0x000fd600078e0013 */
        /* <DEDUP_REMOVED lines=15> */
.L_x_128:
[----:B------:R-:W-:Y:S05]  /*07d0*/  BSYNC.RECONVERGENT B2 ;  /* 0x0000000000027941 */ /* 0x000fea0003800200 */
.L_x_127:
[----:B------:R0:W5:Y:S04]  /*07e0*/  LDG.E.64 R14, desc[UR10][R16.64+0x1000] ;  /* 0x0010000a100e7981 */ /* 0x000168000c1e1b00 */
[----:B------:R0:W5:Y:S02]  /*07f0*/  LDG.E.64 R18, desc[UR10][R16.64+0x1800] ;  /* 0x0018000a10127981 */ /* 0x000164000c1e1b00 */
[----:B-----5:R-:W-:Y:S01]  /*0800*/  DSETP.GEU.AND P0, PT, |R12|, |R6|, PT ;  /* 0x400000060c00722a */ /* 0x020fe20003f0e200 */
[----:B------:R-:W-:Y:S01]  /*0810*/  VIADD R21, R11, 0xffffff00 ;  /* 0xffffff000b157836 */ /* 0x000fe20000000000 */
[----:B------:R-:W-:Y:S04]  /*0820*/  BSSY.RECONVERGENT B2, `(.L_x_129) ;  /* 0x0000017000027945 */ /* 0x000fe80003800200 */
[----:B------:R-:W-:-:S02]  /*0830*/  SHF.R.S32.HI R20, RZ, 0x1f, R21 ;  /* 0x0000001fff147819 */ /* 0x000fc40000011415 */
[----:B------:R-:W-:Y:S01]  /*0840*/  IADD3 R26, P1, P2, R21, R2, R8 ;  /* 0x00000002151a7210 */ /* 0x000fe20007a3e008 */
[----:B------:R-:W-:-:S03]  /*0850*/  IMAD.MOV.U32 R21, RZ, RZ, R7 ;  /* 0x000000ffff157224 */ /* 0x000fc600078e0007 */
[----:B------:R-:W-:Y:S01]  /*0860*/  IADD3.X R27, PT, PT, R20, R3, RZ, P1, P2 ;  /* 0x00000003141b7210 */ /* 0x000fe20000fe44ff */
[----:B------:R-:W-:Y:S02]  /*0870*/  IMAD.MOV.U32 R24, RZ, RZ, R26 ;  /* 0x000000ffff187224 */ /* 0x000fe400078e001a */
[----:B------:R-:W-:Y:S02]  /*0880*/  IMAD.MOV.U32 R20, RZ, RZ, R6 ;  /* 0x000000ffff147224 */ /* 0x000fe400078e0006 */
[----:B------:R-:W-:Y:S01]  /*0890*/  IMAD.MOV.U32 R25, RZ, RZ, R27 ;  /* 0x000000ffff197224 */ /* 0x000fe200078e001b */
[----:B0-----:R-:W-:Y:S06]  /*08a0*/  @!P0 BRA `(.L_x_130) ;  /* 0x0000000000388947 */ /* 0x001fec0003800000 */
        /* <DEDUP_REMOVED lines=14> */
.L_x_130:
[----:B------:R-:W-:Y:S05]  /*0990*/  BSYNC.RECONVERGENT B2 ;  /* 0x0000000000027941 */ /* 0x000fea0003800200 */
.L_x_129:
[----:B------:R-:W-:Y:S01]  /*09a0*/  DSETP.GEU.AND P0, PT, |R20|, |R14|, PT ;  /* 0x4000000e1400722a */ /* 0x000fe20003f0e200 */
[----:B------:R-:W-:Y:S01]  /*09b0*/  SHF.R.S32.HI R6, RZ, 0x1f, R11 ;  /* 0x0000001fff067819 */ /* 0x000fe2000001140b */
[----:B------:R-:W-:Y:S01]  /*09c0*/  BSSY.RECONVERGENT B2, `(.L_x_131) ;  /* 0x0000017000027945 */ /* 0x000fe20003800200 */
[C---:B------:R-:W-:Y:S01]  /*09d0*/  IADD3 R23, P1, P2, R11.reuse, R2, R8 ;  /* 0x000000020b177210 */ /* 0x040fe20007a3e008 */
[----:B------:R-:W-:Y:S02]  /*09e0*/  VIADD R17, R11, 0x100 ;  /* 0x000001000b117836 */ /* 0x000fe40000000000 */
[----:B------:R-:W-:Y:S01]  /*09f0*/  IMAD.MOV.U32 R7, RZ, RZ, R15 ;  /* 0x000000ffff077224 */ /* 0x000fe200078e000f */
[----:B------:R-:W-:Y:S01]  /*0a00*/  IADD3.X R16, PT, PT, R6, R3, RZ, P1, P2 ;  /* 0x0000000306107210 */ /* 0x000fe20000fe44ff */
[----:B------:R-:W-:Y:S02]  /*0a10*/  IMAD.MOV.U32 R12, RZ, RZ, R23 ;  /* 0x000000ffff0c7224 */ /* 0x000fe400078e0017 */
[----:B------:R-:W-:-:S02]  /*0a20*/  IMAD.MOV.U32 R6, RZ, RZ, R14 ;  /* 0x000000ffff067224 */ /* 0x000fc400078e000e */
[----:B------:R-:W-:Y:S02]  /*0a30*/  IMAD.MOV.U32 R13, RZ, RZ, R16 ;  /* 0x000000ffff0d7224 */ /* 0x000fe400078e0010 */
        /* <DEDUP_REMOVED lines=15> */
.L_x_132:
[----:B------:R-:W-:Y:S05]  /*0b30*/  BSYNC.RECONVERGENT B2 ;  /* 0x0000000000027941 */ /* 0x000fea0003800200 */
.L_x_131:
[----:B------:R-:W-:Y:S01]  /*0b40*/  DSETP.GEU.AND P0, PT, |R6|, |R18|, PT ;  /* 0x400000120600722a */ /* 0x000fe20003f0e200 */
[----:B------:R-:W-:Y:S01]  /*0b50*/  SHF.R.S32.HI R14, RZ, 0x1f, R17 ;  /* 0x0000001fff0e7819 */ /* 0x000fe20000011411 */
[----:B------:R-:W-:Y:S01]  /*0b60*/  BSSY.RECONVERGENT B2, `(.L_x_133) ;  /* 0x0000016000027945 */ /* 0x000fe20003800200 */
[----:B------:R-:W-:Y:S01]  /*0b70*/  IADD3 R17, P1, P2, R17, R2, R8 ;  /* 0x0000000211117210 */ /* 0x000fe20007a3e008 */
[----:B------:R-:W-:-:S03]  /*0b80*/  IMAD.MOV.U32 R15, RZ, RZ, R19 ;  /* 0x000000ffff0f7224 */ /* 0x000fc600078e0013 */
[----:B------:R-:W-:Y:S01]  /*0b90*/  IADD3.X R16, PT, PT, R14, R3, RZ, P1, P2 ;  /* 0x000000030e107210 */ /* 0x000fe20000fe44ff */
[----:B------:R-:W-:Y:S02]  /*0ba0*/  IMAD.MOV.U32 R21, RZ, RZ, R17 ;  /* 0x000000ffff157224 */ /* 0x000fe400078e0011 */
[----:B------:R-:W-:Y:S02]  /*0bb0*/  IMAD.MOV.U32 R14, RZ, RZ, R18 ;  /* 0x000000ffff0e7224 */ /* 0x000fe400078e0012 */
        /* <DEDUP_REMOVED lines=16> */
.L_x_134:
[----:B------:R-:W-:Y:S05]  /*0cc0*/  BSYNC.RECONVERGENT B2 ;  /* 0x0000000000027941 */ /* 0x000fea0003800200 */
.L_x_133:
[C---:B------:R-:W-:Y:S02]  /*0cd0*/  VIADD R6, R11.reuse, 0x200 ;  /* 0x000002000b067836 */ /* 0x040fe40000000000 */
[----:B------:R-:W-:-:S03]  /*0ce0*/  VIADD R11, R11, 0x400 ;  /* 0x000004000b0b7836 */ /* 0x000fc60000000000 */
[----:B------:R-:W-:-:S13]  /*0cf0*/  ISETP.GE.AND P0, PT, R6, R9, PT ;  /* 0x000000090600720c */ /* 0x000fda0003f06270 */
[----:B------:R-:W-:Y:S05]  /*0d00*/  @!P0 BRA `(.L_x_135) ;  /* 0xfffffff800388947 */ /* 0x000fea000383ffff */
.L_x_121:
[----:B------:R-:W-:Y:S05]  /*0d10*/  BSYNC.RECONVERGENT B1 ;  /* 0x0000000000017941 */ /* 0x000fea0003800200 */
.L_x_120:
[----:B------:R-:W-:-:S13]  /*0d20*/  ISETP.GE.AND P0, PT, R9, 0x100, PT ;  /* 0x000001000900780c */ /* 0x000fda0003f06270 */
[----:B------:R-:W-:Y:S05]  /*0d30*/  @!P0 BRA `(.L_x_136) ;  /* 0x0000001400508947 */ /* 0x000fea0003800000 */
[----:B------:R-:W0:Y:S01]  /*0d40*/  S2R R11, SR_LANEID ;  /* 0x00000000000b7919 */ /* 0x000e220000000000 */
[----:B------:R-:W-:Y:S01]  /*0d50*/  BSSY.RECONVERGENT B1, `(.L_x_137) ;  /* 0x000001f000017945 */ /* 0x000fe20003800200 */
[----:B------:R-:W-:Y:S01]  /*0d60*/  IMAD.MOV.U32 R12, RZ, RZ, R21 ;  /* 0x000000ffff0c7224 */ /* 0x000fe200078e0015 */
[----:B-----5:R1:W2:Y:S01]  /*0d70*/  SHFL.DOWN PT, R4, R14, 0x1, 0x1f ;  /* 0x08201f000e047f89 */ /* 0x0202a200000e0000 */
        /* <DEDUP_REMOVED lines=9> */
[----:B------:R-:W-:Y:S01]  /*0e10*/  IMAD.MOV.U32 R12, RZ, RZ, R6 ;  /* 0x000000ffff0c7224 */ /* 0x000fe200078e0006 */
[----:B------:R-:W-:Y:S01]  /*0e20*/  MOV R13, R7 ;  /* 0x00000007000d7202 */ /* 0x000fe20000000f00 */
[----:B------:R-:W-:Y:S02]  /*0e30*/  IMAD.MOV.U32 R2, RZ, RZ, R4 ;  /* 0x000000ffff027224 */ /* 0x000fe400078e0004 */
[----:B------:R-:W-:-:S09]  /*0e40*/  IMAD.MOV.U32 R3, RZ, RZ, R5 ;  /* 0x000000ffff037224 */ /* 0x000fd200078e0005 */
        /* <DEDUP_REMOVED lines=15> */
.L_x_138:
[----:B------:R-:W-:Y:S05]  /*0f40*/  BSYNC.RECONVERGENT B1 ;  /* 0x0000000000017941 */ /* 0x000fea0003800200 */
.L_x_137:
        /* <DEDUP_REMOVED lines=31> */
.L_x_140:
[----:B------:R-:W-:Y:S05]  /*1140*/  BSYNC.RECONVERGENT B1 ;  /* 0x0000000000017941 */ /* 0x000fea0003800200 */
.L_x_139:
[----:B------:R-:W-:Y:S01]  /*1150*/  ISETP.GT.AND P0, PT, R11, 0x1b, PT ;  /* 0x0000001b0b00780c */ /* 0x000fe20003f04270 */
[----:B-1----:R1:W1:Y:S01]  /*1160*/  SHFL.DOWN PT, R6, R4, 0x4, 0x1f ;  /* 0x08801f0004067f89 */ /* 0x00226200000e0000 */
[----:B------:R-:W-:Y:S01]  /*1170*/  BSSY.RECONVERGENT B1, `(.L_x_141) ;  /* 0x000001d000017945 */ /* 0x000fe20003800200 */
[----:B----4-:R-:W-:Y:S02]  /*1180*/  IMAD.MOV.U32 R14, RZ, RZ, R8 ;  /* 0x000000ffff0e7224 */ /* 0x010fe400078e0008 */
[----:B--2---:R2:W4:Y:S01]  /*1190*/  SHFL.DOWN PT, R7, R5, 0x4, 0x1f ;  /* 0x08801f0005077f89 */ /* 0x00452200000e0000 */
[----:B---3--:R-:W-:Y:S02]  /*11a0*/  IMAD.MOV.U32 R15, RZ, RZ, R9 ;  /* 0x000000ffff0f7224 */ /* 0x008fe400078e0009 */
[----:B0-----:R-:W-:Y:S01]  /*11b0*/  IMAD.MOV.U32 R2, RZ, RZ, R4 ;  /* 0x000000ffff027224 */ /* 0x001fe200078e0004 */
[----:B------:R2:W0:Y:S01]  /*11c0*/  SHFL.DOWN PT, R13, R8, 0x4, 0x1f ;  /* 0x08801f00080d7f89 */ /* 0x00042200000e0000 */
[----:B------:R-:W-:-:S03]  /*11d0*/  IMAD.MOV.U32 R3, RZ, RZ, R5 ;  /* 0x000000ffff037224 */ /* 0x000fc600078e0005 */
[----:B------:R2:W3:Y:S01]  /*11e0*/  SHFL.DOWN PT, R12, R9, 0x4, 0x1f ;  /* 0x08801f00090c7f89 */ /* 0x0004e200000e0000 */
[----:B------:R-:W-:Y:S05]  /*11f0*/  @P0 BRA `(.L_x_142) ;  /* 0x0000000000500947 */ /* 0x000fea0003800000 */
[----:B-1--4-:R-:W-:Y:S01]  /*1200*/  DSETP.GEU.AND P0, PT, |R4|, |R6|, PT ;  /* 0x400000060400722a */ /* 0x012fe20003f0e200 */
[----:B0-----:R-:W-:Y:S02]  /*1210*/  IMAD.MOV.U32 R14, RZ, RZ, R13 ;  /* 0x000000ffff0e7224 */ /* 0x001fe400078e000d */
        /* <DEDUP_REMOVED lines=18> */
.L_x_142:
[----:B------:R-:W-:Y:S05]  /*1340*/  BSYNC.RECONVERGENT B1 ;  /* 0x0000000000017941 */ /* 0x000fea0003800200 */
.L_x_141:
[----:B------:R-:W-:Y:S01]  /*1350*/  ISETP.GT.AND P0, PT, R11, 0x17, PT ;  /* 0x000000170b00780c */ /* 0x000fe20003f04270 */
[----:B-1----:R1:W1:Y:S01]  /*1360*/  SHFL.DOWN PT, R4, R2, 0x8, 0x1f ;  /* 0x09001f0002047f89 */ /* 0x00226200000e0000 */
[----:B------:R-:W-:Y:S01]  /*1370*/  BSSY.RECONVERGENT B1, `(.L_x_143) ;  /* 0x000001d000017945 */ /* 0x000fe20003800200 */
[----:B---3--:R-:W-:Y:S02]  /*1380*/  IMAD.MOV.U32 R12, RZ, RZ, R14 ;  /* 0x000000ffff0c7224 */ /* 0x008fe400078e000e */
[----:B--2---:R2:W3:Y:S01]  /*1390*/  SHFL.DOWN PT, R5, R3, 0x8, 0x1f ;  /* 0x09001f0003057f89 */ /* 0x0044e200000e0000 */
[----:B0-----:R-:W-:Y:S02]  /*13a0*/  IMAD.MOV.U32 R13, RZ, RZ, R15 ;  /* 0x000000ffff0d7224 */ /* 0x001fe400078e000f */
[----:B------:R-:W-:Y:S01]  /*13b0*/  IMAD.MOV.U32 R8, RZ, RZ, R2 ;  /* 0x000000ffff087224 */ /* 0x000fe200078e0002 */
[----:B----4-:R2:W0:Y:S01]  /*13c0*/  SHFL.DOWN PT, R7, R14, 0x8, 0x1f ;  /* 0x09001f000e077f89 */ /* 0x01042200000e0000 */
[----:B------:R-:W-:-:S03]  /*13d0*/  IMAD.MOV.U32 R9, RZ, RZ, R3 ;  /* 0x000000ffff097224 */ /* 0x000fc600078e0003 */
[----:B------:R2:W4:Y:S01]  /*13e0*/  SHFL.DOWN PT, R6, R15, 0x8, 0x1f ;  /* 0x09001f000f067f89 */ /* 0x00052200000e0000 */
[----:B------:R-:W-:Y:S05]  /*13f0*/  @P0 BRA `(.L_x_144) ;  /* 0x0000000000500947 */ /* 0x000fea0003800000 */
[----:B-1-3--:R-:W-:Y:S01]  /*1400*/  DSETP.GEU.AND P0, PT, |R2|, |R4|, PT ;  /* 0x400000040200722a */ /* 0x00afe20003f0e200 */
[----:B0-----:R-:W-:Y:S02]  /*1410*/  IMAD.MOV.U32 R12, RZ, RZ, R7 ;  /* 0x000000ffff0c7224 */ /* 0x001fe400078e0007 */
        /* <DEDUP_REMOVED lines=18> */
.L_x_144:
[----:B------:R-:W-:Y:S05]  /*1540*/  BSYNC.RECONVERGENT B1 ;  /* 0x0000000000017941 */ /* 0x000fea0003800200 */
.L_x_143:
[----:B------:R-:W-:Y:S01]  /*1550*/  ISETP.GT.AND P0, PT, R11, 0xf, PT ;  /* 0x0000000f0b00780c */ /* 0x000fe20003f04270 */
[----:B-1----:R1:W1:Y:S01]  /*1560*/  SHFL.DOWN PT, R2, R8, 0x10, 0x1f ;  /* 0x0a001f0008027f89 */ /* 0x00226200000e0000 */
[----:B------:R-:W-:Y:S01]  /*1570*/  BSSY.RECONVERGENT B1, `(.L_x_145) ;  /* 0x000001d000017945 */ /* 0x000fe20003800200 */
[----:B------:R-:W-:Y:S02]  /*1580*/  IMAD.MOV.U32 R4, RZ, RZ, R12 ;  /* 0x000000ffff047224 */ /* 0x000fe400078e000c */
[----:B--2---:R2:W1:Y:S01]  /*1590*/  SHFL.DOWN PT, R3, R9, 0x10, 0x1f ;  /* 0x0a001f0009037f89 */ /* 0x00446200000e0000 */
[----:B---3--:R-:W-:Y:S02]  /*15a0*/  IMAD.MOV.U32 R5, RZ, RZ, R13 ;  /* 0x000000ffff057224 */ /* 0x008fe400078e000d */
[----:B----4-:R-:W-:Y:S01]  /*15b0*/  IMAD.MOV.U32 R6, RZ, RZ, R8 ;  /* 0x000000ffff067224 */ /* 0x010fe200078e0008 */
[----:B------:R2:W3:Y:S01]  /*15c0*/  SHFL.DOWN PT, R15, R12, 0x10, 0x1f ;  /* 0x0a001f000c0f7f89 */ /* 0x0004e200000e0000 */
[----:B0-----:R-:W-:-:S03]  /*15d0*/  IMAD.MOV.U32 R7, RZ, RZ, R9 ;  /* 0x000000ffff077224 */ /* 0x001fc600078e0009 */
[----:B------:R2:W0:Y:S01]  /*15e0*/  SHFL.DOWN PT, R14, R13, 0x10, 0x1f ;  /* 0x0a001f000d0e7f89 */ /* 0x00042200000e0000 */
[----:B------:R-:W-:Y:S05]  /*15f0*/  @P0 BRA `(.L_x_146) ;  /* 0x0000000000500947 */ /* 0x000fea0003800000 */
[----:B-1----:R-:W-:Y:S01]  /*1600*/  DSETP.GEU.AND P0, PT, |R8|, |R2|, PT ;  /* 0x400000020800722a */ /* 0x002fe20003f0e200 */
[----:B---3--:R-:W-:Y:S02]  /*1610*/  IMAD.MOV.U32 R4, RZ, RZ, R15 ;  /* 0x000000ffff047224 */ /* 0x008fe400078e000f */
        /* <DEDUP_REMOVED lines=18> */
.L_x_146:
[----:B------:R-:W-:Y:S05]  /*1740*/  BSYNC.RECONVERGENT B1 ;  /* 0x0000000000017941 */ /* 0x000fea0003800200 */
.L_x_145:
        /* <DEDUP_REMOVED lines=11> */
.L_x_148:
[----:B------:R-:W-:Y:S05]  /*1800*/  BSYNC.RECONVERGENT B1 ;  /* 0x0000000000017941 */ /* 0x000fea0003800200 */
.L_x_147:
[----:B------:R-:W-:Y:S01]  /*1810*/  BAR.SYNC.DEFER_BLOCKING 0x0 ;  /* 0x0000000000007b1d */ /* 0x000fe20000010000 */
[----:B------:R-:W-:-:S13]  /*1820*/  ISETP.NE.AND P1, PT, R10, RZ, PT ;  /* 0x000000ff0a00720c */ /* 0x000fda0003f25270 */
[----:B------:R-:W-:Y:S05]  /*1830*/  @P1 BRA `(.L_x_149) ;  /* 0x0000005000201947 */ /* 0x000fea0003800000 */
[----:B-1--4-:R-:W1:Y:S01]  /*1840*/  S2R R3, SR_CgaCtaId ;  /* 0x0000000000037919 */ /* 0x012e620000008800 */
[----:B------:R-:W-:Y:S01]  /*1850*/  MOV R20, 0x400 ;  /* 0x0000040000147802 */ /* 0x000fe20000000f00 */
[----:B------:R-:W-:Y:S03]  /*1860*/  BSSY.RECONVERGENT B1, `(.L_x_150) ;  /* 0x000001a000017945 */ /* 0x000fe60003800200 */
[----:B-1----:R-:W-:-:S05]  /*1870*/  LEA R20, R3, R20, 0x18 ;  /* 0x0000001403147211 */ /* 0x002fca00078ec0ff */
[----:B------:R-:W1:Y:S04]  /*1880*/  LDS.64 R16, [R20+0x18] ;  /* 0x0000180014107984 */ /* 0x000e680000000a00 */
[----:B--2---:R-:W2:Y:S04]  /*1890*/  LDS.128 R8, [R20+0x20] ;  /* 0x0000200014087984 */ /* 0x004ea80000000c00 */
[----:B------:R4:W4:Y:S04]  /*18a0*/  LDS.64 R2, [R20+0x80] ;  /* 0x0000800014027984 */ /* 0x0009280000000a00 */
[----:B0--3--:R0:W3:Y:S01]  /*18b0*/  LDS.128 R12, [R20+0x30] ;  /* 0x00003000140c7984 */ /* 0x0090e20000000c00 */
[----:B-1----:R-:W-:Y:S01]  /*18c0*/  DSETP.GEU.AND P0, PT, |R6|, |R16|, PT ;  /* 0x400000100600722a */ /* 0x002fe20003f0e200 */
[----:B------:R-:W-:-:S02]  /*18d0*/  IMAD.MOV.U32 R22, RZ, RZ, R16 ;  /* 0x000000ffff167224 */ /* 0x000fc400078e0010 */
[----:B------:R-:W-:Y:S02]  /*18e0*/  IMAD.MOV.U32 R23, RZ, RZ, R17 ;  /* 0x000000ffff177224 */ /* 0x000fe400078e0011 */
[----:B--2---:R-:W-:Y:S02]  /*18f0*/  IMAD.MOV.U32 R24, RZ, RZ, R8 ;  /* 0x000000ffff187224 */ /* 0x004fe400078e0008 */
[----:B------:R-:W-:-:S07]  /*1900*/  IMAD.MOV.U32 R25, RZ, RZ, R9 ;  /* 0x000000ffff197224 */ /* 0x000fce00078e0009 */
[----:B0--34-:R-:W-:Y:S05]  /*1910*/  @!P0 BRA `(.L_x_151) ;  /* 0x0000000000388947 */ /* 0x019fea0003800000 */
[----:B------:R-:W-:Y:S01]  /*1920*/  DSETP.GEU.AND P0, PT, |R16|, |R6|, PT ;  /* 0x400000061000722a */ /* 0x000fe20003f0e200 */
[----:B------:R-:W-:Y:S01]  /*1930*/  IMAD.MOV.U32 R22, RZ, RZ, R6 ;  /* 0x000000ffff167224 */ /* 0x000fe200078e0006 */
[----:B------:R-:W-:Y:S01]  /*1940*/  MOV R25, R5 ;  /* 0x0000000500197202 */ /* 0x000fe20000000f00 */
[----:B------:R-:W-:Y:S02]  /*1950*/  IMAD.MOV.U32 R23, RZ, RZ, R7 ;  /* 0x000000ffff177224 */ /* 0x000fe400078e0007 */
[----:B------:R-:W-:-:S09]  /*1960*/  IMAD.MOV.U32 R24, RZ, RZ, R4 ;  /* 0x000000ffff187224 */ /* 0x000fd200078e0004 */
        /* <DEDUP_REMOVED lines=9> */
.L_x_151:
[----:B------:R-:W-:Y:S05]  /*1a00*/  BSYNC.RECONVERGENT B1 ;  /* 0x0000000000017941 */ /* 0x000fea0003800200 */
.L_x_150:
        /* <DEDUP_REMOVED lines=23> */
.L_x_153:
[----:B------:R-:W-:Y:S05]  /*1b80*/  BSYNC.RECONVERGENT B1 ;  /* 0x0000000000017941 */ /* 0x000fea0003800200 */
.L_x_152:
        /* <DEDUP_REMOVED lines=21> */
.L_x_155:
[----:B------:R-:W-:Y:S05]  /*1ce0*/  BSYNC.RECONVERGENT B1 ;  /* 0x0000000000017941 */ /* 0x000fea0003800200 */
.L_x_154:
        /* <DEDUP_REMOVED lines=23> */
.L_x_157:
[----:B------:R-:W-:Y:S05]  /*1e60*/  BSYNC.RECONVERGENT B1 ;  /* 0x0000000000017941 */ /* 0x000fea0003800200 */
.L_x_156:
        /* <DEDUP_REMOVED lines=21> */
.L_x_159:
[----:B------:R-:W-:Y:S05]  /*1fc0*/  BSYNC.RECONVERGENT B1 ;  /* 0x0000000000017941 */ /* 0x000fea0003800200 */
.L_x_158:
        /* <DEDUP_REMOVED lines=21> */
.L_x_161:
[----:B------:R-:W-:Y:S05]  /*2120*/  BSYNC.RECONVERGENT B1 ;  /* 0x0000000000017941 */ /* 0x000fea0003800200 */
.L_x_160:
        /* <DEDUP_REMOVED lines=21> */
.L_x_136:
[----:B------:R-:W0:Y:S01]  /*2280*/  S2R R2, SR_LANEID ;  /* 0x0000000000027919 */ /* 0x000e220000000000 */
[----:B------:R-:W-:Y:S01]  /*2290*/  LOP3.LUT R3, R10, 0x3e0, RZ, 0xc0, !PT ;  /* 0x000003e00a037812 */ /* 0x000fe200078ec0ff */
[----:B------:R-:W-:Y:S01]  /*22a0*/  BSSY.RECONVERGENT B1, `(.L_x_162) ;  /* 0x0000024000017945 */ /* 0x000fe20003800200 */
[----:B------:R-:W-:Y:S02]  /*22b0*/  IMAD.MOV.U32 R18, RZ, RZ, R21 ;  /* 0x000000ffff127224 */ /* 0x000fe400078e0015 */
[----:B------:R-:W-:Y:S01]  /*22c0*/  LOP3.LUT R6, RZ, R3, RZ, 0x33, !PT ;  /* 0x00000003ff067212 */ /* 0x000fe200078e33ff */
[----:B------:R-:W-:Y:S02]  /*22d0*/  VIADD R4, R3, 0x20 ;  /* 0x0000002003047836 */ /* 0x000fe40000000000 */
[----:B------:R-:W-:Y:S02]  /*22e0*/  IMAD.MOV.U32 R22, RZ, RZ, R20 ;  /* 0x000000ffff167224 */ /* 0x000fe400078e0014 */
[----:B------:R-:W-:Y:S01]  /*22f0*/  IMAD.IADD R3, R9, 0x1, R6 ;  /* 0x0000000109037824 */ /* 0x000fe200078e0206 */
[----:B------:R-:W-:Y:S01]  /*2300*/  ISETP.GT.AND P0, PT, R4, R9, PT ;  /* 0x000000090400720c */ /* 0x000fe20003f04270 */
[----:B-----5:R-:W-:-:S02]  /*2310*/  IMAD.MOV.U32 R4, RZ, RZ, R14 ;  /* 0x000000ffff047224 */ /* 0x020fc400078e000e */
[----:B------:R-:W-:Y:S01]  /*2320*/  IMAD.MOV.U32 R5, RZ, RZ, R15 ;  /* 0x000000ffff057224 */ /* 0x000fe200078e000f */
[----:B------:R-:W-:-:S05]  /*2330*/  SEL R3, R3, 0x1f, P0 ;  /* 0x0000001f03037807 */ /* 0x000fca0000000000 */
[----:B------:R1:W2:Y:S04]  /*2340*/  SHFL.DOWN PT, R6, R14, 0x1, R3 ;  /* 0x082000000e067989 */ /* 0x0002a800000e0003 */
[----:B------:R1:W3:Y:S04]  /*2350*/  SHFL.DOWN PT, R7, R15, 0x1, R3 ;  /* 0x082000000f077989 */ /* 0x0002e800000e0003 */
[----:B------:R1:W4:Y:S01]  /*2360*/  SHFL.DOWN PT, R8, R21, 0x1, R3 ;  /* 0x0820000015087989 */ /* 0x00032200000e0003 */
[----:B0-----:R-:W-:-:S03]  /*2370*/  ISETP.GE.AND P0, PT, R2, R3, PT ;  /* 0x000000030200720c */ /* 0x001fc60003f06270 */
[----:B------:R1:W0:Y:S10]  /*2380*/  SHFL.DOWN PT, R11, R20, 0x1, R3 ;  /* 0x08200000140b7989 */ /* 0x00023400000e0003 */
[----:B-12---:R-:W-:Y:S05]  /*2390*/  @P0 BRA `(.L_x_163) ;  /* 0x0000000000500947 */ /* 0x006fea0003800000 */
[----:B---3--:R-:W-:Y:S01]  /*23a0*/  DSETP.GEU.AND P0, PT, |R14|, |R6|, PT ;  /* 0x400000060e00722a */ /* 0x008fe20003f0e200 */
        /* <DEDUP_REMOVED lines=19> */
.L_x_163:
[----:B------:R-:W-:Y:S05]  /*24e0*/  BSYNC.RECONVERGENT B1 ;  /* 0x0000000000017941 */ /* 0x000fea0003800200 */
.L_x_162:
[----:B------:R-:W-:Y:S01]  /*24f0*/  IADD3 R6, PT, PT, R2, 0x2, RZ ;  /* 0x0000000202067810 */ /* 0x000fe20007ffe0ff */
[----:B------:R1:W2:Y:S01]  /*2500*/  SHFL.DOWN PT, R12, R4, 0x2, R3 ;  /* 0x08400000040c7989 */ /* 0x0002a200000e0003 */
[----:B------:R-:W-:Y:S01]  /*2510*/  BSSY.RECONVERGENT B1, `(.L_x_164) ;  /* 0x000001e000017945 */ /* 0x000fe20003800200 */
[----:B----4-:R-:W-:Y:S01]  /*2520*/  IMAD.MOV.U32 R8, RZ, RZ, R18 ;  /* 0x000000ffff087224 */ /* 0x010fe200078e0012 */
[----:B------:R-:W-:Y:S01]  /*2530*/  ISETP.GT.AND P0, PT, R6, R3, PT ;  /* 0x000000030600720c */ /* 0x000fe20003f04270 */
[----:B------:R1:W4:Y:S01]  /*2540*/  SHFL.DOWN PT, R13, R5, 0x2, R3 ;  /* 0x08400000050d7989 */ /* 0x00032200000e0003 */
[----:B------:R-:W-:Y:S02]  /*2550*/  IMAD.MOV.U32 R16, RZ, RZ, R22 ;  /* 0x000000ffff107224 */ /* 0x000fe400078e0016 */
[----:B------:R-:W-:Y:S01]  /*2560*/  IMAD.MOV.U32 R6, RZ, RZ, R4 ;  /* 0x000000ffff067224 */ /* 0x000fe200078e0004 */
[----:B0-----:R1:W0:Y:S01]  /*2570*/  SHFL.DOWN PT, R11, R18, 0x2, R3 ;  /* 0x08400000120b7989 */ /* 0x00122200000e0003 */
[----:B---3--:R-:W-:-:S03]  /*2580*/  IMAD.MOV.U32 R7, RZ, RZ, R5 ;  /* 0x000000ffff077224 */ /* 0x008fc600078e0005 */
[----:B------:R1:W3:Y:S04]  /*2590*/  SHFL.DOWN PT, R15, R22, 0x2, R3 ;  /* 0x08400000160f7989 */ /* 0x0002e800000e0003 */
[----:B------:R-:W-:Y:S05]  /*25a0*/  @P0 BRA `(.L_x_165) ;  /* 0x0000000000500947 */ /* 0x000fea0003800000 */
[----:B--2-4-:R-:W-:Y:S01]  /*25b0*/  DSETP.GEU.AND P0, PT, |R4|, |R12|, PT ;  /* 0x4000000c0400722a */ /* 0x014fe20003f0e200 */
        /* <DEDUP_REMOVED lines=19> */
.L_x_165:
[----:B------:R-:W-:Y:S05]  /*26f0*/  BSYNC.RECONVERGENT B1 ;  /* 0x0000000000017941 */ /* 0x000fea0003800200 */
.L_x_164:
[----:B-1----:R-:W-:Y:S01]  /*2700*/  VIADD R4, R2, 0x4 ;  /* 0x0000000402047836 */ /* 0x002fe20000000000 */
[----:B--2---:R1:W2:Y:S01]  /*2710*/  SHFL.DOWN PT, R12, R6, 0x4, R3 ;  /* 0x08800000060c7989 */ /* 0x0042a200000e0003 */
[----:B------:R-:W-:Y:S01]  /*2720*/  BSSY.RECONVERGENT B1, `(.L_x_166) ;  /* 0x000001e000017945 */ /* 0x000fe20003800200 */
[----:B------:R-:W-:Y:S02]  /*2730*/  IMAD.MOV.U32 R14, RZ, RZ, R8 ;  /* 0x000000ffff0e7224 */ /* 0x000fe400078e0008 */
[----:B------:R-:W-:Y:S01]  /*2740*/  ISETP.GT.AND P0, PT, R4, R3, PT ;  /* 0x000000030400720c */ /* 0x000fe20003f04270 */
[----:B----4-:R1:W4:Y:S01]  /*2750*/  SHFL.DOWN PT, R13, R7, 0x4, R3 ;  /* 0x08800000070d7989 */ /* 0x01032200000e0003 */
[----:B------:R-:W-:Y:S02]  /*2760*/  IMAD.MOV.U32 R18, RZ, RZ, R16 ;  /* 0x000000ffff127224 */ /* 0x000fe400078e0010 */
[----:B------:R-:W-:Y:S01]  /*2770*/  IMAD.MOV.U32 R4, RZ, RZ, R6 ;  /* 0x000000ffff047224 */ /* 0x000fe200078e0006 */
[----:B0-----:R1:W0:Y:S01]  /*2780*/  SHFL.DOWN PT, R11, R8, 0x4, R3 ;  /* 0x08800000080b7989 */ /* 0x00122200000e0003 */
[----:B------:R-:W-:-:S03]  /*2790*/  IMAD.MOV.U32 R5, RZ, RZ, R7 ;  /* 0x000000ffff057224 */ /* 0x000fc600078e0007 */
[----:B---3--:R1:W3:Y:S04]  /*27a0*/  SHFL.DOWN PT, R15, R16, 0x4, R3 ;  /* 0x08800000100f7989 */ /* 0x0082e800000e0003 */
        /* <DEDUP_REMOVED lines=21> */
.L_x_167:
[----:B------:R-:W-:Y:S05]  /*2900*/  BSYNC.RECONVERGENT B1 ;  /* 0x0000000000017941 */ /* 0x000fea0003800200 */
.L_x_166:
[----:B-1----:R-:W-:Y:S01]  /*2910*/  VIADD R8, R2, 0x8 ;  /* 0x0000000802087836 */ /* 0x002fe20000000000 */
[----:B------:R1:W1:Y:S01]  /*2920*/  SHFL.DOWN PT, R6, R4, 0x8, R3 ;  /* 0x0900000004067989 */ /* 0x00026200000e0003 */
[----:B------:R-:W-:Y:S01]  /*2930*/  BSSY.RECONVERGENT B1, `(.L_x_168) ;  /* 0x000001e000017945 */ /* 0x000fe20003800200 */
[----:B------:R-:W-:Y:S02]  /*2940*/  IMAD.MOV.U32 R16, RZ, RZ, R18 ;  /* 0x000000ffff107224 */ /* 0x000fe400078e0012 */
[----:B------:R-:W-:Y:S01]  /*2950*/  ISETP.GT.AND P0, PT, R8, R3, PT ;  /* 0x000000030800720c */ /* 0x000fe20003f04270 */
[----:B------:R1:W1:Y:S01]  /*2960*/  SHFL.DOWN PT, R7, R5, 0x8, R3 ;  /* 0x0900000005077989 */ /* 0x00026200000e0003 */
[----:B------:R-:W-:Y:S02]  /*2970*/  IMAD.MOV.U32 R8, RZ, RZ, R14 ;  /* 0x000000ffff087224 */ /* 0x000fe400078e000e */
[----:B--2---:R-:W-:Y:S01]  /*2980*/  IMAD.MOV.U32 R12, RZ, RZ, R4 ;  /* 0x000000ffff0c7224 */ /* 0x004fe200078e0004 */
[----:B0-----:R0:W2:Y:S01]  /*2990*/  SHFL.DOWN PT, R11, R14, 0x8, R3 ;  /* 0x090000000e0b7989 */ /* 0x0010a200000e0003 */
[----:B----4-:R-:W-:-:S03]  /*29a0*/  IMAD.MOV.U32 R13, RZ, RZ, R5 ;  /* 0x000000ffff0d7224 */ /* 0x010fc600078e0005 */
[----:B---3--:R0:W3:Y:S04]  /*29b0*/  SHFL.DOWN PT, R15, R18, 0x8, R3 ;  /* 0x09000000120f7989 */ /* 0x0080e800000e0003 */
[----:B------:R-:W-:Y:S05]  /*29c0*/  @P0 BRA `(.L_x_169) ;  /* 0x0000000000500947 */ /* 0x000fea0003800000 */
[----:B-1----:R-:W-:Y:S01]  /*29d0*/  DSETP.GEU.AND P0, PT, |R4|, |R6|, PT ;  /* 0x400000060400722a */ /* 0x002fe20003f0e200 */
[----:B--2---:R-:W-:Y:S02]  /*29e0*/  IMAD.MOV.U32 R8, RZ, RZ, R11 ;  /* 0x000000ffff087224 */ /* 0x004fe400078e000b */
        /* <DEDUP_REMOVED lines=18> */
.L_x_169:
[----:B------:R-:W-:Y:S05]  /*2b10*/  BSYNC.RECONVERGENT B1 ;  /* 0x0000000000017941 */ /* 0x000fea0003800200 */
.L_x_168:
[----:B-1----:R-:W-:Y:S01]  /*2b20*/  VIADD R4, R2, 0x10 ;  /* 0x0000001002047836 */ /* 0x002fe20000000000 */
[----:B0-----:R0:W1:Y:S01]  /*2b30*/  SHFL.DOWN PT, R14, R12, 0x10, R3 ;  /* 0x0a0000000c0e7989 */ /* 0x00106200000e0003 */
[----:B------:R-:W-:Y:S01]  /*2b40*/  BSSY.RECONVERGENT B1, `(.L_x_170) ;  /* 0x000001e000017945 */ /* 0x000fe20003800200 */
[----:B------:R-:W-:Y:S02]  /*2b50*/  IMAD.MOV.U32 R5, RZ, RZ, R16 ;  /* 0x000000ffff057224 */ /* 0x000fe400078e0010 */
[----:B------:R-:W-:Y:S01]  /*2b60*/  ISETP.GT.AND P0, PT, R4, R3, PT ;  /* 0x000000030400720c */ /* 0x000fe20003f04270 */
[----:B---3--:R0:W3:Y:S01]  /*2b70*/  SHFL.DOWN PT, R15, R13, 0x10, R3 ;  /* 0x0a0000000d0f7989 */ /* 0x0080e200000e0003 */
[----:B------:R-:W-:Y:S02]  /*2b80*/  IMAD.MOV.U32 R4, RZ, RZ, R8 ;  /* 0x000000ffff047224 */ /* 0x000fe400078e0008 */
[----:B------:R-:W-:Y:S01]  /*2b90*/  IMAD.MOV.U32 R6, RZ, RZ, R12 ;  /* 0x000000ffff067224 */ /* 0x000fe200078e000c */
[----:B--2---:R0:W2:Y:S01]  /*2ba0*/  SHFL.DOWN PT, R11, R8, 0x10, R3 ;  /* 0x0a000000080b7989 */ /* 0x0040a200000e0003 */
[----:B------:R-:W-:-:S03]  /*2bb0*/  IMAD.MOV.U32 R7, RZ, RZ, R13 ;  /* 0x000000ffff077224 */ /* 0x000fc600078e000d */
[----:B------:R0:W4:Y:S04]  /*2bc0*/  SHFL.DOWN PT, R17, R16, 0x10, R3 ;  /* 0x0a00000010117989 */ /* 0x00012800000e0003 */
[----:B------:R-:W-:Y:S05]  /*2bd0*/  @P0 BRA `(.L_x_171) ;  /* 0x0000000000500947 */ /* 0x000fea0003800000 */
[----:B-1-3--:R-:W-:Y:S01]  /*2be0*/  DSETP.GEU.AND P0, PT, |R12|, |R14|, PT ;  /* 0x4000000e0c00722a */ /* 0x00afe20003f0e200 */
        /* <DEDUP_REMOVED lines=19> */
.L_x_171:
[----:B------:R-:W-:Y:S05]  /*2d20*/  BSYNC.RECONVERGENT B1 ;  /* 0x0000000000017941 */ /* 0x000fea0003800200 */
.L_x_170:
[----:B------:R-:W-:Y:S01]  /*2d30*/  ISETP.NE.AND P0, PT, R2, RZ, PT ;  /* 0x000000ff0200720c */ /* 0x000fe20003f05270 */
[----:B------:R-:W-:-:S12]  /*2d40*/  BSSY.RECONVERGENT B1, `(.L_x_172) ;  /* 0x000000a000017945 */ /* 0x000fd80003800200 */
[----:B------:R-:W-:Y:S05]  /*2d50*/  @P0 BRA `(.L_x_173) ;  /* 0x0000000000200947 */ /* 0x000fea0003800000 */
[----:B0-----:R-:W0:Y:S01]  /*2d60*/  S2R R8, SR_CgaCtaId ;  /* 0x0000000000087919 */ /* 0x001e220000008800 */
[----:B------:R-:W-:Y:S02]  /*2d70*/  MOV R3, 0x400 ;  /* 0x0000040000037802 */ /* 0x000fe40000000f00 */
[----:B------:R-:W-:-:S04]  /*2d80*/  SHF.R.U32.HI R2, RZ, 0x1, R10 ;  /* 0x00000001ff027819 */ /* 0x000fc8000001160a */
[----:B------:R-:W-:Y:S02]  /*2d90*/  LOP3.LUT R2, R2, 0x1f0, RZ, 0xc0, !PT ;  /* 0x000001f002027812 */ /* 0x000fe400078ec0ff */
[----:B0-----:R-:W-:-:S05]  /*2da0*/  LEA R3, R8, R3, 0x18 ;  /* 0x0000000308037211 */ /* 0x001fca00078ec0ff */
[----:B------:R-:W-:-:S05]  /*2db0*/  IMAD.IADD R3, R2, 0x1, R3 ;  /* 0x0000000102037824 */ /* 0x000fca00078e0203 */
[----:B------:R0:W-:Y:S04]  /*2dc0*/  STS.64 [R3+0x10], R4 ;  /* 0x0000100403007388 */ /* 0x0001e80000000a00 */
[----:B------:R0:W-:Y:S02]  /*2dd0*/  STS.64 [R3+0x8], R6 ;  /* 0x0000080603007388 */ /* 0x0001e40000000a00 */
.L_x_173:
[----:B------:R-:W-:Y:S05]  /*2de0*/  BSYNC.RECONVERGENT B1 ;  /* 0x0000000000017941 */ /* 0x000fea0003800200 */
.L_x_172:
[----:B------:R-:W-:Y:S01]  /*2df0*/  BAR.SYNC.DEFER_BLOCKING 0x0 ;  /* 0x0000000000007b1d */ /* 0x000fe20000010000 */
[----:B------:R-:W-:-:S13]  /*2e00*/  ISETP.NE.AND P1, PT, R10, RZ, PT ;  /* 0x000000ff0a00720c */ /* 0x000fda0003f25270 */
[----:B------:R-:W-:Y:S05]  /*2e10*/  @P1 BRA `(.L_x_149) ;  /* 0x0000003800a81947 */ /* 0x000fea0003800000 */
[----:B------:R-:W-:Y:S01]  /*2e20*/  ISETP.GE.AND P0, PT, R9, 0x21, PT ;  /* 0x000000210900780c */ /* 0x000fe20003f06270 */
[----:B0-----:R-:W-:Y:S02]  /*2e30*/  IMAD.MOV.U32 R13, RZ, RZ, R4 ;  /* 0x000000ffff0d7224 */ /* 0x001fe400078e0004 */
[----:B------:R-:W-:Y:S02]  /*2e40*/  IMAD.MOV.U32 R8, RZ, RZ, R5 ;  /* 0x000000ffff087224 */ /* 0x000fe400078e0005 */
[----:B------:R-:W-:Y:S02]  /*2e50*/  IMAD.MOV.U32 R2, RZ, RZ, R6 ;  /* 0x000000ffff027224 */ /* 0x000fe400078e0006 */
[----:B------:R-:W-:-:S06]  /*2e60*/  IMAD.MOV.U32 R3, RZ, RZ, R7 ;  /* 0x000000ffff037224 */ /* 0x000fcc00078e0007 */
[----:B------:R-:W-:Y:S05]  /*2e70*/  @!P0 BRA `(.L_x_174) ;  /* 0x00000000006c8947 */ /* 0x000fea0003800000 */
[----:B------:R-:W0:Y:S01]  /*2e80*/  S2UR UR5, SR_CgaCtaId ;  /* 0x00000000000579c3 */ /* 0x000e220000008800 */
[----:B------:R-:W-:Y:S01]  /*2e90*/  UMOV UR4, 0x400 ;  /* 0x0000040000047882 */ /* 0x000fe20000000000 */
[----:B------:R-:W-:Y:S01]  /*2ea0*/  BSSY.RECONVERGENT B1, `(.L_x_174) ;  /* 0x0000018000017945 */ /* 0x000fe20003800200 */
[----:B0-----:R-:W-:-:S09]  /*2eb0*/  ULEA UR4, UR5, UR4, 0x18 ;  /* 0x0000000405047291 */ /* 0x001fd2000f8ec0ff */
[----:B--2---:R-:W0:Y:S04]  /*2ec0*/  LDS.64 R10, [UR4+0x18] ;  /* 0x00001804ff0a7984 */ /* 0x004e280008000a00 */
[----:B-1-3--:R-:W1:Y:S01]  /*2ed0*/  LDS.64 R14, [UR4+0x20] ;  /* 0x00002004ff0e7984 */ /* 0x00ae620008000a00 */
[----:B0-----:R-:W-:Y:S01]  /*2ee0*/  DSETP.GEU.AND P0, PT, |R6|, |R10|, PT ;  /* 0x4000000a0600722a */ /* 0x001fe20003f0e200 */
[----:B------:R-:W-:Y:S02]  /*2ef0*/  IMAD.MOV.U32 R2, RZ, RZ, R10 ;  /* 0x000000ffff027224 */ /* 0x000fe400078e000a */
[----:B------:R-:W-:Y:S02]  /*2f00*/  IMAD.MOV.U32 R3, RZ, RZ, R11 ;  /* 0x000000ffff037224 */ /* 0x000fe400078e000b */
[----:B-1----:R-:W-:-:S02]  /*2f10*/  IMAD.MOV.U32 R13, RZ, RZ, R14 ;  /* 0x000000ffff0d7224 */ /* 0x002fc400078e000e */
[----:B------:R-:W-:-:S07]  /*2f20*/  IMAD.MOV.U32 R8, RZ, RZ, R15 ;  /* 0x000000ffff087224 */ /* 0x000fce00078e000f */
[----:B------:R-:W-:Y:S05]  /*2f30*/  @!P0 BRA `(.L_x_175) ;  /* 0x0000000000388947 */ /* 0x000fea0003800000 */
        /* <DEDUP_REMOVED lines=14> */
.L_x_175:
[----:B------:R-:W-:Y:S05]  /*3020*/  BSYNC.RECONVERGENT B1 ;  /* 0x0000000000017941 */ /* 0x000fea0003800200 */
.L_x_174:
[----:B------:R-:W-:Y:S01]  /*3030*/  ISETP.GE.AND P0, PT, R9, 0x41, PT ;  /* 0x000000410900780c */ /* 0x000fe20003f06270 */
[----:B--2---:R-:W-:Y:S02]  /*3040*/  IMAD.MOV.U32 R11, RZ, RZ, R13 ;  /* 0x000000ffff0b7224 */ /* 0x004fe400078e000d */
        /* <DEDUP_REMOVED lines=8> */
[----:B------:R-:W0:Y:S04]  /*30d0*/  LDS.64 R6, [UR4+0x28] ;  /* 0x00002804ff067984 */ /* 0x000e280008000a00 */
        /* <DEDUP_REMOVED lines=21> */
.L_x_177:
[----:B------:R-:W-:Y:S05]  /*3230*/  BSYNC.RECONVERGENT B1 ;  /* 0x0000000000017941 */ /* 0x000fea0003800200 */
.L_x_176:
[----:B------:R-:W-:Y:S01]  /*3240*/  ISETP.GE.AND P0, PT, R9, 0x61, PT ;  /* 0x000000610900780c */ /* 0x000fe20003f06270 */
[----:B------:R-:W-:Y:S02]  /*3250*/  IMAD.MOV.U32 R13, RZ, RZ, R11 ;  /* 0x000000ffff0d7224 */ /* 0x000fe400078e000b */
        /* <DEDUP_REMOVED lines=30> */
.L_x_179:
[----:B------:R-:W-:Y:S05]  /*3440*/  BSYNC.RECONVERGENT B1 ;  /* 0x0000000000017941 */ /* 0x000fea0003800200 */
.L_x_178:
        /* <DEDUP_REMOVED lines=32> */
.L_x_181:
[----:B------:R-:W-:Y:S05]  /*3650*/  BSYNC.RECONVERGENT B1 ;  /* 0x0000000000017941 */ /* 0x000fea0003800200 */
.L_x_180:
        /* <DEDUP_REMOVED lines=32> */
.L_x_183:
[----:B------:R-:W-:Y:S05]  /*3860*/  BSYNC.RECONVERGENT B1 ;  /* 0x0000000000017941 */ /* 0x000fea0003800200 */
.L_x_182:
        /* <DEDUP_REMOVED lines=32> */
.L_x_185:
[----:B------:R-:W-:Y:S05]  /*3a70*/  BSYNC.RECONVERGENT B1 ;  /* 0x0000000000017941 */ /* 0x000fea0003800200 */
.L_x_184:
[----:B------:R-:W-:Y:S01]  /*3a80*/  ISETP.GE.AND P0, PT, R9, 0xe1, PT ;  /* 0x000000e10900780c */ /* 0x000fe20003f06270 */
[----:B------:R-:W-:Y:S01]  /*3a90*/  IMAD.MOV.U32 R5, RZ, RZ, R10 ;  /* 0x000000ffff057224 */ /* 0x000fe200078e000a */
[----:B------:R-:W-:Y:S01]  /*3aa0*/  MOV R4, R11 ;  /* 0x0000000b00047202 */ /* 0x000fe20000000f00 */
[----:B------:R-:W-:Y:S02]  /*3ab0*/  IMAD.MOV.U32 R6, RZ, RZ, R2 ;  /* 0x000000ffff067224 */ /* 0x000fe400078e0002 */
[----:B------:R-:W-:-:S08]  /*3ac0*/  IMAD.MOV.U32 R7, RZ, RZ, R3 ;  /* 0x000000ffff077224 */ /* 0x000fd000078e0003 */
[----:B------:R-:W-:Y:S05]  /*3ad0*/  @!P0 BRA `(.L_x_149) ;  /* 0x0000002c00788947 */ /* 0x000fea0003800000 */
[----:B------:R-:W0:Y:S01]  /*3ae0*/  S2UR UR5, SR_CgaCtaId ;  /* 0x00000000000579c3 */ /* 0x000e220000008800 */
[----:B------:R-:W-:Y:S02]  /*3af0*/  UMOV UR4, 0x400 ;  /* 0x0000040000047882 */ /* 0x000fe40000000000 */
[----:B0-----:R-:W-:-:S09]  /*3b00*/  ULEA UR4, UR5, UR4, 0x18 ;  /* 0x0000000405047291 */ /* 0x001fd2000f8ec0ff */
[----:B------:R-:W0:Y:S04]  /*3b10*/  LDS.64 R8, [UR4+0x78] ;  /* 0x00007804ff087984 */ /* 0x000e280008000a00 */
[----:B------:R-:W2:Y:S01]  /*3b20*/  LDS.64 R12, [UR4+0x80] ;  /* 0x00008004ff0c7984 */ /* 0x000ea20008000a00 */
[----:B0-----:R-:W-:Y:S01]  /*3b30*/  DSETP.GEU.AND P0, PT, |R2|, |R8|, PT ;  /* 0x400000080200722a */ /* 0x001fe20003f0e200 */
        /* <DEDUP_REMOVED lines=20> */
.L_x_117:
[----:B------:R-:W0:Y:S01]  /*3c80*/  S2R R3, SR_TID.X ;  /* 0x0000000000037919 */ /* 0x000e220000002100 */
[----:B------:R-:W1:Y:S02]  /*3c90*/  LDCU.128 UR12, c[0x0][0x380] ;  /* 0x00007000ff0c77ac */ /* 0x000e640008000c00 */
[----:B-1----:R-:W-:Y:S02]  /*3ca0*/  IMAD.U32 R2, RZ, RZ, UR12 ;  /* 0x0000000cff027e24 */ /* 0x002fe4000f8e00ff */
[----:B------:R-:W-:Y:S01]  /*3cb0*/  IMAD.U32 R4, RZ, RZ, UR13 ;  /* 0x0000000dff047e24 */ /* 0x000fe2000f8e00ff */
[----:B0-----:R-:W-:-:S05]  /*3cc0*/  IADD3 R5, P0, PT, R8, R3, RZ ;  /* 0x0000000308057210 */ /* 0x001fca0007f1e0ff */
[----:B------:R-:W-:Y:S01]  /*3cd0*/  IMAD.X R6, RZ, RZ, RZ, P0 ;  /* 0x000000ffff067224 */ /* 0x000fe200000e06ff */
[----:B------:R-:W-:-:S04]  /*3ce0*/  LEA R20, P0, R5, R2, 0x3 ;  /* 0x0000000205147211 */ /* 0x000fc800078018ff */
[----:B------:R-:W-:-:S05]  /*3cf0*/  LEA.HI.X R21, R5, R4, R6, 0x3, P0 ;  /* 0x0000000405157211 */ /* 0x000fca00000f1c06 */
[----:B------:R-:W2:Y:S04]  /*3d00*/  LDG.E.64 R6, desc[UR10][R20.64] ;  /* 0x0000000a14067981 */ /* 0x000ea8000c1e1b00 */
[----:B------:R-:W2:Y:S04]  /*3d10*/  LDG.E.64 R14, desc[UR10][R20.64+0x800] ;  /* 0x0008000a140e7981 */ /* 0x000ea8000c1e1b00 */
[----:B------:R-:W3:Y:S04]  /*3d20*/  LDG.E.64 R18, desc[UR10][R20.64+0x1000] ;  /* 0x0010000a14127981 */ /* 0x000ee8000c1e1b00 */
[----:B------:R-:W4:Y:S04]  /*3d30*/  LDG.E.64 R12, desc[UR10][R20.64+0x1800] ;  /* 0x0018000a140c7981 */ /* 0x000f28000c1e1b00 */
[----:B------:R-:W5:Y:S01]  /*3d40*/  LDG.E.64 R10, desc[UR10][R20.64+0x2000] ;  /* 0x0020000a140a7981 */ /* 0x000f62000c1e1b00 */
[----:B------:R-:W-:Y:S01]  /*3d50*/  IMAD.U32 R5, RZ, RZ, UR14 ;  /* 0x0000000eff057e24 */ /* 0x000fe2000f8e00ff */
[----:B------:R-:W-:Y:S01]  /*3d60*/  LOP3.LUT R9, R3, 0x400, RZ, 0xfc, !PT ;  /* 0x0000040003097812 */ /* 0x000fe200078efcff */
[----:B------:R-:W-:Y:S01]  /*3d70*/  BSSY.RECONVERGENT B1, `(.L_x_186) ;  /* 0x0000020000017945 */ /* 0x000fe20003800200 */
[----:B------:R-:W-:-:S04]  /*3d80*/  ISETP.LE.U32.AND P0, PT, R25, UR6, PT ;  /* 0x0000000619007c0c */ /* 0x000fc8000bf03070 */
[----:B------:R-:W-:Y:S01]  /*3d90*/  ISETP.GE.U32.AND.EX P0, PT, RZ, R16, PT, P0 ;  /* 0x00000010ff00720c */ /* 0x000fe20003f06100 */
[----:B--2---:R-:W-:-:S06]  /*3da0*/  DSETP.GEU.AND P2, PT, |R6|, |R14|, PT ;  /* 0x4000000e0600722a */ /* 0x004fcc0003f4e200 */
[----:B------:R-:W-:Y:S02]  /*3db0*/  FSEL R6, R6, R14, P2 ;  /* 0x0000000e06067208 */ /* 0x000fe40001000000 */
[----:B------:R-:W-:-:S06]  /*3dc0*/  FSEL R7, R7, R15, P2 ;  /* 0x0000000f07077208 */ /* 0x000fcc0001000000 */
[----:B---3--:R-:W-:-:S06]  /*3dd0*/  DSETP.GEU.AND P3, PT, |R6|, |R18|, PT ;  /* 0x400000120600722a */ /* 0x008fcc0003f6e200 */
[----:B------:R-:W-:Y:S01]  /*3de0*/  FSEL R14, R6, R18, P3 ;  /* 0x00000012060e7208 */ /* 0x000fe20001800000 */
[----:B------:R-:W-:Y:S01]  /*3df0*/  IMAD.U32 R6, RZ, RZ, UR15 ;  /* 0x0000000fff067e24 */ /* 0x000fe2000f8e00ff */
[----:B------:R-:W-:Y:S01]  /*3e00*/  FSEL R15, R7, R19, P3 ;  /* 0x00000013070f7208 */ /* 0x000fe20001800000 */
[----:B------:R-:W-:-:S05]  /*3e10*/  VIADD R18, R3, 0x100 ;  /* 0x0000010003127836 */ /* 0x000fca0000000000 */
[----:B----4-:R-:W-:-:S06]  /*3e20*/  DSETP.GEU.AND P1, PT, |R14|, |R12|, PT ;  /* 0x4000000c0e00722a */ /* 0x010fcc0003f2e200 */
[----:B------:R-:W-:Y:S01]  /*3e30*/  FSEL R12, R14, R12, P1 ;  /* 0x0000000c0e0c7208 */ /* 0x000fe20000800000 */
[----:B------:R-:W-:Y:S01]  /*3e40*/  VIADD R14, R3, 0x200 ;  /* 0x00000200030e7836 */ /* 0x000fe20000000000 */
[----:B------:R-:W-:Y:S02]  /*3e50*/  FSEL R13, R15, R13, P1 ;  /* 0x0000000d0f0d7208 */ /* 0x000fe40000800000 */
[----:B------:R-:W-:Y:S02]  /*3e60*/  IADD3 R15, P5, PT, R8, R5, RZ ;  /* 0x00000005080f7210 */ /* 0x000fe40007fbe0ff */
[----:B------:R-:W-:Y:S02]  /*3e70*/  @P3 SEL R14, R3, R18, P2 ;  /* 0x00000012030e3207 */ /* 0x000fe40001000000 */
[----:B-----5:R-:W-:Y:S01]  /*3e80*/  DSETP.GEU.AND P4, PT, |R12|, |R10|, PT ;  /* 0x4000000a0c00722a */ /* 0x020fe20003f8e200 */
[----:B------:R-:W-:Y:S01]  /*3e90*/  IMAD.X R17, RZ, RZ, R6, P5 ;  /* 0x000000ffff117224 */ /* 0x000fe200028e0606 */
[----:B------:R-:W-:Y:S01]  /*3ea0*/  IADD3 R7, P5, PT, R9, R15, RZ ;  /* 0x0000000f09077210 */ /* 0x000fe20007fbe0ff */
[----:B------:R-:W-:-:S04]  /*3eb0*/  @!P1 VIADD R14, R3, 0x300 ;  /* 0x00000300030e9836 */ /* 0x000fc80000000000 */
[----:B------:R-:W-:-:S07]  /*3ec0*/  IMAD.X R8, RZ, RZ, R17, P5 ;  /* 0x000000ffff087224 */ /* 0x000fce00028e0611 */
[----:B------:R-:W-:Y:S05]  /*3ed0*/  @!P4 BRA `(.L_x_187) ;  /* 0x000000000024c947 */ /* 0x000fea0003800000 */
[C---:B------:R-:W-:Y:S02]  /*3ee0*/  ISETP.GE.U32.AND P1, PT, R14.reuse, R9, PT ;  /* 0x000000090e00720c */ /* 0x040fe40003f26070 */
[----:B------:R-:W-:Y:S02]  /*3ef0*/  IADD3 R14, P2, PT, R14, R15, RZ ;  /* 0x0000000f0e0e7210 */ /* 0x000fe40007f5e0ff */
[----:B------:R-:W-:-:S03]  /*3f00*/  ISETP.GE.U32.AND.EX P1, PT, RZ, RZ, PT, P1 ;  /* 0x000000ffff00720c */ /* 0x000fc60003f26110 */
[----:B------:R-:W-:-:S10]  /*3f10*/  IMAD.X R9, RZ, RZ, R17, P2 ;  /* 0x000000ffff097224 */ /* 0x000fd400010e0611 */
[----:B------:R-:W-:-:S06]  /*3f20*/  DSETP.LT.OR P1, PT, |R10|, |R12|, !P1 ;  /* 0x4000000c0a00722a */ /* 0x000fcc0004f21600 */
[----:B------:R-:W-:Y:S02]  /*3f30*/  FSEL R10, R12, R10, P1 ;  /* 0x0000000a0c0a7208 */ /* 0x000fe40000800000 */
[----:B------:R-:W-:Y:S02]  /*3f40*/  FSEL R11, R13, R11, P1 ;  /* 0x0000000b0d0b7208 */ /* 0x000fe40000800000 */
[----:B------:R-:W-:Y:S02]  /*3f50*/  SEL R7, R14, R7, P1 ;  /* 0x000000070e077207 */ /* 0x000fe40000800000 */
[----:B------:R-:W-:-:S07]  /*3f60*/  SEL R8, R9, R8, P1 ;  /* 0x0000000809087207 */ /* 0x000fce0000800000 */
.L_x_187:
[----:B------:R-:W-:Y:S05]  /*3f70*/  BSYNC.RECONVERGENT B1 ;  /* 0x0000000000017941 */ /* 0x000fea0003800200 */
.L_x_186:
[----:B------:R-:W-:Y:S05]  /*3f80*/  @P0 BRA `(.L_x_188) ;  /* 0x0000001400000947 */ /* 0x000fea0003800000 */
[----:B------:R-:W0:Y:S01]  /*3f90*/  LDCU.64 UR8, c[0x0][0x3e8] ;  /* 0x00007d00ff0877ac */ /* 0x000e220008000a00 */
[----:B------:R-:W-:Y:S01]  /*3fa0*/  ISETP.NE.AND P0, PT, R3, RZ, PT ;  /* 0x000000ff0300720c */ /* 0x000fe20003f05270 */
[----:B------:R-:W-:Y:S01]  /*3fb0*/  BSSY.RECONVERGENT B1, `(.L_x_189) ;  /* 0x0000012000017945 */ /* 0x000fe20003800200 */
[----:B------:R-:W-:Y:S01]  /*3fc0*/  UMOV UR4, 0x8 ;  /* 0x0000000800047882 */ /* 0x000fe20000000000 */
[----:B------:R-:W-:Y:S02]  /*3fd0*/  UMOV UR5, 0x0 ;  /* 0x0000000000057882 */ /* 0x000fe40000000000 */
[----:B0-----:R-:W-:-:S04]  /*3fe0*/  UIMAD.WIDE.U32 UR4, UR8, 0x1, UR4 ;  /* 0x00000001080478a5 */ /* 0x001fc8000f8e0004 */
[----:B------:R-:W-:Y:S02]  /*3ff0*/  UIADD3 UR7, UPT, UPT, UR5, UR9, URZ ;  /* 0x0000000905077290 */ /* 0x000fe4000fffe0ff */
[----:B------:R-:W-:Y:S02]  /*4000*/  IMAD.U32 R13, RZ, RZ, UR5 ;  /* 0x00000005ff0d7e24 */ /* 0x000fe4000f8e00ff */
[----:B------:R-:W-:Y:S02]  /*4010*/  IMAD.U32 R12, RZ, RZ, UR4 ;  /* 0x00000004ff0c7e24 */ /* 0x000fe4000f8e00ff */
[----:B------:R-:W-:Y:S01]  /*4020*/  IMAD.U32 R13, RZ, RZ, UR7 ;  /* 0x00000007ff0d7e24 */ /* 0x000fe2000f8e00ff */
[----:B------:R-:W-:Y:S06]  /*4030*/  @P0 BRA `(.L_x_190) ;  /* 0x0000000000240947 */ /* 0x000fec0003800000 */
[----:B------:R-:W-:Y:S02]  /*4040*/  IMAD.MOV.U32 R18, RZ, RZ, 0x500 ;  /* 0x00000500ff127424 */ /* 0x000fe400078e00ff */
[----:B------:R-:W-:-:S05]  /*4050*/  IMAD.MOV.U32 R19, RZ, RZ, 0x0 ;  /* 0x00000000ff137424 */ /* 0x000fca00078e00ff */
[----:B------:R-:W2:Y:S01]  /*4060*/  ATOMG.E.ADD.64.STRONG.GPU PT, R14, desc[UR10][R12.64], R18 ;  /* 0x800000120c0e79a8 */ /* 0x000ea200081ef50a */
[----:B------:R-:W0:Y:S01]  /*4070*/  S2UR UR5, SR_CgaCtaId ;  /* 0x00000000000579c3 */ /* 0x000e220000008800 */
[----:B------:R-:W-:Y:S02]  /*4080*/  UMOV UR4, 0x400 ;  /* 0x0000040000047882 */ /* 0x000fe40000000000 */
[----:B0-----:R-:W-:Y:S01]  /*4090*/  ULEA UR4, UR5, UR4, 0x18 ;  /* 0x0000000405047291 */ /* 0x001fe2000f8ec0ff */
[----:B--2---:R-:W-:-:S05]  /*40a0*/  IADD3 R14, P0, PT, R14, UR6, RZ ;  /* 0x000000060e0e7c10 */ /* 0x004fca000ff1e0ff */
[----:B------:R-:W-:-:S05]  /*40b0*/  IMAD.X R15, RZ, RZ, R15, P0 ;  /* 0x000000ffff0f7224 */ /* 0x000fca00000e060f */
[----:B------:R0:W-:Y:S03]  /*40c0*/  STS.64 [UR4+0x98], R14 ;  /* 0x0000980eff007988 */ /* 0x0001e60008000a04 */
.L_x_190:
[----:B------:R-:W-:Y:S05]  /*40d0*/  BSYNC.RECONVERGENT B1 ;  /* 0x0000000000017941 */ /* 0x000fea0003800200 */
.L_x_189:
[----:B------:R-:W1:Y:S08]  /*40e0*/  S2UR UR5, SR_CgaCtaId ;  /* 0x00000000000579c3 */ /* 0x000e700000008800 */
[----:B------:R-:W-:Y:S06]  /*40f0*/  BAR.SYNC.DEFER_BLOCKING 0x0 ;  /* 0x0000000000007b1d */ /* 0x000fec0000010000 */
[----:B------:R-:W-:-:S02]  /*4100*/  UMOV UR4, 0x400 ;  /* 0x0000040000047882 */ /* 0x000fc40000000000 */
[----:B-1----:R-:W-:-:S06]  /*4110*/  ULEA UR4, UR5, UR4, 0x18 ;  /* 0x0000000405047291 */ /* 0x002fcc000f8ec0ff */
[----:B------:R-:W-:-:S05]  /*4120*/  IMAD.U32 R9, RZ, RZ, UR4 ;  /* 0x00000004ff097e24 */ /* 0x000fca000f8e00ff */
[----:B------:R-:W0:Y:S02]  /*4130*/  LDS.64 R18, [R9+0x98] ;  /* 0x0000980009127984 */ /* 0x000e240000000a00 */
[----:B0-----:R-:W-:-:S04]  /*4140*/  IADD3 R14, P1, PT, R18, 0x500, RZ ;  /* 0x00000500120e7810 */ /* 0x001fc80007f3e0ff */
[----:B------:R-:W-:Y:S01]  /*4150*/  ISETP.GT.U32.AND P0, PT, R14, R25, PT ;  /* 0x000000190e00720c */ /* 0x000fe20003f04070 */
[----:B------:R-:W-:-:S05]  /*4160*/  IMAD.X R15, RZ, RZ, R19, P1 ;  /* 0x000000ffff0f7224 */ /* 0x000fca00008e0613 */
[----:B------:R-:W-:-:S13]  /*4170*/  ISETP.GT.AND.EX P0, PT, R15, R16, PT, P0 ;  /* 0x000000100f00720c */ /* 0x000fda0003f04300 */
[----:B------:R-:W-:Y:S05]  /*4180*/  @P0 BRA `(.L_x_191) ;  /* 0x0000000400b40947 */ /* 0x000fea0003800000 */
[----:B------:R-:W-:Y:S01]  /*4190*/  BSSY.RECONVERGENT B1, `(.L_x_191) ;  /* 0x000006c000017945 */ /* 0x000fe20003800200 */
[----:B------:R-:W-:Y:S01]  /*41a0*/  IMAD.MOV.U32 R20, RZ, RZ, R10 ;  /* 0x000000ffff147224 */ /* 0x000fe200078e000a */
[----:B------:R-:W0:Y:S01]  /*41b0*/  LDCU.64 UR8, c[0x0][0x398] ;  /* 0x00007300ff0877ac */ /* 0x000e220008000a00 */
[----:B------:R-:W-:Y:S02]  /*41c0*/  IMAD.MOV.U32 R21, RZ, RZ, R11 ;  /* 0x000000ffff157224 */ /* 0x000fe400078e000b */
[----:B------:R-:W-:Y:S01]  /*41d0*/  IMAD.MOV.U32 R15, RZ, RZ, R7 ;  /* 0x000000ffff0f7224 */ /* 0x000fe200078e0007 */
[----:B------:R-:W1:Y:S01]  /*41e0*/  LDCU.128 UR12, c[0x0][0x380] ;  /* 0x00007000ff0c77ac */ /* 0x000e620008000c00 */
[----:B------:R-:W-:-:S07]  /*41f0*/  IMAD.MOV.U32 R14, RZ, RZ, R8 ;  /* 0x000000ffff0e7224 */ /* 0x000fce00078e0008 */
.L_x_194:
[----:B------:R-:W-:Y:S01]  /*4200*/  IADD3 R7, P0, PT, R3, R18, RZ ;  /* 0x0000001203077210 */ /* 0x000fe20007f1e0ff */
[----:B-1----:R-:W-:Y:S02]  /*4210*/  IMAD.U32 R2, RZ, RZ, UR12 ;  /* 0x0000000cff027e24 */ /* 0x002fe4000f8e00ff */
[----:B------:R-:W-:Y:S02]  /*4220*/  IMAD.U32 R4, RZ, RZ, UR13 ;  /* 0x0000000dff047e24 */ /* 0x000fe4000f8e00ff */
[----:B------:R-:W-:Y:S01]  /*4230*/  IMAD.X R25, RZ, RZ, R19, P0 ;  /* 0x000000ffff197224 */ /* 0x000fe200000e0613 */
[----:B------:R-:W-:-:S04]  /*4240*/  LEA R10, P0, R7, R2, 0x3 ;  /* 0x00000002070a7211 */ /* 0x000fc800078018ff */
[----:B------:R-:W-:-:S05]  /*4250*/  LEA.HI.X R11, R7, R4, R25, 0x3, P0 ;  /* 0x00000004070b7211 */ /* 0x000fca00000f1c19 */
[----:B------:R-:W2:Y:S04]  /*4260*/  LDG.E.64 R16, desc[UR10][R10.64] ;  /* 0x0000000a0a107981 */ /* 0x000ea8000c1e1b00 */
[----:B------:R-:W3:Y:S01]  /*4270*/  LDG.E.64 R18, desc[UR10][R10.64+0x800] ;  /* 0x0008000a0a127981 */ /* 0x000ee2000c1e1b00 */
[----:B------:R-:W-:Y:S02]  /*4280*/  IMAD.U32 R5, RZ, RZ, UR14 ;  /* 0x0000000eff057e24 */ /* 0x000fe4000f8e00ff */
[----:B------:R-:W-:-:S03]  /*4290*/  IMAD.U32 R6, RZ, RZ, UR15 ;  /* 0x0000000fff067e24 */ /* 0x000fc6000f8e00ff */
[----:B------:R-:W-:-:S04]  /*42a0*/  IADD3 R24, P0, PT, R7, R5, RZ ;  /* 0x0000000507187210 */ /* 0x000fc80007f1e0ff */
[----:B------:R-:W-:Y:S01]  /*42b0*/  IADD3 R27, P3, PT, R24, 0x100, RZ ;  /* 0x00000100181b7810 */ /* 0x000fe20007f7e0ff */
[----:B------:R-:W-:-:S04]  /*42c0*/  IMAD.X R25, R25, 0x1, R6, P0 ;  /* 0x0000000119197824 */ /* 0x000fc800000e0606 */
[----:B------:R-:W-:Y:S01]  /*42d0*/  IMAD.X R26, RZ, RZ, R25, P3 ;  /* 0x000000ffff1a7224 */ /* 0x000fe200018e0619 */
[----:B--2---:R-:W-:-:S14]  /*42e0*/  DSETP.GEU.AND P2, PT, |R20|, |R16|, PT ;  /* 0x400000101400722a */ /* 0x004fdc0003f4e200 */
[----:B------:R-:W-:-:S04]  /*42f0*/  @P2 ISETP.GE.U32.AND P0, PT, R15, R24, PT ;  /* 0x000000180f00220c */ /* 0x000fc80003f06070 */
[----:B------:R-:W-:-:S13]  /*4300*/  @P2 ISETP.GE.AND.EX P0, PT, R14, R25, PT, P0 ;  /* 0x000000190e00220c */ /* 0x000fda0003f06300 */
[----:B------:R-:W-:-:S06]  /*4310*/  @P2 DSETP.LT.OR P0, PT, |R16|, |R20|, !P0 ;  /* 0x400000141000222a */ /* 0x000fcc0004701600 */
[----:B------:R-:W-:Y:S02]  /*4320*/  @P2 FSEL R7, R20, R16, P0 ;  /* 0x0000001014072208 */ /* 0x000fe40000000000 */
[----:B------:R-:W-:Y:S02]  /*4330*/  @P2 FSEL R20, R21, R17, P0 ;  /* 0x0000001115142208 */ /* 0x000fe40000000000 */
[C---:B------:R-:W-:Y:S01]  /*4340*/  IADD3 R21, P5, PT, R24.reuse, 0x300, RZ ;  /* 0x0000030018157810 */ /* 0x040fe20007fbe0ff */
[----:B------:R-:W-:Y:S01]  /*4350*/  @P2 IMAD.MOV.U32 R16, RZ, RZ, R7 ;  /* 0x000000ffff102224 */ /* 0x000fe200078e0007 */
[C---:B------:R-:W-:Y:S01]  /*4360*/  IADD3 R7, P6, PT, R24.reuse, 0x400, RZ ;  /* 0x0000040018077810 */ /* 0x040fe20007fde0ff */
[----:B------:R-:W-:Y:S01]  /*4370*/  @P2 IMAD.MOV.U32 R17, RZ, RZ, R20 ;  /* 0x000000ffff112224 */ /* 0x000fe200078e0014 */
[----:B------:R-:W-:Y:S01]  /*4380*/  IADD3 R20, P4, PT, R24, 0x200, RZ ;  /* 0x0000020018147810 */ /* 0x000fe20007f9e0ff */
[--C-:B------:R-:W-:Y:S01]  /*4390*/  IMAD.X R23, RZ, RZ, R25.reuse, P5 ;  /* 0x000000ffff177224 */ /* 0x100fe200028e0619 */
[----:B------:R-:W-:Y:S01]  /*43a0*/  @P2 SEL R24, R15, R24, P0 ;  /* 0x000000180f182207 */ /* 0x000fe20000000000 */
[----:B------:R-:W-:-:S02]  /*43b0*/  IMAD.X R8, RZ, RZ, R25, P6 ;  /* 0x000000ffff087224 */ /* 0x000fc400030e0619 */
[----:B------:R-:W-:Y:S01]  /*43c0*/  IMAD.X R22, RZ, RZ, R25, P4 ;  /* 0x000000ffff167224 */ /* 0x000fe200020e0619 */
[----:B------:R-:W-:Y:S01]  /*43d0*/  @P2 SEL R25, R14, R25, P0 ;  /* 0x000000190e192207 */ /* 0x000fe20000000000 */
[----:B---3--:R-:W-:Y:S01]  /*43e0*/  DSETP.GEU.AND P1, PT, |R16|, |R18|, PT ;  /* 0x400000121000722a */ /* 0x008fe20003f2e200 */
[----:B------:R-:W2:-:S13]  /*43f0*/  LDG.E.64 R14, desc[UR10][R10.64+0x1000] ;  /* 0x0010000a0a0e7981 */ /* 0x000e9a000c1e1b00 */
[----:B------:R-:W-:-:S04]  /*4400*/  @P1 ISETP.GE.U32.AND P0, PT, R24, R27, PT ;  /* 0x0000001b1800120c */ /* 0x000fc80003f06070 */
[----:B------:R-:W-:-:S13]  /*4410*/  @P1 ISETP.GE.AND.EX P0, PT, R25, R26, PT, P0 ;  /* 0x0000001a1900120c */ /* 0x000fda0003f06300 */
[----:B------:R-:W-:-:S06]  /*4420*/  @P1 DSETP.LT.OR P0, PT, |R18|, |R16|, !P0 ;  /* 0x400000101200122a */ /* 0x000fcc0004701600 */
[----:B------:R-:W-:Y:S02]  /*4430*/  @P1 FSEL R28, R16, R18, P0 ;  /* 0x00000012101c1208 */ /* 0x000fe40000000000 */
[----:B------:R-:W-:Y:S02]  /*4440*/  @P1 FSEL R29, R17, R19, P0 ;  /* 0x00000013111d1208 */ /* 0x000fe40000000000 */
[----:B------:R-:W3:Y:S01]  /*4450*/  LDG.E.64 R16, desc[UR10][R10.64+0x1800] ;  /* 0x0018000a0a107981 */ /* 0x000ee2000c1e1b00 */
[----:B------:R-:W-:Y:S02]  /*4460*/  @P1 IMAD.MOV.U32 R18, RZ, RZ, R28 ;  /* 0x000000ffff121224 */ /* 0x000fe400078e001c */
[----:B------:R-:W-:Y:S01]  /*4470*/  @P1 IMAD.MOV.U32 R19, RZ, RZ, R29 ;  /* 0x000000ffff131224 */ /* 0x000fe200078e001d */
[----:B------:R-:W-:Y:S02]  /*4480*/  @P1 SEL R27, R24, R27, P0 ;  /* 0x0000001b181b1207 */ /* 0x000fe40000000000 */
[----:B------:R-:W-:Y:S01]  /*4490*/  @P1 SEL R26, R25, R26, P0 ;  /* 0x0000001a191a1207 */ /* 0x000fe20000000000 */
[----:B------:R-:W-:Y:S01]  /*44a0*/  BSSY.RECONVERGENT B2, `(.L_x_192) ;  /* 0x000001d000027945 */ /* 0x000fe20003800200 */
[----:B------:R-:W5:Y:S01]  /*44b0*/  LDG.E.64 R10, desc[UR10][R10.64+0x2000] ;  /* 0x0020000a0a0a7981 */ /* 0x000f62000c1e1b00 */
[----:B------:R-:W-:Y:S06]  /*44c0*/  BAR.SYNC.DEFER_BLOCKING 0x0 ;  /* 0x0000000000007b1d */ /* 0x000fec0000010000 */
[----:B--2---:R-:W-:-:S14]  /*44d0*/  DSETP.GEU.AND P2, PT, |R18|, |R14|, PT ;  /* 0x4000000e1200722a */ /* 0x004fdc0003f4e200 */
[----:B------:R-:W-:-:S04]  /*44e0*/  @P2 ISETP.GE.U32.AND P0, PT, R27, R20, PT ;  /* 0x000000141b00220c */ /* 0x000fc80003f06070 */
[----:B------:R-:W-:-:S13]  /*44f0*/  @P2 ISETP.GE.AND.EX P0, PT, R26, R22, PT, P0 ;  /* 0x000000161a00220c */ /* 0x000fda0003f06300 */
[----:B------:R-:W-:-:S06]  /*4500*/  @P2 DSETP.LT.OR P0, PT, |R14|, |R18|, !P0 ;  /* 0x400000120e00222a */ /* 0x000fcc0004701600 */
[----:B------:R-:W-:Y:S02]  /*4510*/  @P2 FSEL R18, R18, R14, P0 ;  /* 0x0000000e12122208 */ /* 0x000fe40000000000 */
[----:B------:R-:W-:-:S03]  /*4520*/  @P2 FSEL R19, R19, R15, P0 ;  /* 0x0000000f13132208 */ /* 0x000fc60000000000 */
[----:B------:R-:W-:Y:S02]  /*4530*/  @P2 IMAD.MOV.U32 R14, RZ, RZ, R18 ;  /* 0x000000ffff0e2224 */ /* 0x000fe400078e0012 */
[----:B------:R-:W-:-:S06]  /*4540*/  @P2 IMAD.MOV.U32 R15, RZ, RZ, R19 ;  /* 0x000000ffff0f2224 */ /* 0x000fcc00078e0013 */
[----:B---3--:R-:W-:Y:S01]  /*4550*/  DSETP.GEU.AND P1, PT, |R14|, |R16|, PT ;  /* 0x400000100e00722a */ /* 0x008fe20003f2e200 */
[----:B------:R-:W-:Y:S02]  /*4560*/  @P2 SEL R20, R27, R20, P0 ;  /* 0x000000141b142207 */ /* 0x000fe40000000000 */
[----:B------:R-:W-:Y:S02]  /*4570*/  @P2 SEL R22, R26, R22, P0 ;  /* 0x000000161a162207 */ /* 0x000fe40000000000 */
[----:B------:R-:W-:-:S09]  /*4580*/  ISETP.NE.AND P2, PT, R3, RZ, PT ;  /* 0x000000ff0300720c */ /* 0x000fd20003f45270 */
[----:B------:R-:W-:-:S04]  /*4590*/  @P1 ISETP.GE.U32.AND P0, PT, R20, R21, PT ;  /* 0x000000151400120c */ /* 0x000fc80003f06070 */
[----:B------:R-:W-:-:S13]  /*45a0*/  @P1 ISETP.GE.AND.EX P0, PT, R22, R23, PT, P0 ;  /* 0x000000171600120c */ /* 0x000fda0003f06300 */
[----:B------:R-:W-:Y:S01]  /*45b0*/  @P1 DSETP.LT.OR P0, PT, |R16|, |R14|, !P0 ;  /* 0x4000000e1000122a */ /* 0x000fe20004701600 */
[----:B------:R-:W-:-:S13]  /*45c0*/  @P2 BRA `(.L_x_193) ;  /* 0x0000000000282947 */ /* 0x000fda0003800000 */
[----:B------:R-:W-:Y:S02]  /*45d0*/  IMAD.MOV.U32 R24, RZ, RZ, 0x500 ;  /* 0x00000500ff187424 */ /* 0x000fe400078e00ff */
[----:B------:R-:W-:-:S06]  /*45e0*/  IMAD.MOV.U32 R25, RZ, RZ, 0x0 ;  /* 0x00000000ff197424 */ /* 0x000fcc00078e00ff */
[----:B------:R-:W2:Y:S01]  /*45f0*/  ATOMG.E.ADD.64.STRONG.GPU PT, R24, desc[UR10][R12.64], R24 ;  /* 0x800000180c1879a8 */ /* 0x000ea200081ef50a */
[----:B------:R-:W1:Y:S01]  /*4600*/  S2UR UR5, SR_CgaCtaId ;  /* 0x00000000000579c3 */ /* 0x000e620000008800 */
[----:B------:R-:W-:Y:S02]  /*4610*/  UMOV UR4, 0x400 ;  /* 0x0000040000047882 */ /* 0x000fe40000000000 */
[----:B-1----:R-:W-:-:S06]  /*4620*/  ULEA UR4, UR5, UR4, 0x18 ;  /* 0x0000000405047291 */ /* 0x002fcc000f8ec0ff */
[----:B------:R-:W-:Y:S01]  /*4630*/  IMAD.U32 R9, RZ, RZ, UR4 ;  /* 0x00000004ff097e24 */ /* 0x000fe2000f8e00ff */
[----:B--2---:R-:W-:-:S05]  /*4640*/  IADD3 R18, P2, PT, R24, UR6, RZ ;  /* 0x0000000618127c10 */ /* 0x004fca000ff5e0ff */
[----:B------:R-:W-:-:S05]  /*4650*/  IMAD.X R19, RZ, RZ, R25, P2 ;  /* 0x000000ffff137224 */ /* 0x000fca00010e0619 */
[----:B------:R1:W-:Y:S03]  /*4660*/  STS.64 [R9+0x98], R18 ;  /* 0x0000981209007388 */ /* 0x0003e60000000a00 */
.L_x_193:
[----:B0-----:R-:W-:Y:S05]  /*4670*/  BSYNC.RECONVERGENT B2 ;  /* 0x0000000000027941 */ /* 0x001fea0003800200 */
.L_x_192:
[----:B------:R-:W-:Y:S01]  /*4680*/  BAR.SYNC.DEFER_BLOCKING 0x0 ;  /* 0x0000000000007b1d */ /* 0x000fe20000010000 */
[----:B------:R-:W-:Y:S01]  /*4690*/  @P1 FSEL R14, R14, R16, P0 ;  /* 0x000000100e0e1208 */ /* 0x000fe20000000000 */
[----:B------:R-:W-:Y:S01]  /*46a0*/  IMAD.U32 R25, RZ, RZ, UR8 ;  /* 0x00000008ff197e24 */ /* 0x000fe2000f8e00ff */
[----:B------:R-:W-:Y:S02]  /*46b0*/  @P1 FSEL R15, R15, R17, P0 ;  /* 0x000000110f0f1208 */ /* 0x000fe40000000000 */
[----:B------:R-:W-:Y:S01]  /*46c0*/  @P1 SEL R21, R20, R21, P0 ;  /* 0x0000001514151207 */ /* 0x000fe20000000000 */
[----:B------:R-:W-:Y:S01]  /*46d0*/  @P1 IMAD.MOV.U32 R16, RZ, RZ, R14 ;  /* 0x000000ffff101224 */ /* 0x000fe200078e000e */
[----:B------:R-:W-:Y:S01]  /*46e0*/  @P1 SEL R23, R22, R23, P0 ;  /* 0x0000001716171207 */ /* 0x000fe20000000000 */
[----:B------:R-:W-:-:S06]  /*46f0*/  @P1 IMAD.MOV.U32 R17, RZ, RZ, R15 ;  /* 0x000000ffff111224 */ /* 0x000fcc00078e000f */
[----:B-----5:R-:W-:Y:S01]  /*4700*/  DSETP.GEU.AND P2, PT, |R16|, |R10|, PT ;  /* 0x4000000a1000722a */ /* 0x020fe20003f4e200 */
[----:B-1----:R-:W0:-:S13]  /*4710*/  LDS.64 R18, [R9+0x98] ;  /* 0x0000980009127984 */ /* 0x002e1a0000000a00 */
[----:B------:R-:W-:-:S04]  /*4720*/  @P2 ISETP.GE.U32.AND P0, PT, R21, R7, PT ;  /* 0x000000071500220c */ /* 0x000fc80003f06070 */
[----:B------:R-:W-:-:S13]  /*4730*/  @P2 ISETP.GE.AND.EX P0, PT, R23, R8, PT, P0 ;  /* 0x000000081700220c */ /* 0x000fda0003f06300 */
[----:B------:R-:W-:-:S06]  /*4740*/  @P2 DSETP.LT.OR P0, PT, |R10|, |R16|, !P0 ;  /* 0x400000100a00222a */ /* 0x000fcc0004701600 */
[----:B------:R-:W-:Y:S02]  /*4750*/  @P2 FSEL R17, R17, R11, P0 ;  /* 0x0000000b11112208 */ /* 0x000fe40000000000 */
[----:B------:R-:W-:Y:S02]  /*4760*/  @P2 SEL R7, R21, R7, P0 ;  /* 0x0000000715072207 */ /* 0x000fe40000000000 */
[----:B------:R-:W-:Y:S01]  /*4770*/  @P2 SEL R8, R23, R8, P0 ;  /* 0x0000000817082207 */ /* 0x000fe20000000000 */
[----:B------:R-:W-:-:S04]  /*4780*/  @P2 IMAD.MOV.U32 R11, RZ, RZ, R17 ;  /* 0x000000ffff0b2224 */ /* 0x000fc800078e0011 */
[----:B------:R-:W-:Y:S01]  /*4790*/  IMAD.MOV.U32 R21, RZ, RZ, R11 ;  /* 0x000000ffff157224 */ /* 0x000fe200078e000b */
[----:B0-----:R-:W-:-:S04]  /*47a0*/  IADD3 R14, P3, PT, R18, 0x500, RZ ;  /* 0x00000500120e7810 */ /* 0x001fc80007f7e0ff */
[----:B------:R-:W-:Y:S01]  /*47b0*/  ISETP.GT.U32.AND P1, PT, R14, R25, PT ;  /* 0x000000190e00720c */ /* 0x000fe20003f24070 */
[----:B------:R-:W-:Y:S01]  /*47c0*/  IMAD.X R15, RZ, RZ, R19, P3 ;  /* 0x000000ffff0f7224 */ /* 0x000fe200018e0613 */
[----:B------:R-:W-:Y:S01]  /*47d0*/  @P2 FSEL R14, R16, R10, P0 ;  /* 0x0000000a100e2208 */ /* 0x000fe20000000000 */
[----:B------:R-:W-:-:S04]  /*47e0*/  IMAD.U32 R16, RZ, RZ, UR9 ;  /* 0x00000009ff107e24 */ /* 0x000fc8000f8e00ff */
[----:B------:R-:W-:Y:S01]  /*47f0*/  @P2 IMAD.MOV.U32 R10, RZ, RZ, R14 ;  /* 0x000000ffff0a2224 */ /* 0x000fe200078e000e */
[----:B------:R-:W-:Y:S01]  /*4800*/  ISETP.GT.AND.EX P0, PT, R15, R16, PT, P1 ;  /* 0x000000100f00720c */ /* 0x000fe20003f04310 */
[----:B------:R-:W-:Y:S01]  /*4810*/  IMAD.MOV.U32 R14, RZ, RZ, R8 ;  /* 0x000000ffff0e7224 */ /* 0x000fe200078e0008 */
[----:B------:R-:W-:Y:S01]  /*4820*/  MOV R15, R7 ;  /* 0x00000007000f7202 */ /* 0x000fe20000000f00 */
[----:B------:R-:W-:-:S10]  /*4830*/  IMAD.MOV.U32 R20, RZ, RZ, R10 ;  /* 0x000000ffff147224 */ /* 0x000fd400078e000a */
[----:B------:R-:W-:Y:S05]  /*4840*/  @!P0 BRA `(.L_x_194) ;  /* 0xfffffff8006c8947 */ /* 0x000fea000383ffff */
[----:B------:R-:W-:Y:S05]  /*4850*/  BSYNC.RECONVERGENT B1 ;  /* 0x0000000000017941 */ /* 0x000fea0003800200 */
.L_x_191:
[----:B------:R-:W-:Y:S01]  /*4860*/  ISETP.GE.U32.AND P0, PT, R18, R25, PT ;  /* 0x000000191200720c */ /* 0x000fe20003f06070 */
[----:B------:R-:W-:Y:S03]  /*4870*/  BSSY.RECONVERGENT B1, `(.L_x_188) ;  /* 0x00000b1000017945 */ /* 0x000fe60003800200 */
[----:B------:R-:W-:-:S13]  /*4880*/  ISETP.GE.AND.EX P0, PT, R19, R16, PT, P0 ;  /* 0x000000101300720c */ /* 0x000fda0003f06300 */
[----:B------:R-:W-:Y:S05]  /*4890*/  @P0 BRA `(.L_x_195) ;  /* 0x0000000800b80947 */ /* 0x000fea0003800000 */
[----:B------:R-:W-:-:S05]  /*48a0*/  IMAD.IADD R20, R25, 0x1, -R18 ;  /* 0x0000000119147824 */ /* 0x000fca00078e0a12 */
[----:B------:R-:W-:-:S13]  /*48b0*/  ISETP.GE.AND P0, PT, R3, R20, PT ;  /* 0x000000140300720c */ /* 0x000fda0003f06270 */
[----:B------:R-:W-:Y:S05]  /*48c0*/  @P0 BRA `(.L_x_195) ;  /* 0x0000000800ac0947 */ /* 0x000fea0003800000 */
[----:B------:R-:W-:Y:S01]  /*48d0*/  LOP3.LUT R9, RZ, R3, RZ, 0x33, !PT ;  /* 0x00000003ff097212 */ /* 0x000fe200078e33ff */
[----:B------:R-:W-:Y:S03]  /*48e0*/  BSSY.RECONVERGENT B2, `(.L_x_196) ;  /* 0x0000035000027945 */ /* 0x000fe60003800200 */
[----:B------:R-:W-:-:S04]  /*48f0*/  IADD3 R25, PT, PT, -R18, R25, R9 ;  /* 0x0000001912197210 */ /* 0x000fc80007ffe109 */
[----:B------:R-:W-:-:S04]  /*4900*/  LOP3.LUT R9, R25, 0x300, RZ, 0xc0, !PT ;  /* 0x0000030019097812 */ /* 0x000fc800078ec0ff */
[----:B------:R-:W-:Y:S01]  /*4910*/  ISETP.NE.AND P0, PT, R9, 0x300, PT ;  /* 0x000003000900780c */ /* 0x000fe20003f05270 */
[----:B------:R-:W-:-:S12]  /*4920*/  IMAD.MOV.U32 R9, RZ, RZ, R3 ;  /* 0x000000ffff097224 */ /* 0x000fd800078e0003 */
[----:B------:R-:W-:Y:S05]  /*4930*/  @!P0 BRA `(.L_x_197) ;  /* 0x0000000000bc8947 */ /* 0x000fea0003800000 */
[----:B------:R-:W-:Y:S02]  /*4940*/  IADD3 R15, P0, PT, R3, R18, RZ ;  /* 0x00000012030f7210 */ /* 0x000fe40007f1e0ff */
[----:B------:R-:W-:Y:S02]  /*4950*/  LEA.HI R9, R25, 0x1, RZ, 0x18 ;  /* 0x0000000119097811 */ /* 0x000fe400078fc0ff */
[C---:B------:R-:W-:Y:S01]  /*4960*/  LEA R2, P1, R15.reuse, R2, 0x3 ;  /* 0x000000020f027211 */ /* 0x040fe200078218ff */
[----:B------:R-:W-:Y:S01]  /*4970*/  IMAD.X R13, RZ, RZ, R19, P0 ;  /* 0x000000ffff0d7224 */ /* 0x000fe200000e0613 */
[----:B------:R-:W-:Y:S02]  /*4980*/  IADD3 R14, P0, PT, R15, R5, RZ ;  /* 0x000000050f0e7210 */ /* 0x000fe40007f1e0ff */
[----:B------:R-:W-:Y:S01]  /*4990*/  LOP3.LUT R5, R9, 0x3, RZ, 0xc0, !PT ;  /* 0x0000000309057812 */ /* 0x000fe200078ec0ff */
[----:B------:R-:W-:Y:S01]  /*49a0*/  IMAD.MOV.U32 R9, RZ, RZ, R3 ;  /* 0x000000ffff097224 */ /* 0x000fe200078e0003 */
[----:B------:R-:W-:Y:S01]  /*49b0*/  LEA.HI.X R15, R15, R4, R13, 0x3, P1 ;  /* 0x000000040f0f7211 */ /* 0x000fe200008f1c0d */
[----:B------:R-:W-:-:S02]  /*49c0*/  IMAD.X R16, R13, 0x1, R6, P0 ;  /* 0x000000010d107824 */ /* 0x000fc400000e0606 */
[----:B------:R-:W-:-:S07]  /*49d0*/  IMAD.MOV R6, RZ, RZ, -R5 ;  /* 0x000000ffff067224 */ /* 0x000fce00078e0a05 */
.L_x_200:
        /* <DEDUP_REMOVED lines=9> */
[----:B------:R-:W-:Y:S02]  /*4a70*/  IMAD.MOV.U32 R4, RZ, RZ, R10 ;  /* 0x000000ffff047224 */ /* 0x000fe400078e000a */
        /* <DEDUP_REMOVED lines=21> */
.L_x_199:
[----:B------:R-:W-:Y:S05]  /*4bd0*/  BSYNC.RECONVERGENT B3 ;  /* 0x0000000000037941 */ /* 0x000fea0003800200 */
.L_x_198:
[----:B------:R-:W-:Y:S01]  /*4be0*/  IADD3 R14, P0, PT, R14, 0x100, RZ ;  /* 0x000001000e0e7810 */ /* 0x000fe20007f1e0ff */
[----:B------:R-:W-:Y:S02]  /*4bf0*/  VIADD R9, R9, 0x100 ;  /* 0x0000010009097836 */ /* 0x000fe40000000000 */
[----:B------:R-:W-:Y:S02]  /*4c00*/  IMAD.X R15, RZ, RZ, R15, P3 ;  /* 0x000000ffff0f7224 */ /* 0x000fe400018e060f */
[----:B------:R-:W-:Y:S01]  /*4c10*/  IMAD.X R16, RZ, RZ, R16, P0 ;  /* 0x000000ffff107224 */ /* 0x000fe200000e0610 */
[----:B------:R-:W-:Y:S07]  /*4c20*/  @P2 BRA `(.L_x_200) ;  /* 0xfffffffc006c2947 */ /* 0x000fee000383ffff */
.L_x_197:
[----:B------:R-:W-:Y:S05]  /*4c30*/  BSYNC.RECONVERGENT B2 ;  /* 0x0000000000027941 */ /* 0x000fea0003800200 */
.L_x_196:
[----:B------:R-:W-:-:S13]  /*4c40*/  ISETP.GE.U32.AND P0, PT, R25, 0x300, PT ;  /* 0x000003001900780c */ /* 0x000fda0003f06070 */
[----:B------:R-:W-:Y:S05]  /*4c50*/  @!P0 BRA `(.L_x_195) ;  /* 0x0000000400c88947 */ /* 0x000fea0003800000 */
[----:B------:R-:W0:Y:S01]  /*4c60*/  LDC.64 R16, c[0x0][0x380] ;  /* 0x0000e000ff107b82 */ /* 0x000e220000000a00 */
[----:B------:R-:W-:-:S07]  /*4c70*/  VIADD R21, R9, 0x200 ;  /* 0x0000020009157836 */ /* 0x000fce0000000000 */
[----:B------:R-:W1:Y:S02]  /*4c80*/  LDC.64 R14, c[0x0][0x388] ;  /* 0x0000e200ff0e7b82 */ /* 0x000e640000000a00 */
.L_x_209:
[----:B------:R-:W-:-:S05]  /*4c90*/  VIADD R5, R21, 0xfffffe00 ;  /* 0xfffffe0015057836 */ /* 0x000fca0000000000 */
[----:B------:R-:W-:-:S05]  /*4ca0*/  IADD3 R5, P0, PT, R5, R18, RZ ;  /* 0x0000001205057210 */ /* 0x000fca0007f1e0ff */
[----:B------:R-:W-:Y:S01]  /*4cb0*/  IMAD.X R2, RZ, RZ, R19, P0 ;  /* 0x000000ffff027224 */ /* 0x000fe200000e0613 */
[----:B0-----:R-:W-:-:S04]  /*4cc0*/  LEA R22, P0, R5, R16, 0x3 ;  /* 0x0000001005167211 */ /* 0x001fc800078018ff */
[----:B------:R-:W-:-:S05]  /*4cd0*/  LEA.HI.X R23, R5, R17, R2, 0x3, P0 ;  /* 0x0000001105177211 */ /* 0x000fca00000f1c02 */
[----:B------:R-:W2:Y:S04]  /*4ce0*/  LDG.E.64 R24, desc[UR10][R22.64] ;  /* 0x0000000a16187981 */ /* 0x000ea8000c1e1b00 */
[----:B------:R0:W5:Y:S01]  /*4cf0*/  LDG.E.64 R12, desc[UR10][R22.64+0x800] ;  /* 0x0008000a160c7981 */ /* 0x000162000c1e1b00 */
        /* <DEDUP_REMOVED lines=23> */
.L_x_202:
[----:B------:R-:W-:Y:S05]  /*4e70*/  BSYNC.RECONVERGENT B2 ;  /* 0x0000000000027941 */ /* 0x000fea0003800200 */
.L_x_201:
[----:B------:R0:W5:Y:S04]  /*4e80*/  LDG.E.64 R6, desc[UR10][R22.64+0x1000] ;  /* 0x0010000a16067981 */ /* 0x000168000c1e1b00 */
[----:B------:R0:W5:Y:S02]  /*4e90*/  LDG.E.64 R24, desc[UR10][R22.64+0x1800] ;  /* 0x0018000a16187981 */ /* 0x000164000c1e1b00 */
[----:B-----5:R-:W-:Y:S01]  /*4ea0*/  DSETP.GEU.AND P0, PT, |R4|, |R12|, PT ;  /* 0x4000000c0400722a */ /* 0x020fe20003f0e200 */
[----:B------:R-:W-:Y:S01]  /*4eb0*/  VIADD R11, R21, 0xffffff00 ;  /* 0xffffff00150b7836 */ /* 0x000fe20000000000 */
[----:B------:R-:W-:Y:S01]  /*4ec0*/  BSSY.RECONVERGENT B2, `(.L_x_203) ;  /* 0x0000016000027945 */ /* 0x000fe20003800200 */
[----:B------:R-:W-:-:S03]  /*4ed0*/  IMAD.MOV.U32 R10, RZ, RZ, R12 ;  /* 0x000000ffff0a7224 */ /* 0x000fc600078e000c */
[----:B------:R-:W-:Y:S01]  /*4ee0*/  IADD3 R28, P1, P2, R18, R14, R11 ;  /* 0x0000000e121c7210 */ /* 0x000fe20007a3e00b */
[----:B------:R-:W-:-:S03]  /*4ef0*/  IMAD.MOV.U32 R11, RZ, RZ, R13 ;  /* 0x000000ffff0b7224 */ /* 0x000fc600078e000d */
[----:B------:R-:W-:Y:S01]  /*4f00*/  IADD3.X R27, PT, PT, R19, R15, RZ, P1, P2 ;  /* 0x0000000f131b7210 */ /* 0x000fe20000fe44ff */
[----:B------:R-:W-:-:S04]  /*4f10*/  IMAD.MOV.U32 R8, RZ, RZ, R28 ;  /* 0x000000ffff087224 */ /* 0x000fc800078e001c */
        /* <DEDUP_REMOVED lines=16> */
.L_x_204:
[----:B------:R-:W-:Y:S05]  /*5020*/  BSYNC.RECONVERGENT B2 ;  /* 0x0000000000027941 */ /* 0x000fea0003800200 */
.L_x_203:
[----:B------:R-:W-:Y:S01]  /*5030*/  DSETP.GEU.AND P0, PT, |R10|, |R6|, PT ;  /* 0x400000060a00722a */ /* 0x000fe20003f0e200 */
[----:B------:R-:W-:Y:S01]  /*5040*/  IADD3 R23, P1, P2, R18, R14, R21 ;  /* 0x0000000e12177210 */ /* 0x000fe20007a3e015 */
[----:B------:R-:W-:Y:S01]  /*5050*/  BSSY.RECONVERGENT B2, `(.L_x_205) ;  /* 0x0000016000027945 */ /* 0x000fe20003800200 */
[----:B------:R-:W-:Y:S02]  /*5060*/  VIADD R13, R21, 0x100 ;  /* 0x00000100150d7836 */ /* 0x000fe40000000000 */
[----:B------:R-:W-:Y:S01]  /*5070*/  IADD3.X R27, PT, PT, R19, R15, RZ, P1, P2 ;  /* 0x0000000f131b7210 */ /* 0x000fe20000fe44ff */
[----:B------:R-:W-:Y:S02]  /*5080*/  IMAD.MOV.U32 R2, RZ, RZ, R23 ;  /* 0x000000ffff027224 */ /* 0x000fe400078e0017 */
        /* <DEDUP_REMOVED lines=18> */
.L_x_206:
[----:B------:R-:W-:Y:S05]  /*51b0*/  BSYNC.RECONVERGENT B2 ;  /* 0x0000000000027941 */ /* 0x000fea0003800200 */
.L_x_205:
[----:B------:R-:W-:Y:S01]  /*51c0*/  DSETP.GEU.AND P0, PT, |R4|, |R24|, PT ;  /* 0x400000180400722a */ /* 0x000fe20003f0e200 */
[----:B------:R-:W-:Y:S01]  /*51d0*/  IADD3 R13, P1, P2, R18, R14, R13 ;  /* 0x0000000e120d7210 */ /* 0x000fe20007a3e00d */
[----:B------:R-:W-:Y:S01]  /*51e0*/  BSSY.RECONVERGENT B2, `(.L_x_207) ;  /* 0x0000015000027945 */ /* 0x000fe20003800200 */
[----:B------:R-:W-:Y:S02]  /*51f0*/  IMAD.MOV.U32 R10, RZ, RZ, R24 ;  /* 0x000000ffff0a7224 */ /* 0x000fe400078e0018 */
[----:B------:R-:W-:Y:S01]  /*5200*/  IADD3.X R6, PT, PT, R19, R15, RZ, P1, P2 ;  /* 0x0000000f13067210 */ /* 0x000fe20000fe44ff */
[----:B------:R-:W-:Y:S02]  /*5210*/  IMAD.MOV.U32 R7, RZ, RZ, R13 ;  /* 0x000000ffff077224 */ /* 0x000fe400078e000d */
[----:B------:R-:W-:Y:S02]  /*5220*/  IMAD.MOV.U32 R11, RZ, RZ, R25 ;  /* 0x000000ffff0b7224 */ /* 0x000fe400078e0019 */
[----:B------:R-:W-:-:S04]  /*5230*/  IMAD.MOV.U32 R8, RZ, RZ, R6 ;  /* 0x000000ffff087224 */ /* 0x000fc800078e0006 */
[----:B------:R-:W-:Y:S05]  /*5240*/  @!P0 BRA `(.L_x_208) ;  /* 0x0000000000388947 */ /* 0x000fea0003800000 */
[----:B------:R-:W-:Y:S01]  /*5250*/  DSETP.GEU.AND P0, PT, |R24|, |R4|, PT ;  /* 0x400000041800722a */ /* 0x000fe20003f0e200 */
[----:B------:R-:W-:Y:S01]  /*5260*/  MOV R7, R2 ;  /* 0x0000000200077202 */ /* 0x000fe20000000f00 */
[----:B------:R-:W-:Y:S02]  /*5270*/  IMAD.MOV.U32 R8, RZ, RZ, R9 ;  /* 0x000000ffff087224 */ /* 0x000fe400078e0009 */
[----:B------:R-:W-:Y:S02]  /*5280*/  IMAD.MOV.U32 R10, RZ, RZ, R4 ;  /* 0x000000ffff0a7224 */ /* 0x000fe400078e0004 */
[----:B------:R-:W-:-:S08]  /*5290*/  IMAD.MOV.U32 R11, RZ, RZ, R5 ;  /* 0x000000ffff0b7224 */ /* 0x000fd000078e0005 */
        /* <DEDUP_REMOVED lines=9> */
.L_x_208:
[----:B------:R-:W-:Y:S05]  /*5330*/  BSYNC.RECONVERGENT B2 ;  /* 0x0000000000027941 */ /* 0x000fea0003800200 */
.L_x_207:
[C---:B------:R-:W-:Y:S02]  /*5340*/  VIADD R5, R21.reuse, 0x200 ;  /* 0x0000020015057836 */ /* 0x040fe40000000000 */
[----:B------:R-:W-:-:S03]  /*5350*/  VIADD R21, R21, 0x400 ;  /* 0x0000040015157836 */ /* 0x000fc60000000000 */
[----:B------:R-:W-:-:S13]  /*5360*/  ISETP.GE.AND P0, PT, R5, R20, PT ;  /* 0x000000140500720c */ /* 0x000fda0003f06270 */
[----:B------:R-:W-:Y:S05]  /*5370*/  @!P0 BRA `(.L_x_209) ;  /* 0xfffffff800448947 */ /* 0x000fea000383ffff */
.L_x_195:
[----:B------:R-:W-:Y:S05]  /*5380*/  BSYNC.RECONVERGENT B1 ;  /* 0x0000000000017941 */ /* 0x000fea0003800200 */
.L_x_188:
        /* <DEDUP_REMOVED lines=32> */
.L_x_211:
[----:B------:R-:W-:Y:S05]  /*5590*/  BSYNC.RECONVERGENT B1 ;  /* 0x0000000000017941 */ /* 0x000fea0003800200 */
.L_x_210:
        /* <DEDUP_REMOVED lines=31> */
.L_x_213:
[----:B------:R-:W-:Y:S05]  /*5790*/  BSYNC.RECONVERGENT B1 ;  /* 0x0000000000017941 */ /* 0x000fea0003800200 */
.L_x_212:
        /* <DEDUP_REMOVED lines=31> */
.L_x_215:
[----:B------:R-:W-:Y:S05]  /*5990*/  BSYNC.RECONVERGENT B1 ;  /* 0x0000000000017941 */ /* 0x000fea0003800200 */
.L_x_214:
[----:B------:R-:W-:Y:S01]  /*59a0*/  ISETP.GT.AND P0, PT, R2, 0x17, PT ;  /* 0x000000170200780c */ /* 0x000fe20003f04270 */
[----:B-1----:R1:W1:Y:S01]  /*59b0*/  SHFL.DOWN PT, R6, R4, 0x8, 0x1f ;  /* 0x09001f0004067f89 */ /* 0x00226200000e0000 */
[----:B------:R-:W-:Y:S01]  /*59c0*/  BSSY.RECONVERGENT B1, `(.L_x_216) ;  /* 0x000001d000017945 */ /* 0x000fe20003800200 */
[----:B--2---:R-:W-:Y:S02]  /*59d0*/  IMAD.MOV.U32 R12, RZ, RZ, R10 ;  /* 0x000000ffff0c7224 */ /* 0x004fe400078e000a */
[----:B------:R2:W1:Y:S01]  /*59e0*/  SHFL.DOWN PT, R7, R5, 0x8, 0x1f ;  /* 0x09001f0005077f89 */ /* 0x00046200000e0000 */
[----:B------:R-:W-:Y:S02]  /*59f0*/  IMAD.MOV.U32 R13, RZ, RZ, R11 ;  /* 0x000000ffff0d7224 */ /* 0x000fe400078e000b */
[----:B------:R-:W-:Y:S01]  /*5a00*/  IMAD.MOV.U32 R8, RZ, RZ, R4 ;  /* 0x000000ffff087224 */ /* 0x000fe200078e0004 */
[----:B0-----:R2:W0:Y:S01]  /*5a10*/  SHFL.DOWN PT, R15, R10, 0x8, 0x1f ;  /* 0x09001f000a0f7f89 */ /* 0x00142200000e0000 */
[----:B----4-:R-:W-:-:S03]  /*5a20*/  IMAD.MOV.U32 R9, RZ, RZ, R5 ;  /* 0x000000ffff097224 */ /* 0x010fc600078e0005 */
[----:B---3--:R2:W3:Y:S01]  /*5a30*/  SHFL.DOWN PT, R14, R11, 0x8, 0x1f ;  /* 0x09001f000b0e7f89 */ /* 0x0084e200000e0000 */
[----:B------:R-:W-:Y:S05]  /*5a40*/  @P0 BRA `(.L_x_217) ;  /* 0x0000000000500947 */ /* 0x000fea0003800000 */
[----:B-1----:R-:W-:Y:S01]  /*5a50*/  DSETP.GEU.AND P0, PT, |R4|, |R6|, PT ;  /* 0x400000060400722a */ /* 0x002fe20003f0e200 */
        /* <DEDUP_REMOVED lines=19> */
.L_x_217:
[----:B------:R-:W-:Y:S05]  /*5b90*/  BSYNC.RECONVERGENT B1 ;  /* 0x0000000000017941 */ /* 0x000fea0003800200 */
.L_x_216:
[----:B------:R-:W-:Y:S01]  /*5ba0*/  ISETP.GT.AND P0, PT, R2, 0xf, PT ;  /* 0x0000000f0200780c */ /* 0x000fe20003f04270 */
[----:B--2---:R2:W4:Y:S01]  /*5bb0*/  SHFL.DOWN PT, R10, R8, 0x10, 0x1f ;  /* 0x0a001f00080a7f89 */ /* 0x00452200000e0000 */
[----:B------:R-:W-:Y:S01]  /*5bc0*/  BSSY.RECONVERGENT B1, `(.L_x_218) ;  /* 0x000001d000017945 */ /* 0x000fe20003800200 */
[----:B-1----:R-:W-:Y:S02]  /*5bd0*/  IMAD.MOV.U32 R4, RZ, RZ, R12 ;  /* 0x000000ffff047224 */ /* 0x002fe400078e000c */
[----:B------:R2:W1:Y:S01]  /*5be0*/  SHFL.DOWN PT, R11, R9, 0x10, 0x1f ;  /* 0x0a001f00090b7f89 */ /* 0x00046200000e0000 */
[----:B------:R-:W-:Y:S02]  /*5bf0*/  IMAD.MOV.U32 R5, RZ, RZ, R13 ;  /* 0x000000ffff057224 */ /* 0x000fe400078e000d */
[----:B------:R-:W-:Y:S01]  /*5c00*/  IMAD.MOV.U32 R6, RZ, RZ, R8 ;  /* 0x000000ffff067224 */ /* 0x000fe200078e0008 */
[----:B0-----:R2:W0:Y:S01]  /*5c10*/  SHFL.DOWN PT, R15, R12, 0x10, 0x1f ;  /* 0x0a001f000c0f7f89 */ /* 0x00142200000e0000 */
[----:B------:R-:W-:-:S03]  /*5c20*/  IMAD.MOV.U32 R7, RZ, RZ, R9 ;  /* 0x000000ffff077224 */ /* 0x000fc600078e0009 */
[----:B---3--:R2:W3:Y:S01]  /*5c30*/  SHFL.DOWN PT, R14, R13, 0x10, 0x1f ;  /* 0x0a001f000d0e7f89 */ /* 0x0084e200000e0000 */
        /* <DEDUP_REMOVED lines=21> */
.L_x_219:
[----:B------:R-:W-:Y:S05]  /*5d90*/  BSYNC.RECONVERGENT B1 ;  /* 0x0000000000017941 */ /* 0x000fea0003800200 */
.L_x_218:
[----:B------:R-:W-:Y:S01]  /*5da0*/  ISETP.NE.AND P0, PT, R2, RZ, PT ;  /* 0x000000ff0200720c */ /* 0x000fe20003f05270 */
[----:B------:R-:W-:-:S12]  /*5db0*/  BSSY.RECONVERGENT B1, `(.L_x_220) ;  /* 0x000000a000017945 */ /* 0x000fd80003800200 */
[----:B------:R-:W-:Y:S05]  /*5dc0*/  @P0 BRA `(.L_x_221) ;  /* 0x0000000000200947 */ /* 0x000fea0003800000 */
[----:B--2---:R-:W2:Y:S01]  /*5dd0*/  S2R R9, SR_CgaCtaId ;  /* 0x0000000000097919 */ /* 0x004ea20000008800 */
[----:B------:R-:W-:Y:S02]  /*5de0*/  MOV R8, 0x400 ;  /* 0x0000040000087802 */ /* 0x000fe40000000f00 */
[----:B------:R-:W-:-:S04]  /*5df0*/  SHF.R.U32.HI R2, RZ, 0x1, R3 ;  /* 0x00000001ff027819 */ /* 0x000fc80000011603 */
[----:B------:R-:W-:Y:S02]  /*5e00*/  LOP3.LUT R2, R2, 0x1f0, RZ, 0xc0, !PT ;  /* 0x000001f002027812 */ /* 0x000fe400078ec0ff */
[----:B--2---:R-:W-:-:S05]  /*5e10*/  LEA R9, R9, R8, 0x18 ;  /* 0x0000000809097211 */ /* 0x004fca00078ec0ff */
[----:B------:R-:W-:-:S05]  /*5e20*/  IMAD.IADD R9, R2, 0x1, R9 ;  /* 0x0000000102097824 */ /* 0x000fca00078e0209 */
[----:B------:R2:W-:Y:S04]  /*5e30*/  STS.64 [R9+0x10], R4 ;  /* 0x0000100409007388 */ /* 0x0005e80000000a00 */
[----:B------:R2:W-:Y:S02]  /*5e40*/  STS.64 [R9+0x8], R6 ;  /* 0x0000080609007388 */ /* 0x0005e40000000a00 */
.L_x_221:
[----:B------:R-:W-:Y:S05]  /*5e50*/  BSYNC.RECONVERGENT B1 ;  /* 0x0000000000017941 */ /* 0x000fea0003800200 */
.L_x_220:
[----:B------:R-:W-:Y:S01]  /*5e60*/  BAR.SYNC.DEFER_BLOCKING 0x0 ;  /* 0x0000000000007b1d */ /* 0x000fe20000010000 */
[----:B------:R-:W-:-:S13]  /*5e70*/  ISETP.NE.AND P1, PT, R3, RZ, PT ;  /* 0x000000ff0300720c */ /* 0x000fda0003f25270 */
[----:B------:R-:W-:Y:S05]  /*5e80*/  @P1 BRA `(.L_x_149) ;  /* 0x00000008008c1947 */ /* 0x000fea0003800000 */
[----:B------:R-:W5:Y:S01]  /*5e90*/  S2R R3, SR_CgaCtaId ;  /* 0x0000000000037919 */ /* 0x000f620000008800 */
[----:B------:R-:W-:Y:S01]  /*5ea0*/  MOV R20, 0x400 ;  /* 0x0000040000147802 */ /* 0x000fe20000000f00 */
[----:B------:R-:W-:Y:S03]  /*5eb0*/  BSSY.RECONVERGENT B1, `(.L_x_222) ;  /* 0x000001a000017945 */ /* 0x000fe60003800200 */
[----:B-----5:R-:W-:-:S05]  /*5ec0*/  LEA R20, R3, R20, 0x18 ;  /* 0x0000001403147211 */ /* 0x020fca00078ec0ff */
[----:B------:R-:W5:Y:S04]  /*5ed0*/  LDS.64 R16, [R20+0x18] ;  /* 0x0000180014107984 */ /* 0x000f680000000a00 */
[----:B-12-4-:R-:W1:Y:S04]  /*5ee0*/  LDS.128 R8, [R20+0x20] ;  /* 0x0000200014087984 */ /* 0x016e680000000c00 */
[----:B------:R2:W4:Y:S04]  /*5ef0*/  LDS.64 R2, [R20+0x80] ;  /* 0x0000800014027984 */ /* 0x0005280000000a00 */
[----:B0--3--:R2:W0:Y:S01]  /*5f00*/  LDS.128 R12, [R20+0x30] ;  /* 0x00003000140c7984 */ /* 0x0094220000000c00 */
[----:B-----5:R-:W-:Y:S01]  /*5f10*/  DSETP.GEU.AND P0, PT, |R6|, |R16|, PT ;  /* 0x400000100600722a */ /* 0x020fe20003f0e200 */
[----:B------:R-:W-:-:S02]  /*5f20*/  IMAD.MOV.U32 R22, RZ, RZ, R16 ;  /* 0x000000ffff167224 */ /* 0x000fc400078e0010 */
[----:B------:R-:W-:Y:S02]  /*5f30*/  IMAD.MOV.U32 R23, RZ, RZ, R17 ;  /* 0x000000ffff177224 */ /* 0x000fe400078e0011 */
[----:B-1----:R-:W-:Y:S02]  /*5f40*/  IMAD.MOV.U32 R25, RZ, RZ, R8 ;  /* 0x000000ffff197224 */ /* 0x002fe400078e0008 */
[----:B------:R-:W-:-:S07]  /*5f50*/  IMAD.MOV.U32 R21, RZ, RZ, R9 ;  /* 0x000000ffff157224 */ /* 0x000fce00078e0009 */
[----:B0-2-4-:R-:W-:Y:S05]  /*5f60*/  @!P0 BRA `(.L_x_223) ;  /* 0x0000000000388947 */ /* 0x015fea0003800000 */
        /* <DEDUP_REMOVED lines=14> */
.L_x_223:
[----:B------:R-:W-:Y:S05]  /*6050*/  BSYNC.RECONVERGENT B1 ;  /* 0x0000000000017941 */ /* 0x000fea0003800200 */
.L_x_222:
        /* <DEDUP_REMOVED lines=23> */
.L_x_225:
[----:B------:R-:W-:Y:S05]  /*61d0*/  BSYNC.RECONVERGENT B1 ;  /* 0x0000000000017941 */ /* 0x000fea0003800200 */
.L_x_224:
        /* <DEDUP_REMOVED lines=21> */
.L_x_227:
[----:B------:R-:W-:Y:S05]  /*6330*/  BSYNC.RECONVERGENT B1 ;  /* 0x0000000000017941 */ /* 0x000fea0003800200 */
.L_x_226:
        /* <DEDUP_REMOVED lines=23> */
.L_x_229:
[----:B------:R-:W-:Y:S05]  /*64b0*/  BSYNC.RECONVERGENT B1 ;  /* 0x0000000000017941 */ /* 0x000fea0003800200 */
.L_x_228:
        /* <DEDUP_REMOVED lines=21> */
.L_x_231:
[----:B------:R-:W-:Y:S05]  /*6610*/  BSYNC.RECONVERGENT B1 ;  /* 0x0000000000017941 */ /* 0x000fea0003800200 */
.L_x_230:
        /* <DEDUP_REMOVED lines=21> */
.L_x_233:
[----:B------:R-:W-:Y:S05]  /*6770*/  BSYNC.RECONVERGENT B1 ;  /* 0x0000000000017941 */ /* 0x000fea0003800200 */
.L_x_232:
        /* <DEDUP_REMOVED lines=20> */
.L_x_149:
[----:B------:R-:W-:Y:S05]  /*68c0*/  BSYNC.RECONVERGENT B0 ;  /* 0x0000000000007941 */ /* 0x000fea0003800200 */
.L_x_116:
[----:B------:R-:W-:Y:S05]  /*68d0*/  @P1 EXIT ;  /* 0x000000000000194d */ /* 0x000fea0003800000 */
[----:B01--4-:R-:W0:Y:S02]  /*68e0*/  LDC.64 R2, c[0x0][0x390] ;  /* 0x0000e400ff027b82 */ /* 0x013e240000000a00 */
[----:B0-----:R-:W-:-:S05]  /*68f0*/  IMAD.WIDE.U32 R2, R0, 0x10, R2 ;  /* 0x0000001000027825 */ /* 0x001fca00078e0002 */
[----:B------:R-:W-:Y:S04]  /*6900*/  STG.E.64 desc[UR10][R2.64], R6 ;  /* 0x0000000602007986 */ /* 0x000fe8000c101b0a */
[----:B------:R-:W-:Y:S01]  /*6910*/  STG.E.64 desc[UR10][R2.64+0x8], R4 ;  /* 0x0000080402007986 */ /* 0x000fe2000c101b0a */
[----:B------:R-:W-:Y:S05]  /*6920*/  EXIT ;  /* 0x000000000000794d */ /* 0x000fea0003800000 */
.L_x_234:
        /* <DEDUP_REMOVED lines=13> */
.L_x_736:


//--------------------- .text._ZN6thrust24THRUST_300001_SM_1000_NS8cuda_cub4core6detail13_kernel_agentINS1_8__reduce11ReduceAgentINS0_12zip_iteratorIN4cuda3std3__45tupleIJNS0_10device_ptrIdEENS0_17counting_iteratorIlNS0_11use_defaultESF_SF_EEEEEEEPNSB_IJdlEEESJ_lNS1_9__extrema9arg_max_fIdl10ComparatorEEEEJSI_SK_lSO_EEEvDpT0_ --------------------------
	.section	.text._ZN6thrust24THRUST_300001_SM_1000_NS8cuda_cub4core6detail13_kernel_agentINS1_8__reduce11ReduceAgentINS0_12zip_iteratorIN4cuda3std3__45tupleIJNS0_10device_ptrIdEENS0_17counting_iteratorIlNS0_11use_defaultESF_SF_EEEEEEEPNSB_IJdlEEESJ_lNS1_9__extrema9arg_max_fIdl10ComparatorEEEEJSI_SK_lSO_EEEvDpT0_,"ax",@progbits
	.align	128
        .global         _ZN6thrust24THRUST_300001_SM_1000_NS8cuda_cub4core6detail13_kernel_agentINS1_8__reduce11ReduceAgentINS0_12zip_iteratorIN4cuda3std3__45tupleIJNS0_10device_ptrIdEENS0_17counting_iteratorIlNS0_11use_defaultESF_SF_EEEEEEEPNSB_IJdlEEESJ_lNS1_9__extrema9arg_max_fIdl10ComparatorEEEEJSI_SK_lSO_EEEvDpT0_
        .type           _ZN6thrust24THRUST_300001_SM_1000_NS8cuda_cub4core6detail13_kernel_agentINS1_8__reduce11ReduceAgentINS0_12zip_iteratorIN4cuda3std3__45tupleIJNS0_10device_ptrIdEENS0_17counting_iteratorIlNS0_11use_defaultESF_SF_EEEEEEEPNSB_IJdlEEESJ_lNS1_9__extrema9arg_max_fIdl10ComparatorEEEEJSI_SK_lSO_EEEvDpT0_,@function
        .size           _ZN6thrust24THRUST_300001_SM_1000_NS8cuda_cub4core6detail13_kernel_agentINS1_8__reduce11ReduceAgentINS0_12zip_iteratorIN4cuda3std3__45tupleIJNS0_10device_ptrIdEENS0_17counting_iteratorIlNS0_11use_defaultESF_SF_EEEEEEEPNSB_IJdlEEESJ_lNS1_9__extrema9arg_max_fIdl10ComparatorEEEEJSI_SK_lSO_EEEvDpT0_,(.L_x_737 - _ZN6thrust24THRUST_300001_SM_1000_NS8cuda_cub4core6detail13_kernel_agentINS1_8__reduce11ReduceAgentINS0_12zip_iteratorIN4cuda3std3__45tupleIJNS0_10device_ptrIdEENS0_17counting_iteratorIlNS0_11use_defaultESF_SF_EEEEEEEPNSB_IJdlEEESJ_lNS1_9__extrema9arg_max_fIdl10ComparatorEEEEJSI_SK_lSO_EEEvDpT0_)
        .other          _ZN6thrust24THRUST_300001_SM_1000_NS8cuda_cub4core6detail13_kernel_agentINS1_8__reduce11ReduceAgentINS0_12zip_iteratorIN4cuda3std3__45tupleIJNS0_10device_ptrIdEENS0_17counting_iteratorIlNS0_11use_defaultESF_SF_EEEEEEEPNSB_IJdlEEESJ_lNS1_9__extrema9arg_max_fIdl10ComparatorEEEEJSI_SK_lSO_EEEvDpT0_,@"STO_CUDA_ENTRY STV_DEFAULT"
_ZN6thrust24THRUST_300001_SM_1000_NS8cuda_cub4core6detail13_kernel_agentINS1_8__reduce11ReduceAgentINS0_12zip_iteratorIN4cuda3std3__45tupleIJNS0_10device_ptrIdEENS0_17counting_iteratorIlNS0_11use_defaultESF_SF_EEEEEEEPNSB_IJdlEEESJ_lNS1_9__extrema9arg_max_fIdl10ComparatorEEEEJSI_SK_lSO_EEEvDpT0_:
.text._ZN6thrust24THRUST_300001_SM_1000_NS8cuda_cub4core6detail13_kernel_agentINS1_8__reduce11ReduceAgentINS0_12zip_iteratorIN4cuda3std3__45tupleIJNS0_10device_ptrIdEENS0_17counting_iteratorIlNS0_11use_defaultESF_SF_EEEEEEEPNSB_IJdlEEESJ_lNS1_9__extrema9arg_max_fIdl10ComparatorEEEEJSI_SK_lSO_EEEvDpT0_:
[----:B------:R-:W-:Y:S01]  /*0000*/  LDC R1, c[0x0][0x37c] ;  /* 0x0000df00ff017b82 */ /* 0x000fe20000000800 */
[----:B------:R-:W0:Y:S02]  /*0010*/  LDCU.64 UR4, c[0x0][0x398] ;  /* 0x00007300ff0477ac */ /* 0x000e240008000a00 */
[----:B0-----:R-:W-:-:S04]  /*0020*/  ISETP.NE.U32.AND P0, PT, RZ, UR4, PT ;  /* 0x00000004ff007c0c */ /* 0x001fc8000bf05070 */
[----:B------:R-:W-:-:S13]  /*0030*/  ISETP.NE.AND.EX P0, PT, RZ, UR5, PT, P0 ;  /* 0x00000005ff007c0c */ /* 0x000fda000bf05300 */
[----:B------:R-:W-:Y:S05]  /*0040*/  @!P0 EXIT ;  /* 0x000000000000894d */ /* 0x000fea0003800000 */
[----:B------:R-:W-:Y:S01]  /*0050*/  UISETP.GT.U32.AND UP0, UPT, UR4, 0x4ff, UPT ;  /* 0x000004ff0400788c */ /* 0x000fe2000bf04070 */
[----:B------:R-:W-:Y:S01]  /*0060*/  BSSY.RECONVERGENT B0, `(.L_x_235) ;  /* 0x000063e000007945 */ /* 0x000fe20003800200 */
[----:B------:R-:W0:Y:S02]  /*0070*/  LDCU.64 UR8, c[0x0][0x358] ;  /* 0x00006b00ff0877ac */ /* 0x000e240008000a00 */
[----:B------:R-:W-:-:S09]  /*0080*/  UISETP.GT.AND.EX UP0, UPT, UR5, URZ, UPT, UP0 ;  /* 0x000000ff0500728c */ /* 0x000fd2000bf04300 */
        /* <DEDUP_REMOVED lines=9> */
[----:B------:R-:W1:Y:S01]  /*0120*/  LDC.64 R2, c[0x0][0x380] ;  /* 0x0000e000ff027b82 */ /* 0x000e620000000a00 */
[----:B------:R-:W2:Y:S01]  /*0130*/  LDCU.64 UR6, c[0x0][0x388] ;  /* 0x00007100ff0677ac */ /* 0x000ea20008000a00 */
[----:B-1----:R-:W-:-:S06]  /*0140*/  IMAD.WIDE.U32 R2, R0, 0x8, R2 ;  /* 0x0000000800027825 */ /* 0x002fcc00078e0002 */
[----:B0-----:R-:W5:Y:S01]  /*0150*/  LDG.E.64 R2, desc[UR8][R2.64] ;  /* 0x0000000802027981 */ /* 0x001f62000c1e1b00 */
[C---:B--2---:R-:W-:Y:S01]  /*0160*/  IADD3 R9, P0, PT, R0.reuse, UR6, RZ ;  /* 0x0000000600097c10 */ /* 0x044fe2000ff1e0ff */
[----:B------:R-:W-:-:S04]  /*0170*/  VIADD R10, R0, 0x100 ;  /* 0x00000100000a7836 */ /* 0x000fc80000000000 */
[----:B------:R-:W-:-:S08]  /*0180*/  IMAD.X R8, RZ, RZ, UR7, P0 ;  /* 0x00000007ff087e24 */ /* 0x000fd000080e06ff */
.L_x_238:
[----:B0-----:R-:W-:Y:S05]  /*0190*/  BSYNC.RECONVERGENT B1 ;  /* 0x0000000000017941 */ /* 0x001fea0003800200 */
.L_x_237:
[----:B------:R-:W-:Y:S01]  /*01a0*/  ISETP.GE.AND P0, PT, R10, UR4, PT ;  /* 0x000000040a007c0c */ /* 0x000fe2000bf06270 */
[----:B------:R-:W-:-:S12]  /*01b0*/  BSSY.RECONVERGENT B1, `(.L_x_239) ;  /* 0x00000a9000017945 */ /* 0x000fd80003800200 */
[----:B------:R-:W-:Y:S05]  /*01c0*/  @P0 BRA `(.L_x_240) ;  /* 0x00000008009c0947 */ /* 0x000fea0003800000 */
[----:B------:R-:W-:Y:S01]  /*01d0*/  LOP3.LUT R4, RZ, R10, RZ, 0x33, !PT ;  /* 0x0000000aff047212 */ /* 0x000fe200078e33ff */
[----:B------:R-:W-:Y:S04]  /*01e0*/  BSSY.RECONVERGENT B2, `(.L_x_241) ;  /* 0x0000034000027945 */ /* 0x000fe80003800200 */
[----:B------:R-:W-:-:S05]  /*01f0*/  VIADD R16, R4, UR4 ;  /* 0x0000000404107c36 */ /* 0x000fca0008000000 */
[----:B------:R-:W-:-:S04]  /*0200*/  LOP3.LUT R4, R16, 0x300, RZ, 0xc0, !PT ;  /* 0x0000030010047812 */ /* 0x000fc800078ec0ff */
[----:B------:R-:W-:-:S13]  /*0210*/  ISETP.NE.AND P0, PT, R4, 0x300, PT ;  /* 0x000003000400780c */ /* 0x000fda0003f05270 */
[----:B------:R-:W-:Y:S05]  /*0220*/  @!P0 BRA `(.L_x_242) ;  /* 0x0000000000bc8947 */ /* 0x000fea0003800000 */
[----:B------:R-:W0:Y:S01]  /*0230*/  LDC.64 R4, c[0x0][0x380] ;  /* 0x0000e000ff047b82 */ /* 0x000e220000000a00 */
[----:B------:R-:W1:Y:S01]  /*0240*/  LDCU.64 UR6, c[0x0][0x388] ;  /* 0x00007100ff0677ac */ /* 0x000e620008000a00 */
[----:B------:R-:W-:-:S04]  /*0250*/  LEA.HI R6, R16, 0x1, RZ, 0x18 ;  /* 0x0000000110067811 */ /* 0x000fc800078fc0ff */
[----:B------:R-:W-:-:S05]  /*0260*/  LOP3.LUT R6, R6, 0x3, RZ, 0xc0, !PT ;  /* 0x0000000306067812 */ /* 0x000fca00078ec0ff */
[----:B------:R-:W-:Y:S01]  /*0270*/  IMAD.MOV R11, RZ, RZ, -R6 ;  /* 0x000000ffff0b7224 */ /* 0x000fe200078e0a06 */
[C---:B-1----:R-:W-:Y:S01]  /*0280*/  IADD3 R14, P0, PT, R10.reuse, UR6, RZ ;  /* 0x000000060a0e7c10 */ /* 0x042fe2000ff1e0ff */
[----:B0-----:R-:W-:-:S04]  /*0290*/  IMAD.WIDE.U32 R4, R10, 0x8, R4 ;  /* 0x000000080a047825 */ /* 0x001fc800078e0004 */
[----:B------:R-:W-:Y:S02]  /*02a0*/  IMAD.MOV.U32 R12, RZ, RZ, R4 ;  /* 0x000000ffff0c7224 */ /* 0x000fe400078e0004 */
[----:B------:R-:W-:Y:S02]  /*02b0*/  IMAD.MOV.U32 R13, RZ, RZ, R5 ;  /* 0x000000ffff0d7224 */ /* 0x000fe400078e0005 */
[----:B------:R-:W-:-:S07]  /*02c0*/  IMAD.X R15, RZ, RZ, UR7, P0 ;  /* 0x00000007ff0f7e24 */ /* 0x000fce00080e06ff */
.L_x_245:
        /* <DEDUP_REMOVED lines=31> */
.L_x_244:
[----:B------:R-:W-:Y:S05]  /*04c0*/  BSYNC.RECONVERGENT B3 ;  /* 0x0000000000037941 */ /* 0x000fea0003800200 */
.L_x_243:
[----:B------:R-:W-:Y:S01]  /*04d0*/  IADD3 R14, P0, PT, R14, 0x100, RZ ;  /* 0x000001000e0e7810 */ /* 0x000fe20007f1e0ff */
[----:B------:R-:W-:Y:S02]  /*04e0*/  VIADD R10, R10, 0x100 ;  /* 0x000001000a0a7836 */ /* 0x000fe40000000000 */
[----:B------:R-:W-:Y:S02]  /*04f0*/  IMAD.X R13, RZ, RZ, R13, P3 ;  /* 0x000000ffff0d7224 */ /* 0x000fe400018e060d */
[----:B------:R-:W-:Y:S01]  /*0500*/  IMAD.X R15, RZ, RZ, R15, P0 ;  /* 0x000000ffff0f7224 */ /* 0x000fe200000e060f */
[----:B------:R-:W-:Y:S07]  /*0510*/  @P2 BRA `(.L_x_245) ;  /* 0xfffffffc006c2947 */ /* 0x000fee000383ffff */
.L_x_242:
[----:B------:R-:W-:Y:S05]  /*0520*/  BSYNC.RECONVERGENT B2 ;  /* 0x0000000000027941 */ /* 0x000fea0003800200 */
.L_x_241:
[----:B------:R-:W-:-:S13]  /*0530*/  ISETP.GE.U32.AND P0, PT, R16, 0x300, PT ;  /* 0x000003001000780c */ /* 0x000fda0003f06070 */
[----:B------:R-:W-:Y:S05]  /*0540*/  @!P0 BRA `(.L_x_240) ;  /* 0x0000000400bc8947 */ /* 0x000fea0003800000 */
[----:B------:R-:W0:Y:S01]  /*0550*/  LDC.64 R4, c[0x0][0x380] ;  /* 0x0000e000ff047b82 */ /* 0x000e220000000a00 */
[----:B------:R-:W-:-:S07]  /*0560*/  VIADD R20, R10, 0x200 ;  /* 0x000002000a147836 */ /* 0x000fce0000000000 */
[----:B------:R-:W1:Y:S02]  /*0570*/  LDC.64 R6, c[0x0][0x388] ;  /* 0x0000e200ff067b82 */ /* 0x000e640000000a00 */
.L_x_254:
[----:B------:R-:W-:-:S04]  /*0580*/  VIADD R17, R20, 0xfffffe00 ;  /* 0xfffffe0014117836 */ /* 0x000fc80000000000 */
[----:B0-----:R-:W-:-:S05]  /*0590*/  IMAD.WIDE R24, R17, 0x8, R4 ;  /* 0x0000000811187825 */ /* 0x001fca00078e0204 */
[----:B------:R-:W2:Y:S04]  /*05a0*/  LDG.E.64 R18, desc[UR8][R24.64] ;  /* 0x0000000818127981 */ /* 0x000ea8000c1e1b00 */
[----:B-----5:R0:W5:Y:S04]  /*05b0*/  LDG.E.64 R14, desc[UR8][R24.64+0x800] ;  /* 0x00080008180e7981 */ /* 0x020168000c1e1b00 */
[----:B------:R0:W5:Y:S04]  /*05c0*/  LDG.E.64 R12, desc[UR8][R24.64+0x1000] ;  /* 0x00100008180c7981 */ /* 0x000168000c1e1b00 */
[----:B------:R0:W5:Y:S01]  /*05d0*/  LDG.E.64 R10, desc[UR8][R24.64+0x1800] ;  /* 0x00180008180a7981 */ /* 0x000162000c1e1b00 */
[----:B-1----:R-:W-:Y:S01]  /*05e0*/  IADD3 R26, P1, PT, R17, R6, RZ ;  /* 0x00000006111a7210 */ /* 0x002fe20007f3e0ff */
[----:B------:R-:W-:Y:S01]  /*05f0*/  BSSY.RECONVERGENT B2, `(.L_x_246) ;  /* 0x0000017000027945 */ /* 0x000fe20003800200 */
[----:B------:R-:W-:-:S02]  /*0600*/  VIADD R23, R20, 0xffffff00 ;  /* 0xffffff0014177836 */ /* 0x000fc40000000000 */
[----:B------:R-:W-:Y:S01]  /*0610*/  LEA.HI.X.SX32 R27, R17, R7, 0x1, P1 ;  /* 0x00000007111b7211 */ /* 0x000fe200008f0eff */
[----:B------:R-:W-:-:S04]  /*0620*/  IMAD.MOV.U32 R22, RZ, RZ, R26 ;  /* 0x000000ffff167224 */ /* 0x000fc800078e001a */
        /* <DEDUP_REMOVED lines=19> */
.L_x_247:
[----:B------:R-:W-:Y:S05]  /*0760*/  BSYNC.RECONVERGENT B2 ;  /* 0x0000000000027941 */ /* 0x000fea0003800200 */
.L_x_246:
[----:B-----5:R-:W-:Y:S01]  /*0770*/  DSETP.GEU.AND P0, PT, |R16|, |R14|, PT ;  /* 0x4000000e1000722a */ /* 0x020fe20003f0e200 */
[C---:B------:R-:W-:Y:S01]  /*0780*/  IADD3 R19, P1, PT, R23.reuse, R6, RZ ;  /* 0x0000000617137210 */ /* 0x040fe20007f3e0ff */
[----:B------:R-:W-:Y:S01]  /*0790*/  BSSY.RECONVERGENT B2, `(.L_x_248) ;  /* 0x0000015000027945 */ /* 0x000fe20003800200 */
[----:B------:R-:W-:Y:S02]  /*07a0*/  IMAD.MOV.U32 R2, RZ, RZ, R14 ;  /* 0x000000ffff027224 */ /* 0x000fe400078e000e */
[----:B------:R-:W-:Y:S01]  /*07b0*/  LEA.HI.X.SX32 R18, R23, R7, 0x1, P1 ;  /* 0x0000000717127211 */ /* 0x000fe200008f0eff */
[----:B------:R-:W-:Y:S02]  /*07c0*/  IMAD.MOV.U32 R9, RZ, RZ, R19 ;  /* 0x000000ffff097224 */ /* 0x000fe400078e0013 */
[----:B------:R-:W-:Y:S01]  /*07d0*/  IMAD.MOV.U32 R3, RZ, RZ, R15 ;  /* 0x000000ffff037224 */ /* 0x000fe200078e000f */
[----:B------:R-:W-:-:S05]  /*07e0*/  MOV R8, R18 ;  /* 0x0000001200087202 */ /* 0x000fca0000000f00 */
        /* <DEDUP_REMOVED lines=15> */
.L_x_249:
[----:B------:R-:W-:Y:S05]  /*08e0*/  BSYNC.RECONVERGENT B2 ;  /* 0x0000000000027941 */ /* 0x000fea0003800200 */
.L_x_248:
[----:B------:R-:W-:Y:S01]  /*08f0*/  DSETP.GEU.AND P0, PT, |R2|, |R12|, PT ;  /* 0x4000000c0200722a */ /* 0x000fe20003f0e200 */
[CC--:B------:R-:W-:Y:S01]  /*0900*/  IADD3 R22, P1, PT, R20.reuse, R6.reuse, RZ ;  /* 0x0000000614167210 */ /* 0x0c0fe20007f3e0ff */
[C---:B------:R-:W-:Y:S01]  /*0910*/  VIADD R16, R20.reuse, 0x100 ;  /* 0x0000010014107836 */ /* 0x040fe20000000000 */
[----:B------:R-:W-:Y:S01]  /*0920*/  BSSY.RECONVERGENT B2, `(.L_x_250) ;  /* 0x0000016000027945 */ /* 0x000fe20003800200 */
[----:B------:R-:W-:Y:S01]  /*0930*/  IMAD.MOV.U32 R14, RZ, RZ, R12 ;  /* 0x000000ffff0e7224 */ /* 0x000fe200078e000c */
[----:B------:R-:W-:Y:S01]  /*0940*/  LEA.HI.X.SX32 R19, R20, R7, 0x1, P1 ;  /* 0x0000000714137211 */ /* 0x000fe200008f0eff */
[----:B------:R-:W-:Y:S01]  /*0950*/  IMAD.MOV.U32 R17, RZ, RZ, R22 ;  /* 0x000000ffff117224 */ /* 0x000fe200078e0016 */
[----:B------:R-:W-:Y:S01]  /*0960*/  IADD3 R24, P2, PT, R16, R6, RZ ;  /* 0x0000000610187210 */ /* 0x000fe20007f5e0ff */
[----:B------:R-:W-:Y:S02]  /*0970*/  IMAD.MOV.U32 R15, RZ, RZ, R13 ;  /* 0x000000ffff0f7224 */ /* 0x000fe400078e000d */
[----:B------:R-:W-:-:S04]  /*0980*/  IMAD.MOV.U32 R18, RZ, RZ, R19 ;  /* 0x000000ffff127224 */ /* 0x000fc800078e0013 */
[----:B------:R-:W-:Y:S06]  /*0990*/  @!P0 BRA `(.L_x_251) ;  /* 0x0000000000388947 */ /* 0x000fec0003800000 */
        /* <DEDUP_REMOVED lines=14> */
.L_x_251:
[----:B------:R-:W-:Y:S05]  /*0a80*/  BSYNC.RECONVERGENT B2 ;  /* 0x0000000000027941 */ /* 0x000fea0003800200 */
.L_x_250:
[----:B------:R-:W-:Y:S01]  /*0a90*/  DSETP.GEU.AND P0, PT, |R14|, |R10|, PT ;  /* 0x4000000a0e00722a */ /* 0x000fe20003f0e200 */
[----:B------:R-:W-:Y:S01]  /*0aa0*/  LEA.HI.X.SX32 R13, R16, R7, 0x1, P2 ;  /* 0x00000007100d7211 */ /* 0x000fe200010f0eff */
[----:B------:R-:W-:Y:S01]  /*0ab0*/  BSSY.RECONVERGENT B2, `(.L_x_252) ;  /* 0x0000014000027945 */ /* 0x000fe20003800200 */
[----:B------:R-:W-:Y:S02]  /*0ac0*/  IMAD.MOV.U32 R9, RZ, RZ, R24 ;  /* 0x000000ffff097224 */ /* 0x000fe400078e0018 */
[----:B------:R-:W-:Y:S02]  /*0ad0*/  IMAD.MOV.U32 R2, RZ, RZ, R10 ;  /* 0x000000ffff027224 */ /* 0x000fe400078e000a */
[----:B------:R-:W-:Y:S02]  /*0ae0*/  IMAD.MOV.U32 R8, RZ, RZ, R13 ;  /* 0x000000ffff087224 */ /* 0x000fe400078e000d */
[----:B------:R-:W-:-:S05]  /*0af0*/  IMAD.MOV.U32 R3, RZ, RZ, R11 ;  /* 0x000000ffff037224 */ /* 0x000fca00078e000b */
        /* <DEDUP_REMOVED lines=15> */
.L_x_253:
[----:B------:R-:W-:Y:S05]  /*0bf0*/  BSYNC.RECONVERGENT B2 ;  /* 0x0000000000027941 */ /* 0x000fea0003800200 */
.L_x_252:
[C---:B------:R-:W-:Y:S02]  /*0c00*/  VIADD R10, R20.reuse, 0x200 ;  /* 0x00000200140a7836 */ /* 0x040fe40000000000 */
[----:B------:R-:W-:-:S03]  /*0c10*/  VIADD R20, R20, 0x400 ;  /* 0x0000040014147836 */ /* 0x000fc60000000000 */
[----:B------:R-:W-:-:S13]  /*0c20*/  ISETP.GE.AND P0, PT, R10, UR5, PT ;  /* 0x000000050a007c0c */ /* 0x000fda000bf06270 */
[----:B------:R-:W-:Y:S05]  /*0c30*/  @!P0 BRA `(.L_x_254) ;  /* 0xfffffff800508947 */ /* 0x000fea000383ffff */
.L_x_240:
[----:B------:R-:W-:Y:S05]  /*0c40*/  BSYNC.RECONVERGENT B1 ;  /* 0x0000000000017941 */ /* 0x000fea0003800200 */
.L_x_239:
[----:B------:R-:W0:Y:S02]  /*0c50*/  LDCU UR6, c[0x0][0x398] ;  /* 0x00007300ff0677ac */ /* 0x000e240008000800 */
[----:B0-----:R-:W-:-:S09]  /*0c60*/  UISETP.GE.AND UP0, UPT, UR6, 0x100, UPT ;  /* 0x000001000600788c */ /* 0x001fd2000bf06270 */
[----:B------:R-:W-:Y:S05]  /*0c70*/  BRA.U !UP0, `(.L_x_255) ;  /* 0x0000001508507547 */ /* 0x000fea000b800000 */
        /* <DEDUP_REMOVED lines=32> */
.L_x_257:
[----:B------:R-:W-:Y:S05]  /*0e80*/  BSYNC.RECONVERGENT B1 ;  /* 0x0000000000017941 */ /* 0x000fea0003800200 */
.L_x_256:
        /* <DEDUP_REMOVED lines=31> */
.L_x_259:
[----:B------:R-:W-:Y:S05]  /*1080*/  BSYNC.RECONVERGENT B1 ;  /* 0x0000000000017941 */ /* 0x000fea0003800200 */
.L_x_258:
[----:B------:R-:W-:Y:S01]  /*1090*/  ISETP.GT.AND P0, PT, R10, 0x1b, PT ;  /* 0x0000001b0a00780c */ /* 0x000fe20003f04270 */
[----:B-1----:R1:W1:Y:S01]  /*10a0*/  SHFL.DOWN PT, R6, R2, 0x4, 0x1f ;  /* 0x08801f0002067f89 */ /* 0x00226200000e0000 */
[----:B------:R-:W-:Y:S01]  /*10b0*/  BSSY.RECONVERGENT B1, `(.L_x_260) ;  /* 0x000001d000017945 */ /* 0x000fe20003800200 */
[----:B0-----:R-:W-:Y:S02]  /*10c0*/  IMAD.MOV.U32 R11, RZ, RZ, R8 ;  /* 0x000000ffff0b7224 */ /* 0x001fe400078e0008 */
[----:B--2---:R0:W2:Y:S01]  /*10d0*/  SHFL.DOWN PT, R7, R3, 0x4, 0x1f ;  /* 0x08801f0003077f89 */ /* 0x0040a200000e0000 */
[----:B------:R-:W-:Y:S02]  /*10e0*/  IMAD.MOV.U32 R12, RZ, RZ, R9 ;  /* 0x000000ffff0c7224 */ /* 0x000fe400078e0009 */
[----:B------:R-:W-:Y:S01]  /*10f0*/  IMAD.MOV.U32 R4, RZ, RZ, R2 ;  /* 0x000000ffff047224 */ /* 0x000fe200078e0002 */
[----:B----4-:R0:W4:Y:S01]  /*1100*/  SHFL.DOWN PT, R13, R8, 0x4, 0x1f ;  /* 0x08801f00080d7f89 */ /* 0x01012200000e0000 */
[----:B------:R-:W-:-:S03]  /*1110*/  IMAD.MOV.U32 R5, RZ, RZ, R3 ;  /* 0x000000ffff057224 */ /* 0x000fc600078e0003 */
[----:B---3--:R0:W3:Y:S01]  /*1120*/  SHFL.DOWN PT, R14, R9, 0x4, 0x1f ;  /* 0x08801f00090e7f89 */ /* 0x0080e200000e0000 */
[----:B------:R-:W-:Y:S05]  /*1130*/  @P0 BRA `(.L_x_261) ;  /* 0x0000000000500947 */ /* 0x000fea0003800000 */
[----:B-12---:R-:W-:Y:S01]  /*1140*/  DSETP.GEU.AND P0, PT, |R2|, |R6|, PT ;  /* 0x400000060200722a */ /* 0x006fe20003f0e200 */
[----:B----4-:R-:W-:Y:S02]  /*1150*/  IMAD.MOV.U32 R11, RZ, RZ, R13 ;  /* 0x000000ffff0b7224 */ /* 0x010fe400078e000d */
        /* <DEDUP_REMOVED lines=18> */
.L_x_261:
[----:B------:R-:W-:Y:S05]  /*1280*/  BSYNC.RECONVERGENT B1 ;  /* 0x0000000000017941 */ /* 0x000fea0003800200 */
.L_x_260:
        /* <DEDUP_REMOVED lines=31> */
.L_x_263:
[----:B------:R-:W-:Y:S05]  /*1480*/  BSYNC.RECONVERGENT B1 ;  /* 0x0000000000017941 */ /* 0x000fea0003800200 */
.L_x_262:
[----:B------:R-:W-:Y:S01]  /*1490*/  ISETP.GT.AND P0, PT, R10, 0xf, PT ;  /* 0x0000000f0a00780c */ /* 0x000fe20003f04270 */
[----:B-1----:R1:W1:Y:S01]  /*14a0*/  SHFL.DOWN PT, R4, R2, 0x10, 0x1f ;  /* 0x0a001f0002047f89 */ /* 0x00226200000e0000 */
[----:B------:R-:W-:Y:S01]  /*14b0*/  BSSY.RECONVERGENT B1, `(.L_x_264) ;  /* 0x000001d000017945 */ /* 0x000fe20003800200 */
[----:B---3--:R-:W-:Y:S01]  /*14c0*/  MOV R14, R8 ;  /* 0x00000008000e7202 */ /* 0x008fe20000000f00 */
[----:B------:R-:W-:Y:S01]  /*14d0*/  IMAD.MOV.U32 R15, RZ, RZ, R9 ;  /* 0x000000ffff0f7224 */ /* 0x000fe200078e0009 */
[----:B0-----:R0:W3:Y:S01]  /*14e0*/  SHFL.DOWN PT, R5, R3, 0x10, 0x1f ;  /* 0x0a001f0003057f89 */ /* 0x0010e200000e0000 */
[----:B------:R-:W-:Y:S02]  /*14f0*/  IMAD.MOV.U32 R12, RZ, RZ, R2 ;  /* 0x000000ffff0c7224 */ /* 0x000fe400078e0002 */
[----:B----4-:R-:W-:Y:S01]  /*1500*/  IMAD.MOV.U32 R13, RZ, RZ, R3 ;  /* 0x000000ffff0d7224 */ /* 0x010fe200078e0003 */
[----:B--2---:R0:W2:Y:S04]  /*1510*/  SHFL.DOWN PT, R7, R8, 0x10, 0x1f ;  /* 0x0a001f0008077f89 */ /* 0x0040a800000e0000 */
[----:B------:R0:W4:Y:S01]  /*1520*/  SHFL.DOWN PT, R6, R9, 0x10, 0x1f ;  /* 0x0a001f0009067f89 */ /* 0x00012200000e0000 */
        /* <DEDUP_REMOVED lines=21> */
.L_x_265:
[----:B------:R-:W-:Y:S05]  /*1680*/  BSYNC.RECONVERGENT B1 ;  /* 0x0000000000017941 */ /* 0x000fea0003800200 */
.L_x_264:
        /* <DEDUP_REMOVED lines=11> */
.L_x_267:
[----:B------:R-:W-:Y:S05]  /*1740*/  BSYNC.RECONVERGENT B1 ;  /* 0x0000000000017941 */ /* 0x000fea0003800200 */
.L_x_266:
        /* <DEDUP_REMOVED lines=8> */
[----:B-1234-:R-:W1:Y:S04]  /*17d0*/  LDS.128 R4, [R0+0x20] ;  /* 0x0000200000047984 */ /* 0x01ee680000000c00 */
[----:B------:R2:W3:Y:S04]  /*17e0*/  LDS.64 R2, [R0+0x80] ;  /* 0x0000800000027984 */ /* 0x0004e80000000a00 */
[----:B------:R2:W4:Y:S01]  /*17f0*/  LDS.128 R8, [R0+0x30] ;  /* 0x0000300000087984 */ /* 0x0005220000000c00 */
        /* <DEDUP_REMOVED lines=20> */
.L_x_270:
[----:B------:R-:W-:Y:S05]  /*1940*/  BSYNC.RECONVERGENT B1 ;  /* 0x0000000000017941 */ /* 0x000fea0003800200 */
.L_x_269:
        /* <DEDUP_REMOVED lines=23> */
.L_x_272:
[----:B------:R-:W-:Y:S05]  /*1ac0*/  BSYNC.RECONVERGENT B1 ;  /* 0x0000000000017941 */ /* 0x000fea0003800200 */
.L_x_271:
        /* <DEDUP_REMOVED lines=21> */
.L_x_274:
[----:B------:R-:W-:Y:S05]  /*1c20*/  BSYNC.RECONVERGENT B1 ;  /* 0x0000000000017941 */ /* 0x000fea0003800200 */
.L_x_273:
[----:B------:R0:W1:Y:S01]  /*1c30*/  LDS.128 R8, [R0+0x60] ;  /* 0x0000600000087984 */ /* 0x0000620000000c00 */
[----:B------:R-:W-:Y:S01]  /*1c40*/  DSETP.GEU.AND P0, PT, |R20|, |R14|, PT ;  /* 0x4000000e1400722a */ /* 0x000fe20003f0e200 */
[----:B------:R-:W-:Y:S01]  /*1c50*/  BSSY.RECONVERGENT B1, `(.L_x_275) ;  /* 0x0000015000017945 */ /* 0x000fe20003800200 */
[----:B------:R-:W-:Y:S01]  /*1c60*/  MOV R12, R14 ;  /* 0x0000000e000c7202 */ /* 0x000fe20000000f00 */
        /* <DEDUP_REMOVED lines=19> */
.L_x_276:
[----:B------:R-:W-:Y:S05]  /*1da0*/  BSYNC.RECONVERGENT B1 ;  /* 0x0000000000017941 */ /* 0x000fea0003800200 */
.L_x_275:
        /* <DEDUP_REMOVED lines=21> */
.L_x_278:
[----:B------:R-:W-:Y:S05]  /*1f00*/  BSYNC.RECONVERGENT B1 ;  /* 0x0000000000017941 */ /* 0x000fea0003800200 */
.L_x_277:
        /* <DEDUP_REMOVED lines=21> */
.L_x_280:
[----:B------:R-:W-:Y:S05]  /*2060*/  BSYNC.RECONVERGENT B1 ;  /* 0x0000000000017941 */ /* 0x000fea0003800200 */
.L_x_279:
        /* <DEDUP_REMOVED lines=21> */
.L_x_255:
[----:B------:R-:W0:Y:S01]  /*21c0*/  S2R R4, SR_LANEID ;  /* 0x0000000000047919 */ /* 0x000e220000000000 */
[----:B------:R-:W-:Y:S01]  /*21d0*/  LOP3.LUT R5, R0, 0x3e0, RZ, 0xc0, !PT ;  /* 0x000003e000057812 */ /* 0x000fe200078ec0ff */
[----:B------:R-:W-:Y:S01]  /*21e0*/  BSSY.RECONVERGENT B1, `(.L_x_281) ;  /* 0x0000024000017945 */ /* 0x000fe20003800200 */
[----:B------:R-:W-:Y:S02]  /*21f0*/  IMAD.MOV.U32 R12, RZ, RZ, R9 ;  /* 0x000000ffff0c7224 */ /* 0x000fe400078e0009 */
[----:B------:R-:W-:Y:S02]  /*2200*/  IMAD.MOV.U32 R14, RZ, RZ, R8 ;  /* 0x000000ffff0e7224 */ /* 0x000fe400078e0008 */
[----:B------:R-:W-:Y:S01]  /*2210*/  VIADD R6, R5, 0x20 ;  /* 0x0000002005067836 */ /* 0x000fe20000000000 */
[----:B------:R-:W-:Y:S01]  /*2220*/  LOP3.LUT R5, RZ, R5, RZ, 0x33, !PT ;  /* 0x00000005ff057212 */ /* 0x000fe200078e33ff */
[----:B-----5:R-:W-:-:S03]  /*2230*/  IMAD.MOV.U32 R7, RZ, RZ, R3 ;  /* 0x000000ffff077224 */ /* 0x020fc600078e0003 */
[----:B------:R-:W-:Y:S01]  /*2240*/  ISETP.GT.AND P0, PT, R6, UR6, PT ;  /* 0x0000000606007c0c */ /* 0x000fe2000bf04270 */
[----:B------:R-:W-:Y:S01]  /*2250*/  VIADD R5, R5, UR6 ;  /* 0x0000000605057c36 */ /* 0x000fe20008000000 */
[----:B------:R-:W-:-:S04]  /*2260*/  MOV R6, R2 ;  /* 0x0000000200067202 */ /* 0x000fc80000000f00 */
[----:B------:R-:W-:-:S05]  /*2270*/  SEL R5, R5, 0x1f, P0 ;  /* 0x0000001f05057807 */ /* 0x000fca0000000000 */
[----:B------:R1:W2:Y:S04]  /*2280*/  SHFL.DOWN PT, R10, R2, 0x1, R5 ;  /* 0x08200000020a7989 */ /* 0x0002a800000e0005 */
[----:B------:R1:W3:Y:S04]  /*2290*/  SHFL.DOWN PT, R11, R3, 0x1, R5 ;  /* 0x08200000030b7989 */ /* 0x0002e800000e0005 */
[----:B------:R1:W4:Y:S01]  /*22a0*/  SHFL.DOWN PT, R16, R9, 0x1, R5 ;  /* 0x0820000009107989 */ /* 0x00032200000e0005 */
[----:B0-----:R-:W-:-:S03]  /*22b0*/  ISETP.GE.AND P0, PT, R4, R5, PT ;  /* 0x000000050400720c */ /* 0x001fc60003f06270 */
[----:B------:R1:W0:Y:S10]  /*22c0*/  SHFL.DOWN PT, R13, R8, 0x1, R5 ;  /* 0x08200000080d7989 */ /* 0x00023400000e0005 */
[----:B-1----:R-:W-:Y:S05]  /*22d0*/  @P0 BRA `(.L_x_282) ;  /* 0x0000000000500947 */ /* 0x002fea0003800000 */
[----:B--23--:R-:W-:Y:S01]  /*22e0*/  DSETP.GEU.AND P0, PT, |R2|, |R10|, PT ;  /* 0x4000000a0200722a */ /* 0x00cfe20003f0e200 */
        /* <DEDUP_REMOVED lines=19> */
.L_x_282:
[----:B------:R-:W-:Y:S05]  /*2420*/  BSYNC.RECONVERGENT B1 ;  /* 0x0000000000017941 */ /* 0x000fea0003800200 */
.L_x_281:
[----:B------:R-:W-:Y:S01]  /*2430*/  VIADD R2, R4, 0x2 ;  /* 0x0000000204027836 */ /* 0x000fe20000000000 */
[----:B------:R1:W1:Y:S01]  /*2440*/  SHFL.DOWN PT, R8, R6, 0x2, R5 ;  /* 0x0840000006087989 */ /* 0x00026200000e0005 */
[----:B------:R-:W-:Y:S01]  /*2450*/  BSSY.RECONVERGENT B1, `(.L_x_283) ;  /* 0x000001e000017945 */ /* 0x000fe20003800200 */
[----:B--2---:R-:W-:Y:S02]  /*2460*/  IMAD.MOV.U32 R10, RZ, RZ, R12 ;  /* 0x000000ffff0a7224 */ /* 0x004fe400078e000c */
[----:B------:R-:W-:Y:S01]  /*2470*/  ISETP.GT.AND P0, PT, R2, R5, PT ;  /* 0x000000050200720c */ /* 0x000fe20003f04270 */
[----:B------:R2:W1:Y:S01]  /*2480*/  SHFL.DOWN PT, R9, R7, 0x2, R5 ;  /* 0x0840000007097989 */ /* 0x00046200000e0005 */
[----:B----4-:R-:W-:Y:S02]  /*2490*/  IMAD.MOV.U32 R16, RZ, RZ, R14 ;  /* 0x000000ffff107224 */ /* 0x010fe400078e000e */
[----:B------:R-:W-:Y:S01]  /*24a0*/  IMAD.MOV.U32 R2, RZ, RZ, R6 ;  /* 0x000000ffff027224 */ /* 0x000fe200078e0006 */
[----:B---3--:R2:W3:Y:S01]  /*24b0*/  SHFL.DOWN PT, R11, R12, 0x2, R5 ;  /* 0x084000000c0b7989 */ /* 0x0084e200000e0005 */
[----:B------:R-:W-:-:S03]  /*24c0*/  IMAD.MOV.U32 R3, RZ, RZ, R7 ;  /* 0x000000ffff037224 */ /* 0x000fc600078e0007 */
[----:B0-----:R2:W0:Y:S04]  /*24d0*/  SHFL.DOWN PT, R13, R14, 0x2, R5 ;  /* 0x084000000e0d7989 */ /* 0x00142800000e0005 */
        /* <DEDUP_REMOVED lines=21> */
.L_x_284:
[----:B------:R-:W-:Y:S05]  /*2630*/  BSYNC.RECONVERGENT B1 ;  /* 0x0000000000017941 */ /* 0x000fea0003800200 */
.L_x_283:
[----:B-1----:R-:W-:Y:S01]  /*2640*/  VIADD R6, R4, 0x4 ;  /* 0x0000000404067836 */ /* 0x002fe20000000000 */
[----:B------:R1:W4:Y:S01]  /*2650*/  SHFL.DOWN PT, R8, R2, 0x4, R5 ;  /* 0x0880000002087989 */ /* 0x00032200000e0005 */
[----:B------:R-:W-:Y:S01]  /*2660*/  BSSY.RECONVERGENT B1, `(.L_x_285) ;  /* 0x000001e000017945 */ /* 0x000fe20003800200 */
[----:B--2---:R-:W-:Y:S02]  /*2670*/  IMAD.MOV.U32 R12, RZ, RZ, R10 ;  /* 0x000000ffff0c7224 */ /* 0x004fe400078e000a */
[----:B------:R-:W-:Y:S01]  /*2680*/  ISETP.GT.AND P0, PT, R6, R5, PT ;  /* 0x000000050600720c */ /* 0x000fe20003f04270 */
[----:B------:R1:W2:Y:S01]  /*2690*/  SHFL.DOWN PT, R9, R3, 0x4, R5 ;  /* 0x0880000003097989 */ /* 0x0002a200000e0005 */
[----:B------:R-:W-:Y:S02]  /*26a0*/  IMAD.MOV.U32 R14, RZ, RZ, R16 ;  /* 0x000000ffff0e7224 */ /* 0x000fe400078e0010 */
[----:B------:R-:W-:Y:S01]  /*26b0*/  IMAD.MOV.U32 R6, RZ, RZ, R2 ;  /* 0x000000ffff067224 */ /* 0x000fe200078e0002 */
[----:B---3--:R1:W3:Y:S01]  /*26c0*/  SHFL.DOWN PT, R11, R10, 0x4, R5 ;  /* 0x088000000a0b7989 */ /* 0x0082e200000e0005 */
[----:B------:R-:W-:-:S03]  /*26d0*/  IMAD.MOV.U32 R7, RZ, RZ, R3 ;  /* 0x000000ffff077224 */ /* 0x000fc600078e0003 */
[----:B0-----:R1:W0:Y:S04]  /*26e0*/  SHFL.DOWN PT, R13, R16, 0x4, R5 ;  /* 0x08800000100d7989 */ /* 0x00122800000e0005 */
[----:B------:R-:W-:Y:S05]  /*26f0*/  @P0 BRA `(.L_x_286) ;  /* 0x0000000000500947 */ /* 0x000fea0003800000 */
[----:B--2-4-:R-:W-:Y:S01]  /*2700*/  DSETP.GEU.AND P0, PT, |R2|, |R8|, PT ;  /* 0x400000080200722a */ /* 0x014fe20003f0e200 */
        /* <DEDUP_REMOVED lines=19> */
.L_x_286:
[----:B------:R-:W-:Y:S05]  /*2840*/  BSYNC.RECONVERGENT B1 ;  /* 0x0000000000017941 */ /* 0x000fea0003800200 */
.L_x_285:
[----:B-1----:R-:W-:Y:S01]  /*2850*/  IADD3 R2, PT, PT, R4, 0x8, RZ ;  /* 0x0000000804027810 */ /* 0x002fe20007ffe0ff */
[----:B----4-:R1:W4:Y:S01]  /*2860*/  SHFL.DOWN PT, R8, R6, 0x8, R5 ;  /* 0x0900000006087989 */ /* 0x01032200000e0005 */
[----:B------:R-:W-:Y:S01]  /*2870*/  BSSY.RECONVERGENT B1, `(.L_x_287) ;  /* 0x000001e000017945 */ /* 0x000fe20003800200 */
[----:B------:R-:W-:Y:S01]  /*2880*/  IMAD.MOV.U32 R10, RZ, RZ, R12 ;  /* 0x000000ffff0a7224 */ /* 0x000fe200078e000c */
[----:B------:R-:W-:Y:S01]  /*2890*/  ISETP.GT.AND P0, PT, R2, R5, PT ;  /* 0x000000050200720c */ /* 0x000fe20003f04270 */
[----:B--2---:R1:W2:Y:S01]  /*28a0*/  SHFL.DOWN PT, R9, R7, 0x8, R5 ;  /* 0x0900000007097989 */ /* 0x0042a200000e0005 */
        /* <DEDUP_REMOVED lines=26> */
.L_x_288:
[----:B------:R-:W-:Y:S05]  /*2a50*/  BSYNC.RECONVERGENT B1 ;  /* 0x0000000000017941 */ /* 0x000fea0003800200 */
.L_x_287:
[----:B----4-:R-:W-:Y:S01]  /*2a60*/  VIADD R8, R4, 0x10 ;  /* 0x0000001004087836 */ /* 0x010fe20000000000 */
[----:B-1----:R1:W4:Y:S01]  /*2a70*/  SHFL.DOWN PT, R6, R2, 0x10, R5 ;  /* 0x0a00000002067989 */ /* 0x00232200000e0005 */
[----:B------:R-:W-:Y:S01]  /*2a80*/  BSSY.RECONVERGENT B1, `(.L_x_289) ;  /* 0x000001e000017945 */ /* 0x000fe20003800200 */
[----:B------:R-:W-:Y:S02]  /*2a90*/  IMAD.MOV.U32 R14, RZ, RZ, R10 ;  /* 0x000000ffff0e7224 */ /* 0x000fe400078e000a */
[----:B------:R-:W-:Y:S01]  /*2aa0*/  ISETP.GT.AND P0, PT, R8, R5, PT ;  /* 0x000000050800720c */ /* 0x000fe20003f04270 */
[----:B------:R1:W1:Y:S01]  /*2ab0*/  SHFL.DOWN PT, R7, R3, 0x10, R5 ;  /* 0x0a00000003077989 */ /* 0x00026200000e0005 */
[----:B------:R-:W-:Y:S02]  /*2ac0*/  IMAD.MOV.U32 R15, RZ, RZ, R16 ;  /* 0x000000ffff0f7224 */ /* 0x000fe400078e0010 */
[----:B------:R-:W-:Y:S01]  /*2ad0*/  IMAD.MOV.U32 R12, RZ, RZ, R2 ;  /* 0x000000ffff0c7224 */ /* 0x000fe200078e0002 */
[----:B--2---:R2:W1:Y:S01]  /*2ae0*/  SHFL.DOWN PT, R9, R10, 0x10, R5 ;  /* 0x0a0000000a097989 */ /* 0x00446200000e0005 */
[----:B0-----:R-:W-:-:S03]  /*2af0*/  IMAD.MOV.U32 R13, RZ, RZ, R3 ;  /* 0x000000ffff0d7224 */ /* 0x001fc600078e0003 */
[----:B---3--:R2:W0:Y:S04]  /*2b00*/  SHFL.DOWN PT, R11, R16, 0x10, R5 ;  /* 0x0a000000100b7989 */ /* 0x00842800000e0005 */
[----:B------:R-:W-:Y:S05]  /*2b10*/  @P0 BRA `(.L_x_290) ;  /* 0x0000000000500947 */ /* 0x000fea0003800000 */
[----:B-1--4-:R-:W-:Y:S01]  /*2b20*/  DSETP.GEU.AND P0, PT, |R2|, |R6|, PT ;  /* 0x400000060200722a */ /* 0x012fe20003f0e200 */
[----:B------:R-:W-:Y:S02]  /*2b30*/  IMAD.MOV.U32 R14, RZ, RZ, R9 ;  /* 0x000000ffff0e7224 */ /* 0x000fe400078e0009 */
        /* <DEDUP_REMOVED lines=18> */
.L_x_290:
[----:B------:R-:W-:Y:S05]  /*2c60*/  BSYNC.RECONVERGENT B1 ;  /* 0x0000000000017941 */ /* 0x000fea0003800200 */
.L_x_289:
[----:B------:R-:W-:Y:S01]  /*2c70*/  ISETP.NE.AND P0, PT, R4, RZ, PT ;  /* 0x000000ff0400720c */ /* 0x000fe20003f05270 */
[----:B------:R-:W-:-:S12]  /*2c80*/  BSSY.RECONVERGENT B1, `(.L_x_291) ;  /* 0x000000a000017945 */ /* 0x000fd80003800200 */
[----:B------:R-:W-:Y:S05]  /*2c90*/  @P0 BRA `(.L_x_292) ;  /* 0x0000000000200947 */ /* 0x000fea0003800000 */
[----:B------:R-:W3:Y:S01]  /*2ca0*/  S2R R4, SR_CgaCtaId ;  /* 0x0000000000047919 */ /* 0x000ee20000008800 */
[----:B-1----:R-:W-:Y:S02]  /*2cb0*/  MOV R3, 0x400 ;  /* 0x0000040000037802 */ /* 0x002fe40000000f00 */
[----:B------:R-:W-:-:S04]  /*2cc0*/  SHF.R.U32.HI R2, RZ, 0x1, R0 ;  /* 0x00000001ff027819 */ /* 0x000fc80000011600 */
[----:B------:R-:W-:Y:S02]  /*2cd0*/  LOP3.LUT R2, R2, 0x1f0, RZ, 0xc0, !PT ;  /* 0x000001f002027812 */ /* 0x000fe400078ec0ff */
[----:B---3--:R-:W-:-:S05]  /*2ce0*/  LEA R3, R4, R3, 0x18 ;  /* 0x0000000304037211 */ /* 0x008fca00078ec0ff */
[----:B------:R-:W-:-:S05]  /*2cf0*/  IMAD.IADD R3, R2, 0x1, R3 ;  /* 0x0000000102037824 */ /* 0x000fca00078e0203 */
[----:B------:R3:W-:Y:S04]  /*2d00*/  STS.64 [R3+0x10], R14 ;  /* 0x0000100e03007388 */ /* 0x0007e80000000a00 */
[----:B------:R3:W-:Y:S02]  /*2d10*/  STS.64 [R3+0x8], R12 ;  /* 0x0000080c03007388 */ /* 0x0007e40000000a00 */
.L_x_292:
[----:B------:R-:W-:Y:S05]  /*2d20*/  BSYNC.RECONVERGENT B1 ;  /* 0x0000000000017941 */ /* 0x000fea0003800200 */
.L_x_291:
[----:B------:R-:W-:Y:S01]  /*2d30*/  BAR.SYNC.DEFER_BLOCKING 0x0 ;  /* 0x0000000000007b1d */ /* 0x000fe20000010000 */
[----:B------:R-:W-:-:S13]  /*2d40*/  ISETP.NE.AND P1, PT, R0, RZ, PT ;  /* 0x000000ff0000720c */ /* 0x000fda0003f25270 */
[----:B------:R-:W-:Y:S05]  /*2d50*/  @P1 BRA `(.L_x_268) ;  /* 0x0000003400b81947 */ /* 0x000fea0003800000 */
[----:B------:R-:W-:Y:S01]  /*2d60*/  UISETP.GE.AND UP0, UPT, UR6, 0x21, UPT ;  /* 0x000000210600788c */ /* 0x000fe2000bf06270 */
[----:B0-----:R-:W-:Y:S02]  /*2d70*/  IMAD.MOV.U32 R11, RZ, RZ, R14 ;  /* 0x000000ffff0b7224 */ /* 0x001fe400078e000e */
[----:B------:R-:W-:Y:S02]  /*2d80*/  IMAD.MOV.U32 R8, RZ, RZ, R15 ;  /* 0x000000ffff087224 */ /* 0x000fe400078e000f */
[----:B-1----:R-:W-:Y:S02]  /*2d90*/  IMAD.MOV.U32 R2, RZ, RZ, R12 ;  /* 0x000000ffff027224 */ /* 0x002fe400078e000c */
[----:B---3--:R-:W-:Y:S02]  /*2da0*/  IMAD.MOV.U32 R3, RZ, RZ, R13 ;  /* 0x000000ffff037224 */ /* 0x008fe400078e000d */
[----:B------:R-:W-:Y:S05]  /*2db0*/  BRA.U !UP0, `(.L_x_293) ;  /* 0x00000001086c7547 */ /* 0x000fea000b800000 */
[----:B------:R-:W0:Y:S01]  /*2dc0*/  S2UR UR5, SR_CgaCtaId ;  /* 0x00000000000579c3 */ /* 0x000e220000008800 */
[----:B------:R-:W-:Y:S01]  /*2dd0*/  UMOV UR4, 0x400 ;  /* 0x0000040000047882 */ /* 0x000fe20000000000 */
[----:B------:R-:W-:Y:S01]  /*2de0*/  BSSY.RECONVERGENT B1, `(.L_x_293) ;  /* 0x0000018000017945 */ /* 0x000fe20003800200 */
[----:B0-----:R-:W-:-:S09]  /*2df0*/  ULEA UR4, UR5, UR4, 0x18 ;  /* 0x0000000405047291 */ /* 0x001fd2000f8ec0ff */
[----:B--2---:R-:W0:Y:S04]  /*2e00*/  LDS.64 R4, [UR4+0x18] ;  /* 0x00001804ff047984 */ /* 0x004e280008000a00 */
        /* <DEDUP_REMOVED lines=21> */
.L_x_294:
[----:B------:R-:W-:Y:S05]  /*2f60*/  BSYNC.RECONVERGENT B1 ;  /* 0x0000000000017941 */ /* 0x000fea0003800200 */
.L_x_293:
[----:B------:R-:W-:Y:S01]  /*2f70*/  UISETP.GE.AND UP0, UPT, UR6, 0x41, UPT ;  /* 0x000000410600788c */ /* 0x000fe2000bf06270 */
[----:B------:R-:W-:Y:S02]  /*2f80*/  IMAD.MOV.U32 R9, RZ, RZ, R11 ;  /* 0x000000ffff097224 */ /* 0x000fe400078e000b */
[----:B------:R-:W-:Y:S02]  /*2f90*/  IMAD.MOV.U32 R0, RZ, RZ, R8 ;  /* 0x000000ffff007224 */ /* 0x000fe400078e0008 */
[----:B------:R-:W-:Y:S02]  /*2fa0*/  IMAD.MOV.U32 R4, RZ, RZ, R2 ;  /* 0x000000ffff047224 */ /* 0x000fe400078e0002 */
[----:B--2---:R-:W-:Y:S02]  /*2fb0*/  IMAD.MOV.U32 R5, RZ, RZ, R3 ;  /* 0x000000ffff057224 */ /* 0x004fe400078e0003 */
[----:B------:R-:W-:Y:S05]  /*2fc0*/  BRA.U !UP0, `(.L_x_295) ;  /* 0x00000001086c7547 */ /* 0x000fea000b800000 */
[----:B------:R-:W0:Y:S01]  /*2fd0*/  S2UR UR5, SR_CgaCtaId ;  /* 0x00000000000579c3 */ /* 0x000e220000008800 */
[----:B------:R-:W-:Y:S01]  /*2fe0*/  UMOV UR4, 0x400 ;  /* 0x0000040000047882 */ /* 0x000fe20000000000 */
[----:B------:R-:W-:Y:S01]  /*2ff0*/  BSSY.RECONVERGENT B1, `(.L_x_295) ;  /* 0x0000018000017945 */ /* 0x000fe20003800200 */
[----:B0-----:R-:W-:-:S09]  /*3000*/  ULEA UR4, UR5, UR4, 0x18 ;  /* 0x0000000405047291 */ /* 0x001fd2000f8ec0ff */
[----:B----4-:R-:W0:Y:S04]  /*3010*/  LDS.64 R6, [UR4+0x28] ;  /* 0x00002804ff067984 */ /* 0x010e280008000a00 */
        /* <DEDUP_REMOVED lines=21> */
.L_x_296:
[----:B------:R-:W-:Y:S05]  /*3170*/  BSYNC.RECONVERGENT B1 ;  /* 0x0000000000017941 */ /* 0x000fea0003800200 */
.L_x_295:
        /* <DEDUP_REMOVED lines=32> */
.L_x_298:
[----:B------:R-:W-:Y:S05]  /*3380*/  BSYNC.RECONVERGENT B1 ;  /* 0x0000000000017941 */ /* 0x000fea0003800200 */
.L_x_297:
        /* <DEDUP_REMOVED lines=32> */
.L_x_300:
[----:B------:R-:W-:Y:S05]  /*3590*/  BSYNC.RECONVERGENT B1 ;  /* 0x0000000000017941 */ /* 0x000fea0003800200 */
.L_x_299:
        /* <DEDUP_REMOVED lines=32> */
.L_x_302:
[----:B------:R-:W-:Y:S05]  /*37a0*/  BSYNC.RECONVERGENT B1 ;  /* 0x0000000000017941 */ /* 0x000fea0003800200 */
.L_x_301:
        /* <DEDUP_REMOVED lines=32> */
.L_x_304:
[----:B------:R-:W-:Y:S05]  /*39b0*/  BSYNC.RECONVERGENT B1 ;  /* 0x0000000000017941 */ /* 0x000fea0003800200 */
.L_x_303:
        /* <DEDUP_REMOVED lines=32> */
.L_x_236:
[----:B------:R-:W1:Y:S01]  /*3bc0*/  S2R R0, SR_TID.X ;  /* 0x0000000000007919 */ /* 0x000e620000002100 */
[----:B------:R-:W1:Y:S01]  /*3bd0*/  LDC.64 R2, c[0x0][0x380] ;  /* 0x0000e000ff027b82 */ /* 0x000e620000000a00 */
[----:B------:R-:W2:Y:S01]  /*3be0*/  LDCU.64 UR6, c[0x0][0x388] ;  /* 0x00007100ff0677ac */ /* 0x000ea20008000a00 */
[----:B-1----:R-:W-:-:S05]  /*3bf0*/  IMAD.WIDE.U32 R2, R0, 0x8, R2 ;  /* 0x0000000800027825 */ /* 0x002fca00078e0002 */
[----:B0-----:R-:W3:Y:S04]  /*3c00*/  LDG.E.64 R4, desc[UR8][R2.64] ;  /* 0x0000000802047981 */ /* 0x001ee8000c1e1b00 */
[----:B------:R-:W3:Y:S04]  /*3c10*/  LDG.E.64 R6, desc[UR8][R2.64+0x800] ;  /* 0x0008000802067981 */ /* 0x000ee8000c1e1b00 */
[----:B------:R-:W4:Y:S04]  /*3c20*/  LDG.E.64 R8, desc[UR8][R2.64+0x1000] ;  /* 0x0010000802087981 */ /* 0x000f28000c1e1b00 */
[----:B------:R-:W5:Y:S04]  /*3c30*/  LDG.E.64 R12, desc[UR8][R2.64+0x1800] ;  /* 0x00180008020c7981 */ /* 0x000f68000c1e1b00 */
[----:B------:R-:W5:Y:S01]  /*3c40*/  LDG.E.64 R10, desc[UR8][R2.64+0x2000] ;  /* 0x00200008020a7981 */ /* 0x000f62000c1e1b00 */
[----:B------:R-:W-:Y:S01]  /*3c50*/  BSSY.RECONVERGENT B1, `(.L_x_305) ;  /* 0x000001c000017945 */ /* 0x000fe20003800200 */
[----:B---3--:R-:W-:-:S06]  /*3c60*/  DSETP.GEU.AND P0, PT, |R4|, |R6|, PT ;  /* 0x400000060400722a */ /* 0x008fcc0003f0e200 */
[----:B------:R-:W-:Y:S02]  /*3c70*/  FSEL R4, R4, R6, P0 ;  /* 0x0000000604047208 */ /* 0x000fe40000000000 */
[----:B------:R-:W-:Y:S01]  /*3c80*/  FSEL R5, R5, R7, P0 ;  /* 0x0000000705057208 */ /* 0x000fe20000000000 */
[C---:B------:R-:W-:Y:S01]  /*3c90*/  VIADD R7, R0.reuse, 0x200 ;  /* 0x0000020000077836 */ /* 0x040fe20000000000 */
[----:B------:R-:W-:-:S04]  /*3ca0*/  LOP3.LUT R6, R0, 0x400, RZ, 0xfc, !PT ;  /* 0x0000040000067812 */ /* 0x000fc800078efcff */
[----:B----4-:R-:W-:Y:S01]  /*3cb0*/  DSETP.GEU.AND P1, PT, |R4|, |R8|, PT ;  /* 0x400000080400722a */ /* 0x010fe20003f2e200 */
[----:B--2---:R-:W-:-:S05]  /*3cc0*/  IADD3 R17, P4, PT, R6, UR6, RZ ;  /* 0x0000000606117c10 */ /* 0x004fca000ff9e0ff */
[----:B------:R-:W-:Y:S01]  /*3cd0*/  FSEL R4, R4, R8, P1 ;  /* 0x0000000804047208 */ /* 0x000fe20000800000 */
[----:B------:R-:W-:Y:S01]  /*3ce0*/  IMAD.X R16, RZ, RZ, UR7, P4 ;  /* 0x00000007ff107e24 */ /* 0x000fe2000a0e06ff */
[----:B------:R-:W-:Y:S01]  /*3cf0*/  FSEL R5, R5, R9, P1 ;  /* 0x0000000905057208 */ /* 0x000fe20000800000 */
[----:B------:R-:W-:-:S05]  /*3d00*/  VIADD R9, R0, 0x100 ;  /* 0x0000010000097836 */ /* 0x000fca0000000000 */
[----:B-----5:R-:W-:Y:S01]  /*3d10*/  DSETP.GEU.AND P2, PT, |R4|, |R12|, PT ;  /* 0x4000000c0400722a */ /* 0x020fe20003f4e200 */
[----:B------:R-:W-:-:S05]  /*3d20*/  @P1 SEL R7, R0, R9, P0 ;  /* 0x0000000900071207 */ /* 0x000fca0000000000 */
[----:B------:R-:W-:Y:S02]  /*3d30*/  FSEL R4, R4, R12, P2 ;  /* 0x0000000c04047208 */ /* 0x000fe40001000000 */
[----:B------:R-:W-:-:S06]  /*3d40*/  FSEL R5, R5, R13, P2 ;  /* 0x0000000d05057208 */ /* 0x000fcc0001000000 */
[----:B------:R-:W-:Y:S01]  /*3d50*/  DSETP.GEU.AND P3, PT, |R4|, |R10|, PT ;  /* 0x4000000a0400722a */ /* 0x000fe20003f6e200 */
[----:B------:R-:W-:-:S13]  /*3d60*/  @!P2 VIADD R7, R0, 0x300 ;  /* 0x000003000007a836 */ /* 0x000fda0000000000 */
[----:B------:R-:W-:Y:S05]  /*3d70*/  @!P3 BRA `(.L_x_306) ;  /* 0x000000000024b947 */ /* 0x000fea0003800000 */
[C---:B------:R-:W-:Y:S02]  /*3d80*/  ISETP.GE.U32.AND P0, PT, R7.reuse, R6, PT ;  /* 0x000000060700720c */ /* 0x040fe40003f06070 */
[----:B------:R-:W-:Y:S02]  /*3d90*/  IADD3 R6, P1, PT, R7, UR6, RZ ;  /* 0x0000000607067c10 */ /* 0x000fe4000ff3e0ff */
[----:B------:R-:W-:-:S03]  /*3da0*/  ISETP.GE.U32.AND.EX P0, PT, RZ, RZ, PT, P0 ;  /* 0x000000ffff00720c */ /* 0x000fc60003f06100 */
[----:B------:R-:W-:-:S10]  /*3db0*/  IMAD.X R7, RZ, RZ, UR7, P1 ;  /* 0x00000007ff077e24 */ /* 0x000fd400088e06ff */
[----:B------:R-:W-:-:S06]  /*3dc0*/  DSETP.LT.OR P0, PT, |R10|, |R4|, !P0 ;  /* 0x400000040a00722a */ /* 0x000fcc0004701600 */
[----:B------:R-:W-:Y:S02]  /*3dd0*/  FSEL R10, R4, R10, P0 ;  /* 0x0000000a040a7208 */ /* 0x000fe40000000000 */
[----:B------:R-:W-:Y:S02]  /*3de0*/  FSEL R11, R5, R11, P0 ;  /* 0x0000000b050b7208 */ /* 0x000fe40000000000 */
[----:B------:R-:W-:Y:S02]  /*3df0*/  SEL R17, R6, R17, P0 ;  /* 0x0000001106117207 */ /* 0x000fe40000000000 */
[----:B------:R-:W-:-:S07]  /*3e00*/  SEL R16, R7, R16, P0 ;  /* 0x0000001007107207 */ /* 0x000fce0000000000 */
.L_x_306:
[----:B------:R-:W-:Y:S05]  /*3e10*/  BSYNC.RECONVERGENT B1 ;  /* 0x0000000000017941 */ /* 0x000fea0003800200 */
.L_x_305:
[----:B------:R-:W-:Y:S01]  /*3e20*/  UISETP.GE.U32.AND UP0, UPT, UR4, 0xa00, UPT ;  /* 0x00000a000400788c */ /* 0x000fe2000bf06070 */
[----:B------:R-:W-:Y:S02]  /*3e30*/  IMAD.MOV.U32 R19, RZ, RZ, 0x500 ;  /* 0x00000500ff137424 */ /* 0x000fe400078e00ff */
[----:B------:R-:W-:Y:S01]  /*3e40*/  IMAD.MOV.U32 R18, RZ, RZ, RZ ;  /* 0x000000ffff127224 */ /* 0x000fe200078e00ff */
[----:B------:R-:W-:-:S09]  /*3e50*/  UISETP.GE.U32.AND.EX UP0, UPT, UR5, URZ, UPT, UP0 ;  /* 0x000000ff0500728c */ /* 0x000fd2000bf06100 */
[----:B------:R-:W-:Y:S05]  /*3e60*/  BRA.U !UP0, `(.L_x_307) ;  /* 0x0000000508587547 */ /* 0x000fea000b800000 */
[----:B------:R-:W-:Y:S01]  /*3e70*/  IMAD.MOV.U32 R12, RZ, RZ, R10 ;  /* 0x000000ffff0c7224 */ /* 0x000fe200078e000a */
[----:B------:R-:W0:Y:S01]  /*3e80*/  LDCU.64 UR6, c[0x0][0x388] ;  /* 0x00007100ff0677ac */ /* 0x000e220008000a00 */
[----:B------:R-:W-:Y:S02]  /*3e90*/  IMAD.MOV.U32 R13, RZ, RZ, R11 ;  /* 0x000000ffff0d7224 */ /* 0x000fe400078e000b */
[----:B------:R-:W-:Y:S01]  /*3ea0*/  IMAD.MOV.U32 R21, RZ, RZ, 0x500 ;  /* 0x00000500ff157424 */ /* 0x000fe200078e00ff */
[----:B------:R-:W1:Y:S01]  /*3eb0*/  LDCU.64 UR4, c[0x0][0x398] ;  /* 0x00007300ff0477ac */ /* 0x000e620008000a00 */
[----:B------:R-:W-:-:S07]  /*3ec0*/  IMAD.MOV.U32 R19, RZ, RZ, RZ ;  /* 0x000000ffff137224 */ /* 0x000fce00078e00ff */
.L_x_308:
[----:B------:R-:W-:-:S04]  /*3ed0*/  LEA R24, P0, R21, R2, 0x3 ;  /* 0x0000000215187211 */ /* 0x000fc800078018ff */
[----:B------:R-:W-:-:S05]  /*3ee0*/  LEA.HI.X R25, R21, R3, R19, 0x3, P0 ;  /* 0x0000000315197211 */ /* 0x000fca00000f1c13 */
[----:B------:R-:W2:Y:S04]  /*3ef0*/  LDG.E.64 R14, desc[UR8][R24.64] ;  /* 0x00000008180e7981 */ /* 0x000ea8000c1e1b00 */
[----:B------:R-:W3:Y:S04]  /*3f00*/  LDG.E.64 R8, desc[UR8][R24.64+0x800] ;  /* 0x0008000818087981 */ /* 0x000ee8000c1e1b00 */
[----:B------:R-:W4:Y:S04]  /*3f10*/  LDG.E.64 R6, desc[UR8][R24.64+0x1000] ;  /* 0x0010000818067981 */ /* 0x000f28000c1e1b00 */
[----:B------:R-:W5:Y:S04]  /*3f20*/  LDG.E.64 R4, desc[UR8][R24.64+0x1800] ;  /* 0x0018000818047981 */ /* 0x000f68000c1e1b00 */
[----:B------:R-:W5:Y:S01]  /*3f30*/  LDG.E.64 R10, desc[UR8][R24.64+0x2000] ;  /* 0x00200008180a7981 */ /* 0x000f62000c1e1b00 */
[----:B0-----:R-:W-:-:S04]  /*3f40*/  IADD3 R20, P0, P1, R21, UR6, R0 ;  /* 0x0000000615147c10 */ /* 0x001fc8000f91e000 */
[----:B------:R-:W-:Y:S01]  /*3f50*/  IADD3.X R18, PT, PT, R19, UR7, RZ, P0, P1 ;  /* 0x0000000713127c10 */ /* 0x000fe200087e24ff */
[----:B------:R-:W-:-:S04]  /*3f60*/  IMAD.MOV.U32 R22, RZ, RZ, R20 ;  /* 0x000000ffff167224 */ /* 0x000fc800078e0014 */
[----:B------:R-:W-:Y:S01]  /*3f70*/  IMAD.MOV.U32 R23, RZ, RZ, R18 ;  /* 0x000000ffff177224 */ /* 0x000fe200078e0012 */
[----:B--2---:R-:W-:-:S14]  /*3f80*/  DSETP.GEU.AND P2, PT, |R12|, |R14|, PT ;  /* 0x4000000e0c00722a */ /* 0x004fdc0003f4e200 */
[----:B------:R-:W-:-:S04]  /*3f90*/  @P2 ISETP.GE.U32.AND P0, PT, R17, R22, PT ;  /* 0x000000161100220c */ /* 0x000fc80003f06070 */
[----:B------:R-:W-:-:S13]  /*3fa0*/  @P2 ISETP.GE.AND.EX P0, PT, R16, R23, PT, P0 ;  /* 0x000000171000220c */ /* 0x000fda0003f06300 */
[----:B------:R-:W-:-:S06]  /*3fb0*/  @P2 DSETP.LT.OR P0, PT, |R14|, |R12|, !P0 ;  /* 0x4000000c0e00222a */ /* 0x000fcc0004701600 */
[----:B------:R-:W-:Y:S02]  /*3fc0*/  @P2 FSEL R13, R13, R15, P0 ;  /* 0x0000000f0d0d2208 */ /* 0x000fe40000000000 */
[----:B------:R-:W-:Y:S02]  /*3fd0*/  @P2 FSEL R12, R12, R14, P0 ;  /* 0x0000000e0c0c2208 */ /* 0x000fe40000000000 */
[----:B------:R-:W-:Y:S01]  /*3fe0*/  @P2 SEL R22, R17, R22, P0 ;  /* 0x0000001611162207 */ /* 0x000fe20000000000 */
[----:B------:R-:W-:Y:S01]  /*3ff0*/  @P2 IMAD.MOV.U32 R15, RZ, RZ, R13 ;  /* 0x000000ffff0f2224 */ /* 0x000fe200078e000d */
[----:B------:R-:W-:Y:S01]  /*4000*/  IADD3 R13, P3, PT, R20, 0x100, RZ ;  /* 0x00000100140d7810 */ /* 0x000fe20007f7e0ff */
[----:B------:R-:W-:Y:S01]  /*4010*/  @P2 IMAD.MOV.U32 R14, RZ, RZ, R12 ;  /* 0x000000ffff0e2224 */ /* 0x000fe200078e000c */
[----:B------:R-:W-:-:S03]  /*4020*/  @P2 SEL R23, R16, R23, P0 ;  /* 0x0000001710172207 */ /* 0x000fc60000000000 */
[----:B------:R-:W-:Y:S02]  /*4030*/  IMAD.X R16, RZ, RZ, R18, P3 ;  /* 0x000000ffff107224 */ /* 0x000fe400018e0612 */
[----:B---3--:R-:W-:-:S14]  /*4040*/  DSETP.GEU.AND P1, PT, |R14|, |R8|, PT ;  /* 0x400000080e00722a */ /* 0x008fdc0003f2e200 */
        /* <DEDUP_REMOVED lines=11> */
[----:B----4-:R-:W-:-:S14]  /*4100*/  DSETP.GEU.AND P2, PT, |R8|, |R6|, PT ;  /* 0x400000060800722a */ /* 0x010fdc0003f4e200 */
        /* <DEDUP_REMOVED lines=10> */
[----:B------:R-:W-:Y:S01]  /*41b0*/  IMAD.X R9, RZ, RZ, R18, P3 ;  /* 0x000000ffff097224 */ /* 0x000fe200018e0612 */
[----:B------:R-:W-:Y:S01]  /*41c0*/  IADD3 R17, P3, PT, R20, 0x400, RZ ;  /* 0x0000040014117810 */ /* 0x000fe20007f7e0ff */
[----:B-----5:R-:W-:-:S04]  /*41d0*/  DSETP.GEU.AND P1, PT, |R6|, |R4|, PT ;  /* 0x400000040600722a */ /* 0x020fc80003f2e200 */
[----:B------:R-:W-:-:S10]  /*41e0*/  IMAD.X R16, RZ, RZ, R18, P3 ;  /* 0x000000ffff107224 */ /* 0x000fd400018e0612 */
        /* <DEDUP_REMOVED lines=8> */
[----:B------:R-:W-:Y:S01]  /*4270*/  @P1 IMAD.MOV.U32 R5, RZ, RZ, R7 ;  /* 0x000000ffff051224 */ /* 0x000fe200078e0007 */
[C---:B------:R-:W-:Y:S02]  /*4280*/  IADD3 R6, P1, PT, R21.reuse, 0xa00, RZ ;  /* 0x00000a0015067810 */ /* 0x040fe40007f3e0ff */
[----:B------:R-:W-:-:S02]  /*4290*/  IADD3 R21, P3, PT, R21, 0x500, RZ ;  /* 0x0000050015157810 */ /* 0x000fc40007f7e0ff */
[----:B-1----:R-:W-:Y:S01]  /*42a0*/  ISETP.GT.U32.AND P4, PT, R6, UR4, PT ;  /* 0x0000000406007c0c */ /* 0x002fe2000bf84070 */
[----:B------:R-:W-:Y:S01]  /*42b0*/  DSETP.GEU.AND P2, PT, |R4|, |R10|, PT ;  /* 0x4000000a0400722a */ /* 0x000fe20003f4e200 */
[--C-:B------:R-:W-:Y:S02]  /*42c0*/  IMAD.X R6, RZ, RZ, R19.reuse, P1 ;  /* 0x000000ffff067224 */ /* 0x100fe400008e0613 */
[----:B------:R-:W-:-:S03]  /*42d0*/  IMAD.X R18, RZ, RZ, R19, P3 ;  /* 0x000000ffff127224 */ /* 0x000fc600018e0613 */
[----:B------:R-:W-:Y:S01]  /*42e0*/  ISETP.GT.AND.EX P1, PT, R6, UR5, PT, P4 ;  /* 0x0000000506007c0c */ /* 0x000fe2000bf24340 */
[----:B------:R-:W-:-:S07]  /*42f0*/  IMAD.MOV.U32 R19, RZ, RZ, R18 ;  /* 0x000000ffff137224 */ /* 0x000fce00078e0012 */
        /* <DEDUP_REMOVED lines=8> */
[----:B------:R-:W-:Y:S02]  /*4380*/  @P2 IMAD.MOV.U32 R11, RZ, RZ, R5 ;  /* 0x000000ffff0b2224 */ /* 0x000fe400078e0005 */
[----:B------:R-:W-:Y:S02]  /*4390*/  IMAD.MOV.U32 R12, RZ, RZ, R10 ;  /* 0x000000ffff0c7224 */ /* 0x000fe400078e000a */
[----:B------:R-:W-:Y:S01]  /*43a0*/  IMAD.MOV.U32 R13, RZ, RZ, R11 ;  /* 0x000000ffff0d7224 */ /* 0x000fe200078e000b */
[----:B------:R-:W-:Y:S06]  /*43b0*/  @!P1 BRA `(.L_x_308) ;  /* 0xfffffff800c49947 */ /* 0x000fec000383ffff */
[----:B------:R-:W-:-:S07]  /*43c0*/  IMAD.MOV.U32 R19, RZ, RZ, R21 ;  /* 0x000000ffff137224 */ /* 0x000fce00078e0015 */
.L_x_307:
[----:B------:R-:W-:-:S04]  /*43d0*/  ISETP.GE.U32.AND P0, PT, R19, UR4, PT ;  /* 0x0000000413007c0c */ /* 0x000fc8000bf06070 */
[----:B------:R-:W-:-:S13]  /*43e0*/  ISETP.GE.AND.EX P0, PT, R18, UR5, PT, P0 ;  /* 0x0000000512007c0c */ /* 0x000fda000bf06300 */
[----:B------:R-:W-:Y:S05]  /*43f0*/  @P0 BRA `(.L_x_309) ;  /* 0x0000000800c40947 */ /* 0x000fea0003800000 */
[----:B------:R-:W-:Y:S01]  /*4400*/  IADD3 R21, PT, PT, -R19, UR4, RZ ;  /* 0x0000000413157c10 */ /* 0x000fe2000fffe1ff */
[----:B------:R-:W-:Y:S03]  /*4410*/  BSSY.RECONVERGENT B1, `(.L_x_309) ;  /* 0x00000af000017945 */ /* 0x000fe60003800200 */
[----:B------:R-:W-:-:S13]  /*4420*/  ISETP.GE.AND P0, PT, R0, R21, PT ;  /* 0x000000150000720c */ /* 0x000fda0003f06270 */
[----:B------:R-:W-:Y:S05]  /*4430*/  @P0 BRA `(.L_x_310) ;  /* 0x0000000800b00947 */ /* 0x000fea0003800000 */
[-C--:B------:R-:W-:Y:S01]  /*4440*/  LOP3.LUT R6, RZ, R0.reuse, RZ, 0x33, !PT ;  /* 0x00000000ff067212 */ /* 0x080fe200078e33ff */
[----:B------:R-:W-:Y:S01]  /*4450*/  BSSY.RECONVERGENT B2, `(.L_x_311) ;  /* 0x0000036000027945 */ /* 0x000fe20003800200 */
[----:B------:R-:W-:Y:S02]  /*4460*/  MOV R12, R0 ;  /* 0x00000000000c7202 */ /* 0x000fe40000000f00 */
        /* <DEDUP_REMOVED lines=9> */
[----:B------:R-:W-:Y:S02]  /*4500*/  LOP3.LUT R2, R2, 0x3, RZ, 0xc0, !PT ;  /* 0x0000000302027812 */ /* 0x000fe400078ec0ff */
[----:B------:R-:W-:-:S03]  /*4510*/  IADD3 R13, P0, PT, R9, UR6, RZ ;  /* 0x00000006090d7c10 */ /* 0x000fc6000ff1e0ff */
[----:B------:R-:W-:Y:S01]  /*4520*/  IMAD.MOV R7, RZ, RZ, -R2 ;  /* 0x000000ffff077224 */ /* 0x000fe200078e0a02 */
[----:B0-----:R-:W-:-:S04]  /*4530*/  LEA R8, P1, R9, UR10, 0x3 ;  /* 0x0000000a09087c11 */ /* 0x001fc8000f8218ff */
[----:B------:R-:W-:Y:S02]  /*4540*/  LEA.HI.X R9, R9, UR11, R14, 0x3, P1 ;  /* 0x0000000b09097c11 */ /* 0x000fe400088f1c0e */
[----:B------:R-:W-:-:S07]  /*4550*/  IADD3.X R14, PT, PT, R14, UR7, RZ, P0, !PT ;  /* 0x000000070e0e7c10 */ /* 0x000fce00087fe4ff */
.L_x_315:
        /* <DEDUP_REMOVED lines=31> */
.L_x_314:
[----:B------:R-:W-:Y:S05]  /*4750*/  BSYNC.RECONVERGENT B3 ;  /* 0x0000000000037941 */ /* 0x000fea0003800200 */
.L_x_313:
[----:B------:R-:W-:Y:S01]  /*4760*/  IADD3 R13, P0, PT, R13, 0x100, RZ ;  /* 0x000001000d0d7810 */ /* 0x000fe20007f1e0ff */
[----:B------:R-:W-:Y:S02]  /*4770*/  VIADD R12, R12, 0x100 ;  /* 0x000001000c0c7836 */ /* 0x000fe40000000000 */
[----:B------:R-:W-:Y:S02]  /*4780*/  IMAD.X R9, RZ, RZ, R9, P3 ;  /* 0x000000ffff097224 */ /* 0x000fe400018e0609 */
[----:B------:R-:W-:Y:S01]  /*4790*/  IMAD.X R14, RZ, RZ, R14, P0 ;  /* 0x000000ffff0e7224 */ /* 0x000fe200000e060e */
[----:B------:R-:W-:Y:S07]  /*47a0*/  @P2 BRA `(.L_x_315) ;  /* 0xfffffffc006c2947 */ /* 0x000fee000383ffff */
.L_x_312:
[----:B------:R-:W-:Y:S05]  /*47b0*/  BSYNC.RECONVERGENT B2 ;  /* 0x0000000000027941 */ /* 0x000fea0003800200 */
.L_x_311:
[----:B------:R-:W-:-:S13]  /*47c0*/  ISETP.GE.U32.AND P0, PT, R6, 0x300, PT ;  /* 0x000003000600780c */ /* 0x000fda0003f06070 */
[----:B------:R-:W-:Y:S05]  /*47d0*/  @!P0 BRA `(.L_x_310) ;  /* 0x0000000400c88947 */ /* 0x000fea0003800000 */
[----:B------:R-:W0:Y:S01]  /*47e0*/  LDC.64 R8, c[0x0][0x380] ;  /* 0x0000e000ff087b82 */ /* 0x000e220000000a00 */
[----:B------:R-:W-:-:S07]  /*47f0*/  VIADD R20, R12, 0x200 ;  /* 0x000002000c147836 */ /* 0x000fce0000000000 */
[----:B------:R-:W1:Y:S02]  /*4800*/  LDC.64 R6, c[0x0][0x388] ;  /* 0x0000e200ff067b82 */ /* 0x000e640000000a00 */
.L_x_324:
        /* <DEDUP_REMOVED lines=30> */
.L_x_317:
[----:B------:R-:W-:Y:S05]  /*49f0*/  BSYNC.RECONVERGENT B2 ;  /* 0x0000000000027941 */ /* 0x000fea0003800200 */
.L_x_316:
        /* <DEDUP_REMOVED lines=9> */
[----:B------:R-:W-:-:S03]  /*4a90*/  IMAD.MOV.U32 R24, RZ, RZ, R26 ;  /* 0x000000ffff187224 */ /* 0x000fc600078e001a */
[----:B------:R-:W-:Y:S01]  /*4aa0*/  MOV R25, R27 ;  /* 0x0000001b00197202 */ /* 0x000fe20000000f00 */
        /* <DEDUP_REMOVED lines=15> */
.L_x_319:
[----:B------:R-:W-:Y:S05]  /*4ba0*/  BSYNC.RECONVERGENT B2 ;  /* 0x0000000000027941 */ /* 0x000fea0003800200 */
.L_x_318:
[----:B------:R-:W-:Y:S01]  /*4bb0*/  DSETP.GEU.AND P0, PT, |R16|, |R10|, PT ;  /* 0x4000000a1000722a */ /* 0x000fe20003f0e200 */
[CC--:B------:R-:W-:Y:S01]  /*4bc0*/  IADD3 R13, P1, P4, R19.reuse, R6.reuse, R20 ;  /* 0x00000006130d7210 */ /* 0x0c0fe20007c3e014 */
[----:B------:R-:W-:Y:S01]  /*4bd0*/  VIADD R4, R20, 0x100 ;  /* 0x0000010014047836 */ /* 0x000fe20000000000 */
[----:B------:R-:W-:Y:S01]  /*4be0*/  BSSY.RECONVERGENT B2, `(.L_x_320) ;  /* 0x0000016000027945 */ /* 0x000fe20003800200 */
[----:B------:R-:W-:Y:S01]  /*4bf0*/  IMAD.MOV.U32 R2, RZ, RZ, R10 ;  /* 0x000000ffff027224 */ /* 0x000fe200078e000a */
[----:B------:R-:W-:Y:S01]  /*4c00*/  IADD3.X R22, PT, PT, R18, R7, RZ, P1, P4 ;  /* 0x0000000712167210 */ /* 0x000fe20000fe84ff */
[----:B------:R-:W-:Y:S01]  /*4c10*/  IMAD.MOV.U32 R5, RZ, RZ, R13 ;  /* 0x000000ffff057224 */ /* 0x000fe200078e000d */
[----:B------:R-:W-:Y:S01]  /*4c20*/  IADD3 R4, P2, P3, R19, R6, R4 ;  /* 0x0000000613047210 */ /* 0x000fe20007b5e004 */
        /* <DEDUP_REMOVED lines=17> */
.L_x_321:
[----:B------:R-:W-:Y:S05]  /*4d40*/  BSYNC.RECONVERGENT B2 ;  /* 0x0000000000027941 */ /* 0x000fea0003800200 */
.L_x_320:
[----:B------:R-:W-:Y:S01]  /*4d50*/  DSETP.GEU.AND P0, PT, |R2|, |R14|, PT ;  /* 0x4000000e0200722a */ /* 0x000fe20003f0e200 */
[----:B------:R-:W-:Y:S01]  /*4d60*/  IADD3.X R13, PT, PT, R18, R7, RZ, P2, P3 ;  /* 0x00000007120d7210 */ /* 0x000fe200017e64ff */
        /* <DEDUP_REMOVED lines=20> */
.L_x_323:
[----:B------:R-:W-:Y:S05]  /*4eb0*/  BSYNC.RECONVERGENT B2 ;  /* 0x0000000000027941 */ /* 0x000fea0003800200 */
.L_x_322:
[C---:B------:R-:W-:Y:S02]  /*4ec0*/  VIADD R2, R20.reuse, 0x200 ;  /* 0x0000020014027836 */ /* 0x040fe40000000000 */
[----:B------:R-:W-:-:S03]  /*4ed0*/  VIADD R20, R20, 0x400 ;  /* 0x0000040014147836 */ /* 0x000fc60000000000 */
[----:B------:R-:W-:-:S13]  /*4ee0*/  ISETP.GE.AND P0, PT, R2, R21, PT ;  /* 0x000000150200720c */ /* 0x000fda0003f06270 */
[----:B------:R-:W-:Y:S05]  /*4ef0*/  @!P0 BRA `(.L_x_324) ;  /* 0xfffffff800448947 */ /* 0x000fea000383ffff */
.L_x_310:
[----:B------:R-:W-:Y:S05]  /*4f00*/  BSYNC.RECONVERGENT B1 ;  /* 0x0000000000017941 */ /* 0x000fea0003800200 */
.L_x_309:
        /* <DEDUP_REMOVED lines=32> */
.L_x_326:
[----:B------:R-:W-:Y:S05]  /*5110*/  BSYNC.RECONVERGENT B1 ;  /* 0x0000000000017941 */ /* 0x000fea0003800200 */
.L_x_325:
        /* <DEDUP_REMOVED lines=31> */
.L_x_328:
[----:B------:R-:W-:Y:S05]  /*5310*/  BSYNC.RECONVERGENT B1 ;  /* 0x0000000000017941 */ /* 0x000fea0003800200 */
.L_x_327:
        /* <DEDUP_REMOVED lines=31> */
.L_x_330:
[----:B------:R-:W-:Y:S05]  /*5510*/  BSYNC.RECONVERGENT B1 ;  /* 0x0000000000017941 */ /* 0x000fea0003800200 */
.L_x_329:
[----:B------:R-:W-:Y:S01]  /*5520*/  ISETP.GT.AND P0, PT, R8, 0x17, PT ;  /* 0x000000170800780c */ /* 0x000fe20003f04270 */
[----:B-1----:R1:W1:Y:S01]  /*5530*/  SHFL.DOWN PT, R6, R2, 0x8, 0x1f ;  /* 0x09001f0002067f89 */ /* 0x00226200000e0000 */
[----:B------:R-:W-:Y:S01]  /*5540*/  BSSY.RECONVERGENT B1, `(.L_x_331) ;  /* 0x000001d000017945 */ /* 0x000fe20003800200 */
[----:B--2---:R-:W-:Y:S02]  /*5550*/  IMAD.MOV.U32 R9, RZ, RZ, R11 ;  /* 0x000000ffff097224 */ /* 0x004fe400078e000b */
[----:B---3--:R2:W3:Y:S01]  /*5560*/  SHFL.DOWN PT, R7, R3, 0x8, 0x1f ;  /* 0x09001f0003077f89 */ /* 0x0084e200000e0000 */
[----:B------:R-:W-:Y:S02]  /*5570*/  IMAD.MOV.U32 R10, RZ, RZ, R12 ;  /* 0x000000ffff0a7224 */ /* 0x000fe400078e000c */
[----:B------:R-:W-:Y:S01]  /*5580*/  IMAD.MOV.U32 R4, RZ, RZ, R2 ;  /* 0x000000ffff047224 */ /* 0x000fe200078e0002 */
[----:B0-----:R2:W0:Y:S01]  /*5590*/  SHFL.DOWN PT, R14, R11, 0x8, 0x1f ;  /* 0x09001f000b0e7f89 */ /* 0x00142200000e0000 */
[----:B------:R-:W-:-:S03]  /*55a0*/  IMAD.MOV.U32 R5, RZ, RZ, R3 ;  /* 0x000000ffff057224 */ /* 0x000fc600078e0003 */
[----:B----4-:R2:W4:Y:S01]  /*55b0*/  SHFL.DOWN PT, R13, R12, 0x8, 0x1f ;  /* 0x09001f000c0d7f89 */ /* 0x01052200000e0000 */
        /* <DEDUP_REMOVED lines=21> */
.L_x_332:
[----:B------:R-:W-:Y:S05]  /*5710*/  BSYNC.RECONVERGENT B1 ;  /* 0x0000000000017941 */ /* 0x000fea0003800200 */
.L_x_331:
        /* <DEDUP_REMOVED lines=8> */
[----:B----4-:R-:W-:-:S03]  /*57a0*/  IMAD.MOV.U32 R13, RZ, RZ, R5 ;  /* 0x000000ffff0d7224 */ /* 0x010fc600078e0005 */
[----:B---3--:R3:W4:Y:S01]  /*57b0*/  SHFL.DOWN PT, R7, R10, 0x10, 0x1f ;  /* 0x0a001f000a077f89 */ /* 0x00872200000e0000 */
[----:B------:R-:W-:Y:S05]  /*57c0*/  @P0 BRA `(.L_x_334) ;  /* 0x0000000000500947 */ /* 0x000fea0003800000 */
[----:B-12---:R-:W-:Y:S01]  /*57d0*/  DSETP.GEU.AND P0, PT, |R4|, |R2|, PT ;  /* 0x400000020400722a */ /* 0x006fe20003f0e200 */
        /* <DEDUP_REMOVED lines=19> */
.L_x_334:
[----:B------:R-:W-:Y:S05]  /*5910*/  BSYNC.RECONVERGENT B1 ;  /* 0x0000000000017941 */ /* 0x000fea0003800200 */
.L_x_333:
        /* <DEDUP_REMOVED lines=11> */
.L_x_336:
[----:B------:R-:W-:Y:S05]  /*59d0*/  BSYNC.RECONVERGENT B1 ;  /* 0x0000000000017941 */ /* 0x000fea0003800200 */
.L_x_335:
        /* <DEDUP_REMOVED lines=8> */
[----:B0---4-:R-:W0:Y:S04]  /*5a60*/  LDS.128 R4, [R0+0x20] ;  /* 0x0000200000047984 */ /* 0x011e280000000c00 */
[----:B------:R2:W4:Y:S04]  /*5a70*/  LDS.64 R2, [R0+0x80] ;  /* 0x0000800000027984 */ /* 0x0005280000000a00 */
[----:B---3--:R2:W3:Y:S01]  /*5a80*/  LDS.128 R8, [R0+0x30] ;  /* 0x0000300000087984 */ /* 0x0084e20000000c00 */
[----:B-1----:R-:W-:Y:S01]  /*5a90*/  DSETP.GEU.AND P0, PT, |R12|, |R16|, PT ;  /* 0x400000100c00722a */ /* 0x002fe20003f0e200 */
[----:B------:R-:W-:-:S02]  /*5aa0*/  IMAD.MOV.U32 R20, RZ, RZ, R16 ;  /* 0x000000ffff147224 */ /* 0x000fc400078e0010 */
[----:B------:R-:W-:Y:S02]  /*5ab0*/  IMAD.MOV.U32 R21, RZ, RZ, R17 ;  /* 0x000000ffff157224 */ /* 0x000fe400078e0011 */
[----:B0-----:R-:W-:Y:S02]  /*5ac0*/  IMAD.MOV.U32 R23, RZ, RZ, R4 ;  /* 0x000000ffff177224 */ /* 0x001fe400078e0004 */
        /* <DEDUP_REMOVED lines=16> */
.L_x_338:
[----:B------:R-:W-:Y:S05]  /*5bd0*/  BSYNC.RECONVERGENT B1 ;  /* 0x0000000000017941 */ /* 0x000fea0003800200 */
.L_x_337:
        /* <DEDUP_REMOVED lines=23> */
.L_x_340:
[----:B------:R-:W-:Y:S05]  /*5d50*/  BSYNC.RECONVERGENT B1 ;  /* 0x0000000000017941 */ /* 0x000fea0003800200 */
.L_x_339:
        /* <DEDUP_REMOVED lines=21> */
.L_x_342:
[----:B------:R-:W-:Y:S05]  /*5eb0*/  BSYNC.RECONVERGENT B1 ;  /* 0x0000000000017941 */ /* 0x000fea0003800200 */
.L_x_341:
        /* <DEDUP_REMOVED lines=23> */
.L_x_344:
[----:B------:R-:W-:Y:S05]  /*6030*/  BSYNC.RECONVERGENT B1 ;  /* 0x0000000000017941 */ /* 0x000fea0003800200 */
.L_x_343:
        /* <DEDUP_REMOVED lines=21> */
.L_x_346:
[----:B------:R-:W-:Y:S05]  /*6190*/  BSYNC.RECONVERGENT B1 ;  /* 0x0000000000017941 */ /* 0x000fea0003800200 */
.L_x_345:
        /* <DEDUP_REMOVED lines=21> */
.L_x_348:
[----:B------:R-:W-:Y:S05]  /*62f0*/  BSYNC.RECONVERGENT B1 ;  /* 0x0000000000017941 */ /* 0x000fea0003800200 */
.L_x_347:
        /* <DEDUP_REMOVED lines=20> */
.L_x_268:
[----:B------:R-:W-:Y:S05]  /*6440*/  BSYNC.RECONVERGENT B0 ;  /* 0x0000000000007941 */ /* 0x000fea0003800200 */
.L_x_235:
[----:B------:R-:W-:Y:S05]  /*6450*/  @P1 EXIT ;  /* 0x000000000000194d */ /* 0x000fea0003800000 */
[----:B0123--:R-:W0:Y:S02]  /*6460*/  LDC.64 R2, c[0x0][0x390] ;  /* 0x0000e400ff027b82 */ /* 0x00fe240000000a00 */
[----:B0-----:R-:W-:Y:S04]  /*6470*/  STG.E.64 desc[UR8][R2.64], R12 ;  /* 0x0000000c02007986 */ /* 0x001fe8000c101b08 */
[----:B------:R-:W-:Y:S01]  /*6480*/  STG.E.64 desc[UR8][R2.64+0x8], R14 ;  /* 0x0000080e02007986 */ /* 0x000fe2000c101b08 */
[----:B------:R-:W-:Y:S05]  /*6490*/  EXIT ;  /* 0x000000000000794d */ /* 0x000fea0003800000 */
.L_x_349:
        /* <DEDUP_REMOVED lines=14> */
.L_x_737:


//--------------------- .text._ZN6thrust24THRUST_300001_SM_1000_NS8cuda_cub4core6detail13_kernel_agentINS1_8__reduce11ReduceAgentIPN4cuda3std3__45tupleIJdlEEESC_SB_iNS1_9__extrema9arg_max_fIdl10ComparatorEEEEJSC_SC_iSG_EEEvDpT0_ --------------------------
	.section	.text._ZN6thrust24THRUST_300001_SM_1000_NS8cuda_cub4core6detail13_kernel_agentINS1_8__reduce11ReduceAgentIPN4cuda3std3__45tupleIJdlEEESC_SB_iNS1_9__extrema9arg_max_fIdl10ComparatorEEEEJSC_SC_iSG_EEEvDpT0_,"ax",@progbits
	.align	128
        .global         _ZN6thrust24THRUST_300001_SM_1000_NS8cuda_cub4core6detail13_kernel_agentINS1_8__reduce11ReduceAgentIPN4cuda3std3__45tupleIJdlEEESC_SB_iNS1_9__extrema9arg_max_fIdl10ComparatorEEEEJSC_SC_iSG_EEEvDpT0_
        .type           _ZN6thrust24THRUST_300001_SM_1000_NS8cuda_cub4core6detail13_kernel_agentINS1_8__reduce11ReduceAgentIPN4cuda3std3__45tupleIJdlEEESC_SB_iNS1_9__extrema9arg_max_fIdl10ComparatorEEEEJSC_SC_iSG_EEEvDpT0_,@function
        .size           _ZN6thrust24THRUST_300001_SM_1000_NS8cuda_cub4core6detail13_kernel_agentINS1_8__reduce11ReduceAgentIPN4cuda3std3__45tupleIJdlEEESC_SB_iNS1_9__extrema9arg_max_fIdl10ComparatorEEEEJSC_SC_iSG_EEEvDpT0_,(.L_x_738 - _ZN6thrust24THRUST_300001_SM_1000_NS8cuda_cub4core6detail13_kernel_agentINS1_8__reduce11ReduceAgentIPN4cuda3std3__45tupleIJdlEEESC_SB_iNS1_9__extrema9arg_max_fIdl10ComparatorEEEEJSC_SC_iSG_EEEvDpT0_)
        .other          _ZN6thrust24THRUST_300001_SM_1000_NS8cuda_cub4core6detail13_kernel_agentINS1_8__reduce11ReduceAgentIPN4cuda3std3__45tupleIJdlEEESC_SB_iNS1_9__extrema9arg_max_fIdl10ComparatorEEEEJSC_SC_iSG_EEEvDpT0_,@"STO_CUDA_ENTRY STV_DEFAULT"
_ZN6thrust24THRUST_300001_SM_1000_NS8cuda_cub4core6detail13_kernel_agentINS1_8__reduce11ReduceAgentIPN4cuda3std3__45tupleIJdlEEESC_SB_iNS1_9__extrema9arg_max_fIdl10ComparatorEEEEJSC_SC_iSG_EEEvDpT0_:
.text._ZN6thrust24THRUST_300001_SM_1000_NS8cuda_cub4core6detail13_kernel_agentINS1_8__reduce11ReduceAgentIPN4cuda3std3__45tupleIJdlEEESC_SB_iNS1_9__extrema9arg_max_fIdl10ComparatorEEEEJSC_SC_iSG_EEEvDpT0_:
        /* <DEDUP_REMOVED lines=21> */
.L_x_353:
[----:B0-----:R-:W-:Y:S05]  /*0150*/  BSYNC.RECONVERGENT B1 ;  /* 0x0000000000017941 */ /* 0x001fea0003800200 */
.L_x_352:
        /* <DEDUP_REMOVED lines=15> */
.L_x_360:
        /* <DEDUP_REMOVED lines=31> */
.L_x_359:
[----:B------:R-:W-:Y:S05]  /*0440*/  BSYNC.RECONVERGENT B3 ;  /* 0x0000000000037941 */ /* 0x000fea0003800200 */
.L_x_358:
[----:B------:R-:W-:Y:S02]  /*0450*/  IMAD.X R3, RZ, RZ, R3, P3 ;  /* 0x000000ffff037224 */ /* 0x000fe400018e0603 */
[----:B------:R-:W-:Y:S01]  /*0460*/  VIADD R19, R19, 0x100 ;  /* 0x0000010013137836 */ /* 0x000fe20000000000 */
[----:B------:R-:W-:Y:S06]  /*0470*/  @P2 BRA `(.L_x_360) ;  /* 0xfffffffc00742947 */ /* 0x000fec000383ffff */
.L_x_357:
[----:B------:R-:W-:Y:S05]  /*0480*/  BSYNC.RECONVERGENT B2 ;  /* 0x0000000000027941 */ /* 0x000fea0003800200 */
.L_x_356:
[----:B------:R-:W0:Y:S01]  /*0490*/  LDC.64 R8, c[0x0][0x380] ;  /* 0x0000e000ff087b82 */ /* 0x000e220000000a00 */
[----:B------:R-:W-:-:S13]  /*04a0*/  ISETP.GE.U32.AND P0, PT, R4, 0x300, PT ;  /* 0x000003000400780c */ /* 0x000fda0003f06070 */
[----:B------:R-:W-:Y:S05]  /*04b0*/  @!P0 BRA `(.L_x_355) ;  /* 0x0000000400908947 */ /* 0x000fea0003800000 */
.L_x_369:
        /* <DEDUP_REMOVED lines=13> */
[----:B------:R-:W-:Y:S01]  /*0590*/  IMAD.MOV.U32 R23, RZ, RZ, R12 ;  /* 0x000000ffff177224 */ /* 0x000fe200078e000c */
[----:B------:R-:W-:Y:S01]  /*05a0*/  MOV R25, R13 ;  /* 0x0000000d00197202 */ /* 0x000fe20000000f00 */
[----:B------:R-:W-:Y:S02]  /*05b0*/  IMAD.MOV.U32 R2, RZ, RZ, R14 ;  /* 0x000000ffff027224 */ /* 0x000fe400078e000e */
[----:B------:R-:W-:-:S09]  /*05c0*/  IMAD.MOV.U32 R3, RZ, RZ, R15 ;  /* 0x000000ffff037224 */ /* 0x000fd200078e000f */
        /* <DEDUP_REMOVED lines=9> */
.L_x_362:
[----:B------:R-:W-:Y:S05]  /*0660*/  BSYNC.RECONVERGENT B2 ;  /* 0x0000000000027941 */ /* 0x000fea0003800200 */
.L_x_361:
        /* <DEDUP_REMOVED lines=25> */
.L_x_364:
[----:B------:R-:W-:Y:S05]  /*0800*/  BSYNC.RECONVERGENT B2 ;  /* 0x0000000000027941 */ /* 0x000fea0003800200 */
.L_x_363:
        /* <DEDUP_REMOVED lines=21> */
.L_x_366:
[----:B------:R-:W-:Y:S05]  /*0960*/  BSYNC.RECONVERGENT B2 ;  /* 0x0000000000027941 */ /* 0x000fea0003800200 */
.L_x_365:
        /* <DEDUP_REMOVED lines=21> */
.L_x_368:
[----:B------:R-:W-:Y:S05]  /*0ac0*/  BSYNC.RECONVERGENT B2 ;  /* 0x0000000000027941 */ /* 0x000fea0003800200 */
.L_x_367:
[----:B------:R-:W-:-:S05]  /*0ad0*/  VIADD R19, R19, 0x400 ;  /* 0x0000040013137836 */ /* 0x000fca0000000000 */
[----:B------:R-:W-:-:S13]  /*0ae0*/  ISETP.GE.AND P0, PT, R19, UR5, PT ;  /* 0x0000000513007c0c */ /* 0x000fda000bf06270 */
[----:B------:R-:W-:Y:S05]  /*0af0*/  @!P0 BRA `(.L_x_369) ;  /* 0xfffffff800708947 */ /* 0x000fea000383ffff */
.L_x_355:
[----:B------:R-:W-:Y:S05]  /*0b00*/  BSYNC.RECONVERGENT B1 ;  /* 0x0000000000017941 */ /* 0x000fea0003800200 */
.L_x_354:
        /* <DEDUP_REMOVED lines=35> */
.L_x_372:
[----:B------:R-:W-:Y:S05]  /*0d40*/  BSYNC.RECONVERGENT B1 ;  /* 0x0000000000017941 */ /* 0x000fea0003800200 */
.L_x_371:
        /* <DEDUP_REMOVED lines=31> */
.L_x_374:
[----:B------:R-:W-:Y:S05]  /*0f40*/  BSYNC.RECONVERGENT B1 ;  /* 0x0000000000017941 */ /* 0x000fea0003800200 */
.L_x_373:
        /* <DEDUP_REMOVED lines=31> */
.L_x_376:
[----:B------:R-:W-:Y:S05]  /*1140*/  BSYNC.RECONVERGENT B1 ;  /* 0x0000000000017941 */ /* 0x000fea0003800200 */
.L_x_375:
        /* <DEDUP_REMOVED lines=31> */
.L_x_378:
[----:B------:R-:W-:Y:S05]  /*1340*/  BSYNC.RECONVERGENT B1 ;  /* 0x0000000000017941 */ /* 0x000fea0003800200 */
.L_x_377:
[----:B------:R-:W-:Y:S01]  /*1350*/  ISETP.GT.AND P0, PT, R9, 0xf, PT ;  /* 0x0000000f0900780c */ /* 0x000fe20003f04270 */
[----:B-1----:R1:W1:Y:S01]  /*1360*/  SHFL.DOWN PT, R6, R4, 0x10, 0x1f ;  /* 0x0a001f0004067f89 */ /* 0x00226200000e0000 */
[----:B------:R-:W-:Y:S01]  /*1370*/  BSSY.RECONVERGENT B1, `(.L_x_379) ;  /* 0x000001d000017945 */ /* 0x000fe20003800200 */
[----:B0-----:R-:W-:Y:S01]  /*1380*/  MOV R14, R8 ;  /* 0x00000008000e7202 */ /* 0x001fe20000000f00 */
[----:B----4-:R-:W-:Y:S01]  /*1390*/  IMAD.MOV.U32 R15, RZ, RZ, R10 ;  /* 0x000000ffff0f7224 */ /* 0x010fe200078e000a */
[----:B--2---:R0:W2:Y:S01]  /*13a0*/  SHFL.DOWN PT, R7, R5, 0x10, 0x1f ;  /* 0x0a001f0005077f89 */ /* 0x0040a200000e0000 */
[----:B------:R-:W-:Y:S02]  /*13b0*/  IMAD.MOV.U32 R2, RZ, RZ, R4 ;  /* 0x000000ffff027224 */ /* 0x000fe400078e0004 */
[----:B------:R-:W-:Y:S01]  /*13c0*/  IMAD.MOV.U32 R3, RZ, RZ, R5 ;  /* 0x000000ffff037224 */ /* 0x000fe200078e0005 */
[----:B------:R0:W4:Y:S04]  /*13d0*/  SHFL.DOWN PT, R11, R8, 0x10, 0x1f ;  /* 0x0a001f00080b7f89 */ /* 0x00012800000e0000 */
        /* <DEDUP_REMOVED lines=22> */
.L_x_380:
[----:B------:R-:W-:Y:S05]  /*1540*/  BSYNC.RECONVERGENT B1 ;  /* 0x0000000000017941 */ /* 0x000fea0003800200 */
.L_x_379:
        /* <DEDUP_REMOVED lines=11> */
.L_x_382:
[----:B------:R-:W-:Y:S05]  /*1600*/  BSYNC.RECONVERGENT B1 ;  /* 0x0000000000017941 */ /* 0x000fea0003800200 */
.L_x_381:
        /* <DEDUP_REMOVED lines=31> */
.L_x_385:
[----:B------:R-:W-:Y:S05]  /*1800*/  BSYNC.RECONVERGENT B1 ;  /* 0x0000000000017941 */ /* 0x000fea0003800200 */
.L_x_384:
        /* <DEDUP_REMOVED lines=10> */
[----:B------:R-:W-:Y:S01]  /*18b0*/  MOV R15, R26 ;  /* 0x0000001a000f7202 */ /* 0x000fe20000000f00 */
[----:B------:R-:W-:Y:S02]  /*18c0*/  IMAD.MOV.U32 R29, RZ, RZ, R27 ;  /* 0x000000ffff1d7224 */ /* 0x000fe400078e001b */
[----:B------:R-:W-:Y:S02]  /*18d0*/  IMAD.MOV.U32 R4, RZ, RZ, R24 ;  /* 0x000000ffff047224 */ /* 0x000fe400078e0018 */
[----:B------:R-:W-:-:S08]  /*18e0*/  IMAD.MOV.U32 R5, RZ, RZ, R25 ;  /* 0x000000ffff057224 */ /* 0x000fd000078e0019 */
        /* <DEDUP_REMOVED lines=9> */
.L_x_387:
[----:B------:R-:W-:Y:S05]  /*1980*/  BSYNC.RECONVERGENT B1 ;  /* 0x0000000000017941 */ /* 0x000fea0003800200 */
.L_x_386:
        /* <DEDUP_REMOVED lines=21> */
.L_x_389:
[----:B------:R-:W-:Y:S05]  /*1ae0*/  BSYNC.RECONVERGENT B1 ;  /* 0x0000000000017941 */ /* 0x000fea0003800200 */
.L_x_388:
        /* <DEDUP_REMOVED lines=23> */
.L_x_391:
[----:B------:R-:W-:Y:S05]  /*1c60*/  BSYNC.RECONVERGENT B1 ;  /* 0x0000000000017941 */ /* 0x000fea0003800200 */
.L_x_390:
        /* <DEDUP_REMOVED lines=21> */
.L_x_393:
[----:B------:R-:W-:Y:S05]  /*1dc0*/  BSYNC.RECONVERGENT B1 ;  /* 0x0000000000017941 */ /* 0x000fea0003800200 */
.L_x_392:
        /* <DEDUP_REMOVED lines=21> */
.L_x_395:
[----:B------:R-:W-:Y:S05]  /*1f20*/  BSYNC.RECONVERGENT B1 ;  /* 0x0000000000017941 */ /* 0x000fea0003800200 */
.L_x_394:
        /* <DEDUP_REMOVED lines=21> */
.L_x_370:
        /* <DEDUP_REMOVED lines=19> */
[----:B0-----:R-:W-:Y:S01]  /*21b0*/  MOV R16, R9 ;  /* 0x0000000900107202 */ /* 0x001fe20000000f00 */
[----:B--2---:R-:W-:Y:S02]  /*21c0*/  IMAD.MOV.U32 R18, RZ, RZ, R11 ;  /* 0x000000ffff127224 */ /* 0x004fe400078e000b */
[----:B------:R-:W-:Y:S02]  /*21d0*/  IMAD.MOV.U32 R2, RZ, RZ, R6 ;  /* 0x000000ffff027224 */ /* 0x000fe400078e0006 */
[----:B------:R-:W-:-:S08]  /*21e0*/  IMAD.MOV.U32 R3, RZ, RZ, R7 ;  /* 0x000000ffff037224 */ /* 0x000fd000078e0007 */
        /* <DEDUP_REMOVED lines=15> */
.L_x_397:
[----:B------:R-:W-:Y:S05]  /*22e0*/  BSYNC.RECONVERGENT B1 ;  /* 0x0000000000017941 */ /* 0x000fea0003800200 */
.L_x_396:
        /* <DEDUP_REMOVED lines=32> */
.L_x_399:
[----:B------:R-:W-:Y:S05]  /*24f0*/  BSYNC.RECONVERGENT B1 ;  /* 0x0000000000017941 */ /* 0x000fea0003800200 */
.L_x_398:
[----:B-1----:R-:W-:Y:S01]  /*2500*/  VIADD R2, R4, 0x4 ;  /* 0x0000000404027836 */ /* 0x002fe20000000000 */
[----:B---3--:R1:W3:Y:S01]  /*2510*/  SHFL.DOWN PT, R8, R6, 0x4, R5 ;  /* 0x0880000006087989 */ /* 0x0082e200000e0005 */
[----:B------:R-:W-:Y:S01]  /*2520*/  BSSY.RECONVERGENT B1, `(.L_x_400) ;  /* 0x000001e000017945 */ /* 0x000fe20003800200 */
[----:B------:R-:W-:Y:S01]  /*2530*/  IMAD.MOV.U32 R14, RZ, RZ, R10 ;  /* 0x000000ffff0e7224 */ /* 0x000fe200078e000a */
[----:B------:R-:W-:Y:S01]  /*2540*/  MOV R3, R7 ;  /* 0x0000000700037202 */ /* 0x000fe20000000f00 */
[----:B0-----:R1:W0:Y:S01]  /*2550*/  SHFL.DOWN PT, R9, R7, 0x4, R5 ;  /* 0x0880000007097989 */ /* 0x00122200000e0005 */
[----:B------:R-:W-:Y:S01]  /*2560*/  ISETP.GT.AND P0, PT, R2, R5, PT ;  /* 0x000000050200720c */ /* 0x000fe20003f04270 */
[----:B------:R-:W-:Y:S02]  /*2570*/  IMAD.MOV.U32 R16, RZ, RZ, R12 ;  /* 0x000000ffff107224 */ /* 0x000fe400078e000c */
[----:B--2---:R1:W2:Y:S01]  /*2580*/  SHFL.DOWN PT, R11, R10, 0x4, R5 ;  /* 0x088000000a0b7989 */ /* 0x0042a200000e0005 */
[----:B------:R-:W-:-:S03]  /*2590*/  IMAD.MOV.U32 R2, RZ, RZ, R6 ;  /* 0x000000ffff027224 */ /* 0x000fc600078e0006 */
[----:B----4-:R1:W4:Y:S06]  /*25a0*/  SHFL.DOWN PT, R13, R12, 0x4, R5 ;  /* 0x088000000c0d7989 */ /* 0x01032c00000e0005 */
        /* <DEDUP_REMOVED lines=21> */
.L_x_401:
[----:B------:R-:W-:Y:S05]  /*2700*/  BSYNC.RECONVERGENT B1 ;  /* 0x0000000000017941 */ /* 0x000fea0003800200 */
.L_x_400:
        /* <DEDUP_REMOVED lines=32> */
.L_x_403:
[----:B------:R-:W-:Y:S05]  /*2910*/  BSYNC.RECONVERGENT B1 ;  /* 0x0000000000017941 */ /* 0x000fea0003800200 */
.L_x_402:
[----:B-1----:R-:W-:Y:S01]  /*2920*/  VIADD R2, R4, 0x10 ;  /* 0x0000001004027836 */ /* 0x002fe20000000000 */
[----:B---3--:R1:W3:Y:S01]  /*2930*/  SHFL.DOWN PT, R8, R6, 0x10, R5 ;  /* 0x0a00000006087989 */ /* 0x0082e200000e0005 */
[----:B------:R-:W-:Y:S01]  /*2940*/  BSSY.RECONVERGENT B1, `(.L_x_404) ;  /* 0x000001e000017945 */ /* 0x000fe20003800200 */
[----:B------:R-:W-:Y:S02]  /*2950*/  IMAD.MOV.U32 R14, RZ, RZ, R10 ;  /* 0x000000ffff0e7224 */ /* 0x000fe400078e000a */
[----:B------:R-:W-:Y:S01]  /*2960*/  ISETP.GT.AND P0, PT, R2, R5, PT ;  /* 0x000000050200720c */ /* 0x000fe20003f04270 */
[----:B0-----:R1:W0:Y:S01]  /*2970*/  SHFL.DOWN PT, R9, R7, 0x10, R5 ;  /* 0x0a00000007097989 */ /* 0x00122200000e0005 */
[----:B------:R-:W-:Y:S01]  /*2980*/  IMAD.MOV.U32 R15, RZ, RZ, R12 ;  /* 0x000000ffff0f7224 */ /* 0x000fe200078e000c */
[----:B------:R-:W-:Y:S01]  /*2990*/  MOV R2, R6 ;  /* 0x0000000600027202 */ /* 0x000fe20000000f00 */
[----:B------:R-:W-:Y:S01]  /*29a0*/  IMAD.MOV.U32 R3, RZ, RZ, R7 ;  /* 0x000000ffff037224 */ /* 0x000fe200078e0007 */
[----:B--2---:R1:W2:Y:S04]  /*29b0*/  SHFL.DOWN PT, R11, R10, 0x10, R5 ;  /* 0x0a0000000a0b7989 */ /* 0x0042a800000e0005 */
        /* <DEDUP_REMOVED lines=22> */
.L_x_405:
[----:B------:R-:W-:Y:S05]  /*2b20*/  BSYNC.RECONVERGENT B1 ;  /* 0x0000000000017941 */ /* 0x000fea0003800200 */
.L_x_404:
        /* <DEDUP_REMOVED lines=11> */
.L_x_407:
[----:B------:R-:W-:Y:S05]  /*2be0*/  BSYNC.RECONVERGENT B1 ;  /* 0x0000000000017941 */ /* 0x000fea0003800200 */
.L_x_406:
        /* <DEDUP_REMOVED lines=35> */
.L_x_409:
[----:B------:R-:W-:Y:S05]  /*2e20*/  BSYNC.RECONVERGENT B1 ;  /* 0x0000000000017941 */ /* 0x000fea0003800200 */
.L_x_408:
[----:B------:R-:W-:Y:S01]  /*2e30*/  UISETP.GE.AND UP0, UPT, UR8, 0x41, UPT ;  /* 0x000000410800788c */ /* 0x000fe2000bf06270 */
[----:B0-----:R-:W-:Y:S01]  /*2e40*/  IMAD.MOV.U32 R9, RZ, RZ, R11 ;  /* 0x000000ffff097224 */ /* 0x001fe200078e000b */
[----:B------:R-:W-:Y:S01]  /*2e50*/  MOV R2, R4 ;  /* 0x0000000400027202 */ /* 0x000fe20000000f00 */
[----:B------:R-:W-:Y:S02]  /*2e60*/  IMAD.MOV.U32 R0, RZ, RZ, R8 ;  /* 0x000000ffff007224 */ /* 0x000fe400078e0008 */
[----:B------:R-:W-:-:S04]  /*2e70*/  IMAD.MOV.U32 R3, RZ, RZ, R5 ;  /* 0x000000ffff037224 */ /* 0x000fc800078e0005 */
        /* <DEDUP_REMOVED lines=27> */
.L_x_411:
[----:B------:R-:W-:Y:S05]  /*3030*/  BSYNC.RECONVERGENT B1 ;  /* 0x0000000000017941 */ /* 0x000fea0003800200 */
.L_x_410:
        /* <DEDUP_REMOVED lines=32> */
.L_x_413:
[----:B------:R-:W-:Y:S05]  /*3240*/  BSYNC.RECONVERGENT B1 ;  /* 0x0000000000017941 */ /* 0x000fea0003800200 */
.L_x_412:
[----:B------:R-:W-:Y:S01]  /*3250*/  UISETP.GE.AND UP0, UPT, UR8, 0x81, UPT ;  /* 0x000000810800788c */ /* 0x000fe2000bf06270 */
[----:B------:R-:W-:Y:S01]  /*3260*/  IMAD.MOV.U32 R9, RZ, RZ, R11 ;  /* 0x000000ffff097224 */ /* 0x000fe200078e000b */
        /* <DEDUP_REMOVED lines=30> */
.L_x_415:
[----:B------:R-:W-:Y:S05]  /*3450*/  BSYNC.RECONVERGENT B1 ;  /* 0x0000000000017941 */ /* 0x000fea0003800200 */
.L_x_414:
        /* <DEDUP_REMOVED lines=32> */
.L_x_417:
[----:B------:R-:W-:Y:S05]  /*3660*/  BSYNC.RECONVERGENT B1 ;  /* 0x0000000000017941 */ /* 0x000fea0003800200 */
.L_x_416:
        /* <DEDUP_REMOVED lines=13> */
[----:B------:R-:W-:Y:S01]  /*3740*/  MOV R6, R2 ;  /* 0x0000000200067202 */ /* 0x000fe20000000f00 */
[----:B------:R-:W-:Y:S02]  /*3750*/  IMAD.MOV.U32 R7, RZ, RZ, R3 ;  /* 0x000000ffff077224 */ /* 0x000fe400078e0003 */
[----:B-1----:R-:W-:Y:S02]  /*3760*/  IMAD.MOV.U32 R9, RZ, RZ, R12 ;  /* 0x000000ffff097224 */ /* 0x002fe400078e000c */
        /* <DEDUP_REMOVED lines=16> */
.L_x_419:
[----:B------:R-:W-:Y:S05]  /*3870*/  BSYNC.RECONVERGENT B1 ;  /* 0x0000000000017941 */ /* 0x000fea0003800200 */
.L_x_418:
        /* <DEDUP_REMOVED lines=32> */
.L_x_351:
        /* <DEDUP_REMOVED lines=34> */
[----:B------:R-:W-:-:S04]  /*3ca0*/  IMAD.MOV.U32 R15, RZ, RZ, 0x500 ;  /* 0x00000500ff0f7424 */ /* 0x000fc800078e00ff */
        /* <DEDUP_REMOVED lines=8> */
[----:B------:R-:W-:Y:S02]  /*3d30*/  @P2 MOV R9, R13 ;  /* 0x0000000d00092202 */ /* 0x000fe40000000f00 */
[----:B------:R-:W-:-:S04]  /*3d40*/  @P2 SEL R7, R11, R7, P0 ;  /* 0x000000070b072207 */ /* 0x000fc80000000000 */
        /* <DEDUP_REMOVED lines=10> */
[----:B------:R-:W-:Y:S06]  /*3df0*/  BRA.U !UP0, `(.L_x_420) ;  /* 0x0000000508287547 */ /* 0x000fec000b800000 */
[----:B------:R-:W-:Y:S01]  /*3e00*/  IMAD.MOV.U32 R25, RZ, RZ, R2 ;  /* 0x000000ffff197224 */ /* 0x000fe200078e0002 */
[----:B------:R-:W0:Y:S01]  /*3e10*/  LDCU UR4, c[0x0][0x390] ;  /* 0x00007200ff0477ac */ /* 0x000e220008000800 */
[----:B------:R-:W-:Y:S02]  /*3e20*/  IMAD.MOV.U32 R24, RZ, RZ, R3 ;  /* 0x000000ffff187224 */ /* 0x000fe400078e0003 */
[----:B------:R-:W-:-:S07]  /*3e30*/  IMAD.MOV.U32 R27, RZ, RZ, 0x500 ;  /* 0x00000500ff1b7424 */ /* 0x000fce00078e00ff */
.L_x_421:
[----:B------:R-:W1:Y:S01]  /*3e40*/  LDC.64 R22, c[0x0][0x380] ;  /* 0x0000e000ff167b82 */ /* 0x000e620000000a00 */
[----:B------:R-:W-:-:S04]  /*3e50*/  IMAD.IADD R3, R0, 0x1, R27 ;  /* 0x0000000100037824 */ /* 0x000fc800078e021b */
[----:B-1----:R-:W-:-:S05]  /*3e60*/  IMAD.WIDE.U32 R22, R3, 0x10, R22 ;  /* 0x0000001003167825 */ /* 0x002fca00078e0016 */
        /* <DEDUP_REMOVED lines=14> */
[----:B------:R-:W-:Y:S02]  /*3f50*/  @P2 FSEL R29, R5, R21, P0 ;  /* 0x00000015051d2208 */ /* 0x000fe40000000000 */
[----:B------:R-:W2:Y:S01]  /*3f60*/  LDG.E.64.CONSTANT R4, desc[UR6][R22.64+0x4000] ;  /* 0x0040000616047981 */ /* 0x000ea2000c1e9b00 */
[----:B------:R-:W-:Y:S02]  /*3f70*/  @P2 IMAD.MOV.U32 R20, RZ, RZ, R26 ;  /* 0x000000ffff142224 */ /* 0x000fe400078e001a */
[----:B------:R-:W-:-:S06]  /*3f80*/  @P2 IMAD.MOV.U32 R21, RZ, RZ, R29 ;  /* 0x000000ffff152224 */ /* 0x000fcc00078e001d */
        /* <DEDUP_REMOVED lines=32> */
[----:B------:R-:W-:-:S05]  /*4190*/  VIADD R7, R27, 0xa00 ;  /* 0x00000a001b077836 */ /* 0x000fca0000000000 */
[----:B0-----:R-:W-:Y:S01]  /*41a0*/  ISETP.GT.AND P1, PT, R7, UR4, PT ;  /* 0x0000000407007c0c */ /* 0x001fe2000bf24270 */
[----:B------:R-:W-:-:S04]  /*41b0*/  VIADD R15, R27, 0x500 ;  /* 0x000005001b0f7836 */ /* 0x000fc80000000000 */
[----:B------:R-:W-:Y:S01]  /*41c0*/  IMAD.MOV.U32 R27, RZ, RZ, R15 ;  /* 0x000000ffff1b7224 */ /* 0x000fe200078e000f */
        /* <DEDUP_REMOVED lines=11> */
[----:B------:R-:W-:Y:S01]  /*4280*/  IMAD.MOV.U32 R24, RZ, RZ, R3 ;  /* 0x000000ffff187224 */ /* 0x000fe200078e0003 */
[----:B------:R-:W-:Y:S06]  /*4290*/  @!P1 BRA `(.L_x_421) ;  /* 0xfffffff800e89947 */ /* 0x000fec000383ffff */
.L_x_420:
[----:B------:R-:W-:-:S13]  /*42a0*/  ISETP.GE.AND P0, PT, R15, UR4, PT ;  /* 0x000000040f007c0c */ /* 0x000fda000bf06270 */
        /* <DEDUP_REMOVED lines=12> */
[----:B------:R-:W0:Y:S01]  /*4370*/  LDC.64 R6, c[0x0][0x380] ;  /* 0x0000e000ff067b82 */ /* 0x000e220000000a00 */
[----:B------:R-:W-:Y:S01]  /*4380*/  LEA.HI R8, R20, 0x1, RZ, 0x18 ;  /* 0x0000000114087811 */ /* 0x000fe200078fc0ff */
[----:B------:R-:W-:Y:S01]  /*4390*/  IMAD.IADD R21, R0, 0x1, R15 ;  /* 0x0000000100157824 */ /* 0x000fe200078e020f */
[----:B------:R-:W-:Y:S02]  /*43a0*/  MOV R12, R0 ;  /* 0x00000000000c7202 */ /* 0x000fe40000000f00 */
[----:B------:R-:W-:-:S05]  /*43b0*/  LOP3.LUT R8, R8, 0x3, RZ, 0xc0, !PT ;  /* 0x0000000308087812 */ /* 0x000fca00078ec0ff */
[----:B------:R-:W-:-:S07]  /*43c0*/  IMAD.MOV R14, RZ, RZ, -R8 ;  /* 0x000000ffff0e7224 */ /* 0x000fce00078e0a08 */
.L_x_428:
[----:B0-----:R-:W-:-:S05]  /*43d0*/  IMAD.WIDE.U32 R18, R21, 0x10, R6 ;  /* 0x0000001015127825 */ /* 0x001fca00078e0006 */
[----:B------:R-:W2:Y:S04]  /*43e0*/  LDG.E.64.CONSTANT R8, desc[UR6][R18.64] ;  /* 0x0000000612087981 */ /* 0x000ea8000c1e9b00 */
[----:B------:R-:W3:Y:S01]  /*43f0*/  LDG.E.64.CONSTANT R10, desc[UR6][R18.64+0x8] ;  /* 0x00000806120a7981 */ /* 0x000ee2000c1e9b00 */
[----:B------:R-:W-:Y:S01]  /*4400*/  VIADD R14, R14, 0x1 ;  /* 0x000000010e0e7836 */ /* 0x000fe20000000000 */
[----:B------:R-:W-:Y:S01]  /*4410*/  BSSY.RECONVERGENT B3, `(.L_x_426) ;  /* 0x000001a000037945 */ /* 0x000fe20003800200 */
[----:B------:R-:W-:Y:S02]  /*4420*/  IMAD.MOV.U32 R23, RZ, RZ, R2 ;  /* 0x000000ffff177224 */ /* 0x000fe400078e0002 */
        /* <DEDUP_REMOVED lines=24> */
.L_x_427:
[----:B------:R-:W-:Y:S05]  /*45b0*/  BSYNC.RECONVERGENT B3 ;  /* 0x0000000000037941 */ /* 0x000fea0003800200 */
.L_x_426:
[----:B------:R-:W-:Y:S02]  /*45c0*/  VIADD R12, R12, 0x100 ;  /* 0x000001000c0c7836 */ /* 0x000fe40000000000 */
[----:B------:R-:W-:Y:S01]  /*45d0*/  VIADD R21, R21, 0x100 ;  /* 0x0000010015157836 */ /* 0x000fe20000000000 */
[----:B------:R-:W-:Y:S06]  /*45e0*/  @P2 BRA `(.L_x_428) ;  /* 0xfffffffc00782947 */ /* 0x000fec000383ffff */
.L_x_425:
[----:B------:R-:W-:Y:S05]  /*45f0*/  BSYNC.RECONVERGENT B2 ;  /* 0x0000000000027941 */ /* 0x000fea0003800200 */
.L_x_424:
[----:B------:R-:W-:-:S13]  /*4600*/  ISETP.GE.U32.AND P0, PT, R20, 0x300, PT ;  /* 0x000003001400780c */ /* 0x000fda0003f06070 */
[----:B------:R-:W-:Y:S05]  /*4610*/  @!P0 BRA `(.L_x_423) ;  /* 0x0000000400c88947 */ /* 0x000fea0003800000 */
[----:B------:R-:W0:Y:S01]  /*4620*/  LDCU.64 UR8, c[0x0][0x380] ;  /* 0x00007000ff0877ac */ /* 0x000e220008000a00 */
[----:B------:R-:W1:Y:S01]  /*4630*/  LDC.64 R10, c[0x0][0x380] ;  /* 0x0000e000ff0a7b82 */ /* 0x000e620000000a00 */
[C---:B------:R-:W-:Y:S01]  /*4640*/  IADD3 R17, P0, PT, R12.reuse, R15, RZ ;  /* 0x0000000f0c117210 */ /* 0x040fe20007f1e0ff */
[----:B------:R-:W-:-:S04]  /*4650*/  IMAD.IADD R15, R12, 0x1, R15 ;  /* 0x000000010c0f7824 */ /* 0x000fc800078e020f */
[----:B------:R-:W-:Y:S01]  /*4660*/  IMAD.X R6, RZ, RZ, RZ, P0 ;  /* 0x000000ffff067224 */ /* 0x000fe200000e06ff */
[----:B0-----:R-:W-:-:S04]  /*4670*/  LEA R14, P1, R17, UR8, 0x4 ;  /* 0x00000008110e7c11 */ /* 0x001fc8000f8220ff */
[----:B------:R-:W-:Y:S02]  /*4680*/  IADD3 R14, P0, PT, R14, 0x3008, RZ ;  /* 0x000030080e0e7810 */ /* 0x000fe40007f1e0ff */
[----:B------:R-:W-:-:S05]  /*4690*/  LEA.HI.X R17, R17, UR9, R6, 0x4, P1 ;  /* 0x0000000911117c11 */ /* 0x000fca00088f2406 */
[----:B------:R-:W-:-:S07]  /*46a0*/  IMAD.X R17, RZ, RZ, R17, P0 ;  /* 0x000000ffff117224 */ /* 0x000fce00000e0611 */
.L_x_437:
[----:B-1----:R-:W-:-:S05]  /*46b0*/  IMAD.WIDE.U32 R8, R15, 0x10, R10 ;  /* 0x000000100f087825 */ /* 0x002fca00078e000a */
[----:B------:R-:W2:Y:S04]  /*46c0*/  LDG.E.64.CONSTANT R22, desc[UR6][R8.64] ;  /* 0x0000000608167981 */ /* 0x000ea8000c1e9b00 */
[----:B------:R0:W3:Y:S02]  /*46d0*/  LDG.E.64.CONSTANT R6, desc[UR6][R8.64+0x8] ;  /* 0x0000080608067981 */ /* 0x0000e4000c1e9b00 */
[----:B0-----:R-:W-:Y:S02]  /*46e0*/  IMAD.MOV.U32 R8, RZ, RZ, R14 ;  /* 0x000000ffff087224 */ /* 0x001fe400078e000e */
[----:B------:R-:W-:-:S05]  /*46f0*/  IMAD.MOV.U32 R9, RZ, RZ, R17 ;  /* 0x000000ffff097224 */ /* 0x000fca00078e0011 */
[----:B------:R0:W5:Y:S04]  /*4700*/  LDG.E.64.CONSTANT R20, desc[UR6][R8.64+-0x2008] ;  /* 0xffdff80608147981 */ /* 0x000168000c1e9b00 */
[----:B------:R0:W5:Y:S01]  /*4710*/  LDG.E.64.CONSTANT R18, desc[UR6][R8.64+-0x2000] ;  /* 0xffe0000608127981 */ /* 0x000162000c1e9b00 */
[----:B------:R-:W-:Y:S01]  /*4720*/  BSSY.RECONVERGENT B2, `(.L_x_429) ;  /* 0x0000015000027945 */ /* 0x000fe20003800200 */
[----:B--2---:R-:W-:Y:S01]  /*4730*/  DSETP.GEU.AND P0, PT, |R4|, |R22|, PT ;  /* 0x400000160400722a */ /* 0x004fe20003f0e200 */
[----:B------:R-:W-:Y:S02]  /*4740*/  IMAD.MOV.U32 R16, RZ, RZ, R22 ;  /* 0x000000ffff107224 */ /* 0x000fe400078e0016 */
[----:B------:R-:W-:Y:S01]  /*4750*/  IMAD.MOV.U32 R17, RZ, RZ, R23 ;  /* 0x000000ffff117224 */ /* 0x000fe200078e0017 */
[----:B---3--:R-:W-:Y:S01]  /*4760*/  MOV R29, R7 ;  /* 0x00000007001d7202 */ /* 0x008fe20000000f00 */
[----:B------:R-:W-:-:S09]  /*4770*/  IMAD.MOV.U32 R27, RZ, RZ, R6 ;  /* 0x000000ffff1b7224 */ /* 0x000fd200078e0006 */
        /* <DEDUP_REMOVED lines=15> */
.L_x_430:
[----:B------:R-:W-:Y:S05]  /*4870*/  BSYNC.RECONVERGENT B2 ;  /* 0x0000000000027941 */ /* 0x000fea0003800200 */
.L_x_429:
[----:B------:R0:W5:Y:S04]  /*4880*/  LDG.E.64.CONSTANT R6, desc[UR6][R8.64+-0x1008] ;  /* 0xffeff80608067981 */ /* 0x000168000c1e9b00 */
[----:B------:R0:W5:Y:S02]  /*4890*/  LDG.E.64.CONSTANT R4, desc[UR6][R8.64+-0x1000] ;  /* 0xfff0000608047981 */ /* 0x000164000c1e9b00 */
[----:B-----5:R-:W-:Y:S01]  /*48a0*/  DSETP.GEU.AND P0, PT, |R16|, |R20|, PT ;  /* 0x400000141000722a */ /* 0x020fe20003f0e200 */
[----:B------:R-:W-:Y:S01]  /*48b0*/  BSSY.RECONVERGENT B2, `(.L_x_431) ;  /* 0x0000014000027945 */ /* 0x000fe20003800200 */
[----:B------:R-:W-:Y:S02]  /*48c0*/  IMAD.MOV.U32 R2, RZ, RZ, R20 ;  /* 0x000000ffff027224 */ /* 0x000fe400078e0014 */
[----:B------:R-:W-:-:S02]  /*48d0*/  IMAD.MOV.U32 R3, RZ, RZ, R21 ;  /* 0x000000ffff037224 */ /* 0x000fc400078e0015 */
        /* <DEDUP_REMOVED lines=17> */
.L_x_432:
[----:B------:R-:W-:Y:S05]  /*49f0*/  BSYNC.RECONVERGENT B2 ;  /* 0x0000000000027941 */ /* 0x000fea0003800200 */
.L_x_431:
[----:B------:R0:W5:Y:S04]  /*4a00*/  LDG.E.64.CONSTANT R16, desc[UR6][R8.64+-0x8] ;  /* 0xfffff80608107981 */ /* 0x000168000c1e9b00 */
[----:B------:R0:W5:Y:S01]  /*4a10*/  LDG.E.64.CONSTANT R18, desc[UR6][R8.64] ;  /* 0x0000000608127981 */ /* 0x000162000c1e9b00 */
[----:B------:R-:W-:Y:S01]  /*4a20*/  DSETP.GEU.AND P0, PT, |R2|, |R6|, PT ;  /* 0x400000060200722a */ /* 0x000fe20003f0e200 */
[----:B------:R-:W-:Y:S01]  /*4a30*/  BSSY.RECONVERGENT B2, `(.L_x_433) ;  /* 0x0000014000027945 */ /* 0x000fe20003800200 */
[----:B------:R-:W-:Y:S02]  /*4a40*/  IMAD.MOV.U32 R20, RZ, RZ, R6 ;  /* 0x000000ffff147224 */ /* 0x000fe400078e0006 */
[----:B------:R-:W-:Y:S02]  /*4a50*/  IMAD.MOV.U32 R21, RZ, RZ, R7 ;  /* 0x000000ffff157224 */ /* 0x000fe400078e0007 */
[----:B------:R-:W-:-:S02]  /*4a60*/  IMAD.MOV.U32 R29, RZ, RZ, R4 ;  /* 0x000000ffff1d7224 */ /* 0x000fc400078e0004 */
        /* <DEDUP_REMOVED lines=16> */
.L_x_434:
[----:B------:R-:W-:Y:S05]  /*4b70*/  BSYNC.RECONVERGENT B2 ;  /* 0x0000000000027941 */ /* 0x000fea0003800200 */
.L_x_433:
[----:B-----5:R-:W-:Y:S01]  /*4b80*/  DSETP.GEU.AND P0, PT, |R20|, |R16|, PT ;  /* 0x400000101400722a */ /* 0x020fe20003f0e200 */
[----:B------:R-:W-:Y:S01]  /*4b90*/  BSSY.RECONVERGENT B2, `(.L_x_435) ;  /* 0x0000014000027945 */ /* 0x000fe20003800200 */
[----:B------:R-:W-:Y:S02]  /*4ba0*/  IMAD.MOV.U32 R4, RZ, RZ, R16 ;  /* 0x000000ffff047224 */ /* 0x000fe400078e0010 */
[----:B------:R-:W-:Y:S02]  /*4bb0*/  IMAD.MOV.U32 R5, RZ, RZ, R17 ;  /* 0x000000ffff057224 */ /* 0x000fe400078e0011 */
[----:B------:R-:W-:Y:S02]  /*4bc0*/  IMAD.MOV.U32 R2, RZ, RZ, R18 ;  /* 0x000000ffff027224 */ /* 0x000fe400078e0012 */
[----:B------:R-:W-:-:S06]  /*4bd0*/  IMAD.MOV.U32 R3, RZ, RZ, R19 ;  /* 0x000000ffff037224 */ /* 0x000fcc00078e0013 */
        /* <DEDUP_REMOVED lines=15> */
.L_x_436:
[----:B------:R-:W-:Y:S05]  /*4cd0*/  BSYNC.RECONVERGENT B2 ;  /* 0x0000000000027941 */ /* 0x000fea0003800200 */
.L_x_435:
[----:B------:R-:W-:Y:S01]  /*4ce0*/  VIADD R12, R12, 0x400 ;  /* 0x000004000c0c7836 */ /* 0x000fe20000000000 */
[----:B------:R-:W-:Y:S01]  /*4cf0*/  IADD3 R14, P1, PT, R8, 0x4000, RZ ;  /* 0x00004000080e7810 */ /* 0x000fe20007f3e0ff */
[----:B------:R-:W-:-:S03]  /*4d00*/  VIADD R15, R15, 0x400 ;  /* 0x000004000f0f7836 */ /* 0x000fc60000000000 */
[----:B------:R-:W-:Y:S01]  /*4d10*/  ISETP.GE.AND P0, PT, R12, R13, PT ;  /* 0x0000000d0c00720c */ /* 0x000fe20003f06270 */
[----:B------:R-:W-:-:S12]  /*4d20*/  IMAD.X R17, RZ, RZ, R9, P1 ;  /* 0x000000ffff117224 */ /* 0x000fd800008e0609 */
[----:B------:R-:W-:Y:S05]  /*4d30*/  @!P0 BRA `(.L_x_437) ;  /* 0xfffffff8005c8947 */ /* 0x000fea000383ffff */
.L_x_423:
[----:B------:R-:W-:Y:S05]  /*4d40*/  BSYNC.RECONVERGENT B1 ;  /* 0x0000000000017941 */ /* 0x000fea0003800200 */
.L_x_422:
        /* <DEDUP_REMOVED lines=32> */
.L_x_439:
[----:B------:R-:W-:Y:S05]  /*4f50*/  BSYNC.RECONVERGENT B1 ;  /* 0x0000000000017941 */ /* 0x000fea0003800200 */
.L_x_438:
        /* <DEDUP_REMOVED lines=12> */
[----:B---3--:R-:W-:Y:S01]  /*5020*/  IMAD.MOV.U32 R8, RZ, RZ, R14 ;  /* 0x000000ffff087224 */ /* 0x008fe200078e000e */
[----:B------:R-:W-:Y:S01]  /*5030*/  MOV R2, R4 ;  /* 0x0000000400027202 */ /* 0x000fe20000000f00 */
[----:B----4-:R-:W-:Y:S02]  /*5040*/  IMAD.MOV.U32 R9, RZ, RZ, R13 ;  /* 0x000000ffff097224 */ /* 0x010fe400078e000d */
        /* <DEDUP_REMOVED lines=16> */
.L_x_441:
[----:B------:R-:W-:Y:S05]  /*5150*/  BSYNC.RECONVERGENT B1 ;  /* 0x0000000000017941 */ /* 0x000fea0003800200 */
.L_x_440:
[----:B------:R-:W-:Y:S01]  /*5160*/  ISETP.GT.AND P0, PT, R10, 0x1b, PT ;  /* 0x0000001b0a00780c */ /* 0x000fe20003f04270 */
[----:B0-----:R0:W0:Y:S01]  /*5170*/  SHFL.DOWN PT, R6, R2, 0x4, 0x1f ;  /* 0x08801f0002067f89 */ /* 0x00102200000e0000 */
[----:B------:R-:W-:Y:S01]  /*5180*/  BSSY.RECONVERGENT B1, `(.L_x_442) ;  /* 0x000001d000017945 */ /* 0x000fe20003800200 */
[----:B------:R-:W-:Y:S02]  /*5190*/  IMAD.MOV.U32 R11, RZ, RZ, R8 ;  /* 0x000000ffff0b7224 */ /* 0x000fe400078e0008 */
[----:B------:R0:W0:Y:S01]  /*51a0*/  SHFL.DOWN PT, R7, R3, 0x4, 0x1f ;  /* 0x08801f0003077f89 */ /* 0x00002200000e0000 */
[----:B------:R-:W-:Y:S02]  /*51b0*/  IMAD.MOV.U32 R12, RZ, RZ, R9 ;  /* 0x000000ffff0c7224 */ /* 0x000fe400078e0009 */
[----:B-1----:R-:W-:Y:S01]  /*51c0*/  IMAD.MOV.U32 R4, RZ, RZ, R2 ;  /* 0x000000ffff047224 */ /* 0x002fe200078e0002 */
[----:B----4-:R1:W4:Y:S01]  /*51d0*/  SHFL.DOWN PT, R13, R8, 0x4, 0x1f ;  /* 0x08801f00080d7f89 */ /* 0x01032200000e0000 */
[----:B--2---:R-:W-:-:S03]  /*51e0*/  IMAD.MOV.U32 R5, RZ, RZ, R3 ;  /* 0x000000ffff057224 */ /* 0x004fc600078e0003 */
[----:B---3--:R1:W2:Y:S01]  /*51f0*/  SHFL.DOWN PT, R14, R9, 0x4, 0x1f ;  /* 0x08801f00090e7f89 */ /* 0x0082a200000e0000 */
[----:B------:R-:W-:Y:S05]  /*5200*/  @P0 BRA `(.L_x_443) ;  /* 0x0000000000500947 */ /* 0x000fea0003800000 */
[----:B0-----:R-:W-:Y:S01]  /*5210*/  DSETP.GEU.AND P0, PT, |R2|, |R6|, PT ;  /* 0x400000060200722a */ /* 0x001fe20003f0e200 */
[----:B----4-:R-:W-:Y:S02]  /*5220*/  IMAD.MOV.U32 R11, RZ, RZ, R13 ;  /* 0x000000ffff0b7224 */ /* 0x010fe400078e000d */
        /* <DEDUP_REMOVED lines=18> */
.L_x_443:
[----:B------:R-:W-:Y:S05]  /*5350*/  BSYNC.RECONVERGENT B1 ;  /* 0x0000000000017941 */ /* 0x000fea0003800200 */
.L_x_442:
[----:B------:R-:W-:Y:S01]  /*5360*/  ISETP.GT.AND P0, PT, R10, 0x17, PT ;  /* 0x000000170a00780c */ /* 0x000fe20003f04270 */
[----:B0-----:R0:W3:Y:S01]  /*5370*/  SHFL.DOWN PT, R2, R4, 0x8, 0x1f ;  /* 0x09001f0004027f89 */ /* 0x0010e200000e0000 */
[----:B------:R-:W-:Y:S01]  /*5380*/  BSSY.RECONVERGENT B1, `(.L_x_444) ;  /* 0x000001d000017945 */ /* 0x000fe20003800200 */
[----:B-1----:R-:W-:Y:S02]  /*5390*/  IMAD.MOV.U32 R8, RZ, RZ, R11 ;  /* 0x000000ffff087224 */ /* 0x002fe400078e000b */
[----:B------:R0:W1:Y:S01]  /*53a0*/  SHFL.DOWN PT, R3, R5, 0x8, 0x1f ;  /* 0x09001f0005037f89 */ /* 0x00006200000e0000 */
[----:B------:R-:W-:Y:S02]  /*53b0*/  IMAD.MOV.U32 R9, RZ, RZ, R12 ;  /* 0x000000ffff097224 */ /* 0x000fe400078e000c */
[----:B------:R-:W-:Y:S01]  /*53c0*/  IMAD.MOV.U32 R6, RZ, RZ, R4 ;  /* 0x000000ffff067224 */ /* 0x000fe200078e0004 */
[----:B--2---:R0:W2:Y:S01]  /*53d0*/  SHFL.DOWN PT, R14, R11, 0x8, 0x1f ;  /* 0x09001f000b0e7f89 */ /* 0x0040a200000e0000 */
[----:B------:R-:W-:-:S03]  /*53e0*/  IMAD.MOV.U32 R7, RZ, RZ, R5 ;  /* 0x000000ffff077224 */ /* 0x000fc600078e0005 */
[----:B----4-:R0:W4:Y:S01]  /*53f0*/  SHFL.DOWN PT, R13, R12, 0x8, 0x1f ;  /* 0x09001f000c0d7f89 */ /* 0x01012200000e0000 */
[----:B------:R-:W-:Y:S05]  /*5400*/  @P0 BRA `(.L_x_445) ;  /* 0x0000000000500947 */ /* 0x000fea0003800000 */
[----:B-1-3--:R-:W-:Y:S01]  /*5410*/  DSETP.GEU.AND P0, PT, |R4|, |R2|, PT ;  /* 0x400000020400722a */ /* 0x00afe20003f0e200 */
[----:B--2---:R-:W-:Y:S01]  /*5420*/  IMAD.MOV.U32 R8, RZ, RZ, R14 ;  /* 0x000000ffff087224 */ /* 0x004fe200078e000e */
        /* <DEDUP_REMOVED lines=18> */
.L_x_445:
[----:B------:R-:W-:Y:S05]  /*5550*/  BSYNC.RECONVERGENT B1 ;  /* 0x0000000000017941 */ /* 0x000fea0003800200 */
.L_x_444:
[----:B------:R-:W-:Y:S01]  /*5560*/  ISETP.GT.AND P0, PT, R10, 0xf, PT ;  /* 0x0000000f0a00780c */ /* 0x000fe20003f04270 */
[----:B0-----:R0:W0:Y:S01]  /*5570*/  SHFL.DOWN PT, R4, R6, 0x10, 0x1f ;  /* 0x0a001f0006047f89 */ /* 0x00102200000e0000 */
[----:B------:R-:W-:Y:S01]  /*5580*/  BSSY.RECONVERGENT B1, `(.L_x_446) ;  /* 0x000001d000017945 */ /* 0x000fe20003800200 */
[----:B--2---:R-:W-:Y:S02]  /*5590*/  IMAD.MOV.U32 R14, RZ, RZ, R8 ;  /* 0x000000ffff0e7224 */ /* 0x004fe400078e0008 */
[----:B------:R2:W0:Y:S01]  /*55a0*/  SHFL.DOWN PT, R5, R7, 0x10, 0x1f ;  /* 0x0a001f0007057f89 */ /* 0x00042200000e0000 */
[----:B------:R-:W-:Y:S02]  /*55b0*/  IMAD.MOV.U32 R15, RZ, RZ, R9 ;  /* 0x000000ffff0f7224 */ /* 0x000fe400078e0009 */
[----:B---3--:R-:W-:Y:S01]  /*55c0*/  IMAD.MOV.U32 R2, RZ, RZ, R6 ;  /* 0x000000ffff027224 */ /* 0x008fe200078e0006 */
[----:B------:R2:W3:Y:S01]  /*55d0*/  SHFL.DOWN PT, R11, R8, 0x10, 0x1f ;  /* 0x0a001f00080b7f89 */ /* 0x0004e200000e0000 */
[----:B-1----:R-:W-:-:S03]  /*55e0*/  IMAD.MOV.U32 R3, RZ, RZ, R7 ;  /* 0x000000ffff037224 */ /* 0x002fc600078e0007 */
[----:B------:R2:W1:Y:S01]  /*55f0*/  SHFL.DOWN PT, R12, R9, 0x10, 0x1f ;  /* 0x0a001f00090c7f89 */ /* 0x00046200000e0000 */
[----:B------:R-:W-:Y:S05]  /*5600*/  @P0 BRA `(.L_x_447) ;  /* 0x0000000000500947 */ /* 0x000fea0003800000 */
[----:B0-----:R-:W-:Y:S01]  /*5610*/  DSETP.GEU.AND P0, PT, |R6|, |R4|, PT ;  /* 0x400000040600722a */ /* 0x001fe20003f0e200 */
[----:B---3--:R-:W-:Y:S02]  /*5620*/  IMAD.MOV.U32 R14, RZ, RZ, R11 ;  /* 0x000000ffff0e7224 */ /* 0x008fe400078e000b */
[----:B-1----:R-:W-:Y:S02]  /*5630*/  IMAD.MOV.U32 R15, RZ, RZ, R12 ;  /* 0x000000ffff0f7224 */ /* 0x002fe400078e000c */
        /* <DEDUP_REMOVED lines=17> */
.L_x_447:
[----:B------:R-:W-:Y:S05]  /*5750*/  BSYNC.RECONVERGENT B1 ;  /* 0x0000000000017941 */ /* 0x000fea0003800200 */
.L_x_446:
        /* <DEDUP_REMOVED lines=11> */
.L_x_449:
[----:B------:R-:W-:Y:S05]  /*5810*/  BSYNC.RECONVERGENT B1 ;  /* 0x0000000000017941 */ /* 0x000fea0003800200 */
.L_x_448:
        /* <DEDUP_REMOVED lines=8> */
[----:B--2---:R-:W2:Y:S04]  /*58a0*/  LDS.128 R4, [R0+0x20] ;  /* 0x0000200000047984 */ /* 0x004ea80000000c00 */
[----:B-1--4-:R1:W4:Y:S04]  /*58b0*/  LDS.64 R12, [R0+0x80] ;  /* 0x00008000000c7984 */ /* 0x0123280000000a00 */
[----:B---3--:R1:W3:Y:S01]  /*58c0*/  LDS.128 R8, [R0+0x30] ;  /* 0x0000300000087984 */ /* 0x0082e20000000c00 */
[----:B0-----:R-:W-:Y:S01]  /*58d0*/  DSETP.GEU.AND P0, PT, |R2|, |R16|, PT ;  /* 0x400000100200722a */ /* 0x001fe20003f0e200 */
[----:B------:R-:W-:-:S02]  /*58e0*/  IMAD.MOV.U32 R24, RZ, RZ, R16 ;  /* 0x000000ffff187224 */ /* 0x000fc400078e0010 */
[----:B------:R-:W-:Y:S02]  /*58f0*/  IMAD.MOV.U32 R25, RZ, RZ, R17 ;  /* 0x000000ffff197224 */ /* 0x000fe400078e0011 */
[----:B--2---:R-:W-:Y:S02]  /*5900*/  IMAD.MOV.U32 R27, RZ, RZ, R4 ;  /* 0x000000ffff1b7224 */ /* 0x004fe400078e0004 */
[----:B------:R-:W-:-:S07]  /*5910*/  IMAD.MOV.U32 R29, RZ, RZ, R5 ;  /* 0x000000ffff1d7224 */ /* 0x000fce00078e0005 */
[----:B-1-34-:R-:W-:Y:S05]  /*5920*/  @!P0 BRA `(.L_x_451) ;  /* 0x0000000000388947 */ /* 0x01afea0003800000 */
        /* <DEDUP_REMOVED lines=14> */
.L_x_451:
[----:B------:R-:W-:Y:S05]  /*5a10*/  BSYNC.RECONVERGENT B1 ;  /* 0x0000000000017941 */ /* 0x000fea0003800200 */
.L_x_450:
        /* <DEDUP_REMOVED lines=23> */
.L_x_453:
[----:B------:R-:W-:Y:S05]  /*5b90*/  BSYNC.RECONVERGENT B1 ;  /* 0x0000000000017941 */ /* 0x000fea0003800200 */
.L_x_452:
        /* <DEDUP_REMOVED lines=21> */
.L_x_455:
[----:B------:R-:W-:Y:S05]  /*5cf0*/  BSYNC.RECONVERGENT B1 ;  /* 0x0000000000017941 */ /* 0x000fea0003800200 */
.L_x_454:
        /* <DEDUP_REMOVED lines=23> */
.L_x_457:
[----:B------:R-:W-:Y:S05]  /*5e70*/  BSYNC.RECONVERGENT B1 ;  /* 0x0000000000017941 */ /* 0x000fea0003800200 */
.L_x_456:
[----:B------:R-:W-:Y:S01]  /*5e80*/  DSETP.GEU.AND P0, PT, |R14|, |R22|, PT ;  /* 0x400000160e00722a */ /* 0x000fe20003f0e200 */
[----:B------:R-:W-:Y:S01]  /*5e90*/  BSSY.RECONVERGENT B1, `(.L_x_458) ;  /* 0x0000014000017945 */ /* 0x000fe20003800200 */
[----:B------:R-:W-:Y:S01]  /*5ea0*/  MOV R2, R22 ;  /* 0x0000001600027202 */ /* 0x000fe20000000f00 */
[----:B------:R-:W-:Y:S02]  /*5eb0*/  IMAD.MOV.U32 R3, RZ, RZ, R23 ;  /* 0x000000ffff037224 */ /* 0x000fe400078e0017 */
[----:B-1----:R-:W-:Y:S02]  /*5ec0*/  IMAD.MOV.U32 R19, RZ, RZ, R8 ;  /* 0x000000ffff137224 */ /* 0x002fe400078e0008 */
        /* <DEDUP_REMOVED lines=16> */
.L_x_459:
[----:B------:R-:W-:Y:S05]  /*5fd0*/  BSYNC.RECONVERGENT B1 ;  /* 0x0000000000017941 */ /* 0x000fea0003800200 */
.L_x_458:
        /* <DEDUP_REMOVED lines=21> */
.L_x_461:
[----:B------:R-:W-:Y:S05]  /*6130*/  BSYNC.RECONVERGENT B1 ;  /* 0x0000000000017941 */ /* 0x000fea0003800200 */
.L_x_460:
        /* <DEDUP_REMOVED lines=20> */
.L_x_383:
[----:B------:R-:W-:Y:S05]  /*6280*/  BSYNC.RECONVERGENT B0 ;  /* 0x0000000000007941 */ /* 0x000fea0003800200 */
.L_x_350:
[----:B------:R-:W-:Y:S05]  /*6290*/  @P1 EXIT ;  /* 0x000000000000194d */ /* 0x000fea0003800000 */
[----:B01----:R-:W0:Y:S02]  /*62a0*/  LDC.64 R4, c[0x0][0x388] ;  /* 0x0000e200ff047b82 */ /* 0x003e240000000a00 */
[----:B0-----:R-:W-:Y:S04]  /*62b0*/  STG.E.64 desc[UR6][R4.64], R2 ;  /* 0x0000000204007986 */ /* 0x001fe8000c101b06 */
[----:B------:R-:W-:Y:S01]  /*62c0*/  STG.E.64 desc[UR6][R4.64+0x8], R14 ;  /* 0x0000080e04007986 */ /* 0x000fe2000c101b06 */
[----:B------:R-:W-:Y:S05]  /*62d0*/  EXIT ;  /* 0x000000000000794d */ /* 0x000fea0003800000 */
.L_x_462:
        /* <DEDUP_REMOVED lines=10> */
.L_x_738:


//--------------------- .text._ZN6thrust24THRUST_300001_SM_1000_NS8cuda_cub4core6detail13_kernel_agentINS1_8__reduce10DrainAgentIiEEJN3cub18CUB_300001_SM_10009GridQueueIjEEiEEEvDpT0_ --------------------------
	.section	.text._ZN6thrust24THRUST_300001_SM_1000_NS8cuda_cub4core6detail13_kernel_agentINS1_8__reduce10DrainAgentIiEEJN3cub18CUB_300001_SM_10009GridQueueIjEEiEEEvDpT0_,"ax",@progbits
	.align	128
        .global         _ZN6thrust24THRUST_300001_SM_1000_NS8cuda_cub4core6detail13_kernel_agentINS1_8__reduce10DrainAgentIiEEJN3cub18CUB_300001_SM_10009GridQueueIjEEiEEEvDpT0_
        .type           _ZN6thrust24THRUST_300001_SM_1000_NS8cuda_cub4core6detail13_kernel_agentINS1_8__reduce10DrainAgentIiEEJN3cub18CUB_300001_SM_10009GridQueueIjEEiEEEvDpT0_,@function
        .size           _ZN6thrust24THRUST_300001_SM_1000_NS8cuda_cub4core6detail13_kernel_agentINS1_8__reduce10DrainAgentIiEEJN3cub18CUB_300001_SM_10009GridQueueIjEEiEEEvDpT0_,(.L_x_739 - _ZN6thrust24THRUST_300001_SM_1000_NS8cuda_cub4core6detail13_kernel_agentINS1_8__reduce10DrainAgentIiEEJN3cub18CUB_300001_SM_10009GridQueueIjEEiEEEvDpT0_)
        .other          _ZN6thrust24THRUST_300001_SM_1000_NS8cuda_cub4core6detail13_kernel_agentINS1_8__reduce10DrainAgentIiEEJN3cub18CUB_300001_SM_10009GridQueueIjEEiEEEvDpT0_,@"STO_CUDA_ENTRY STV_DEFAULT"
_ZN6thrust24THRUST_300001_SM_1000_NS8cuda_cub4core6detail13_kernel_agentINS1_8__reduce10DrainAgentIiEEJN3cub18CUB_300001_SM_10009GridQueueIjEEiEEEvDpT0_:
.text._ZN6thrust24THRUST_300001_SM_1000_NS8cuda_cub4core6detail13_kernel_agentINS1_8__reduce10DrainAgentIiEEJN3cub18CUB_300001_SM_10009GridQueueIjEEiEEEvDpT0_:
[----:B------:R-:W-:Y:S08]  /*0000*/  LDC R1, c[0x0][0x37c] ;  /* 0x0000df00ff017b82 */ /* 0x000ff00000000800 */
[----:B------:R-:W0:Y:S01]  /*0010*/  LDC.64 R2, c[0x0][0x380] ;  /* 0x0000e000ff027b82 */ /* 0x000e220000000a00 */
[----:B------:R-:W0:Y:S07]  /*0020*/  LDCU.64 UR4, c[0x0][0x358] ;  /* 0x00006b00ff0477ac */ /* 0x000e2e0008000a00 */
[----:B------:R-:W1:Y:S01]  /*0030*/  LDC R5, c[0x0][0x388] ;  /* 0x0000e200ff057b82 */ /* 0x000e620000000800 */
[----:B0-----:R-:W-:Y:S04]  /*0040*/  STG.E desc[UR4][R2.64+0x4], RZ ;  /* 0x000004ff02007986 */ /* 0x001fe8000c101904 */
[----:B-1----:R-:W-:Y:S01]  /*0050*/  STG.E desc[UR4][R2.64], R5 ;  /* 0x0000000502007986 */ /* 0x002fe2000c101904 */
[----:B------:R-:W-:Y:S05]  /*0060*/  EXIT ;  /* 0x000000000000794d */ /* 0x000fea0003800000 */
.L_x_463:
        /* <DEDUP_REMOVED lines=9> */
.L_x_739:


//--------------------- .text._ZN6thrust24THRUST_300001_SM_1000_NS8cuda_cub4core6detail13_kernel_agentINS1_8__reduce11ReduceAgentINS0_12zip_iteratorIN4cuda3std3__45tupleIJNS0_10device_ptrIdEENS0_17counting_iteratorIlNS0_11use_defaultESF_SF_EEEEEEEPNSB_IJdlEEESJ_iNS1_9__extrema9arg_max_fIdl10ComparatorEEEEJSI_SK_iN3cub18CUB_300001_SM_100013GridEvenShareIiEENSR_9GridQueueIjEESO_EEEvDpT0_ --------------------------
	.section	.text._ZN6thrust24THRUST_300001_SM_1000_NS8cuda_cub4core6detail13_kernel_agentINS1_8__reduce11ReduceAgentINS0_12zip_iteratorIN4cuda3std3__45tupleIJNS0_10device_ptrIdEENS0_17counting_iteratorIlNS0_11use_defaultESF_SF_EEEEEEEPNSB_IJdlEEESJ_iNS1_9__extrema9arg_max_fIdl10ComparatorEEEEJSI_SK_iN3cub18CUB_300001_SM_100013GridEvenShareIiEENSR_9GridQueueIjEESO_EEEvDpT0_,"ax",@progbits
	.align	128
        .global         _ZN6thrust24THRUST_300001_SM_1000_NS8cuda_cub4core6detail13_kernel_agentINS1_8__reduce11ReduceAgentINS0_12zip_iteratorIN4cuda3std3__45tupleIJNS0_10device_ptrIdEENS0_17counting_iteratorIlNS0_11use_defaultESF_SF_EEEEEEEPNSB_IJdlEEESJ_iNS1_9__extrema9arg_max_fIdl10ComparatorEEEEJSI_SK_iN3cub18CUB_300001_SM_100013GridEvenShareIiEENSR_9GridQueueIjEESO_EEEvDpT0_
        .type           _ZN6thrust24THRUST_300001_SM_1000_NS8cuda_cub4core6detail13_kernel_agentINS1_8__reduce11ReduceAgentINS0_12zip_iteratorIN4cuda3std3__45tupleIJNS0_10device_ptrIdEENS0_17counting_iteratorIlNS0_11use_defaultESF_SF_EEEEEEEPNSB_IJdlEEESJ_iNS1_9__extrema9arg_max_fIdl10ComparatorEEEEJSI_SK_iN3cub18CUB_300001_SM_100013GridEvenShareIiEENSR_9GridQueueIjEESO_EEEvDpT0_,@function
        .size           _ZN6thrust24THRUST_300001_SM_1000_NS8cuda_cub4core6detail13_kernel_agentINS1_8__reduce11ReduceAgentINS0_12zip_iteratorIN4cuda3std3__45tupleIJNS0_10device_ptrIdEENS0_17counting_iteratorIlNS0_11use_defaultESF_SF_EEEEEEEPNSB_IJdlEEESJ_iNS1_9__extrema9arg_max_fIdl10ComparatorEEEEJSI_SK_iN3cub18CUB_300001_SM_100013GridEvenShareIiEENSR_9GridQueueIjEESO_EEEvDpT0_,(.L_x_740 - _ZN6thrust24THRUST_300001_SM_1000_NS8cuda_cub4core6detail13_kernel_agentINS1_8__reduce11ReduceAgentINS0_12zip_iteratorIN4cuda3std3__45tupleIJNS0_10device_ptrIdEENS0_17counting_iteratorIlNS0_11use_defaultESF_SF_EEEEEEEPNSB_IJdlEEESJ_iNS1_9__extrema9arg_max_fIdl10ComparatorEEEEJSI_SK_iN3cub18CUB_300001_SM_100013GridEvenShareIiEENSR_9GridQueueIjEESO_EEEvDpT0_)
        .other          _ZN6thrust24THRUST_300001_SM_1000_NS8cuda_cub4core6detail13_kernel_agentINS1_8__reduce11ReduceAgentINS0_12zip_iteratorIN4cuda3std3__45tupleIJNS0_10device_ptrIdEENS0_17counting_iteratorIlNS0_11use_defaultESF_SF_EEEEEEEPNSB_IJdlEEESJ_iNS1_9__extrema9arg_max_fIdl10ComparatorEEEEJSI_SK_iN3cub18CUB_300001_SM_100013GridEvenShareIiEENSR_9GridQueueIjEESO_EEEvDpT0_,@"STO_CUDA_ENTRY STV_DEFAULT"
_ZN6thrust24THRUST_300001_SM_1000_NS8cuda_cub4core6detail13_kernel_agentINS1_8__reduce11ReduceAgentINS0_12zip_iteratorIN4cuda3std3__45tupleIJNS0_10device_ptrIdEENS0_17counting_iteratorIlNS0_11use_defaultESF_SF_EEEEEEEPNSB_IJdlEEESJ_iNS1_9__extrema9arg_max_fIdl10ComparatorEEEEJSI_SK_iN3cub18CUB_300001_SM_100013GridEvenShareIiEENSR_9GridQueueIjEESO_EEEvDpT0_:
.text._ZN6thrust24THRUST_300001_SM_1000_NS8cuda_cub4core6detail13_kernel_agentINS1_8__reduce11ReduceAgentINS0_12zip_iteratorIN4cuda3std3__45tupleIJNS0_10device_ptrIdEENS0_17counting_iteratorIlNS0_11use_defaultESF_SF_EEEEEEEPNSB_IJdlEEESJ_iNS1_9__extrema9arg_max_fIdl10ComparatorEEEEJSI_SK_iN3cub18CUB_300001_SM_100013GridEvenShareIiEENSR_9GridQueueIjEESO_EEEvDpT0_:
[----:B------:R-:W-:Y:S01]  /*0000*/  LDC R1, c[0x0][0x37c] ;  /* 0x0000df00ff017b82 */ /* 0x000fe20000000800 */
[----:B------:R-:W0:Y:S01]  /*0010*/  S2R R0, SR_CTAID.X ;  /* 0x0000000000007919 */ /* 0x000e220000002500 */
[----:B------:R-:W1:Y:S01]  /*0020*/  LDCU UR4, c[0x0][0x398] ;  /* 0x00007300ff0477ac */ /* 0x000e620008000800 */
[----:B------:R-:W-:Y:S01]  /*0030*/  BSSY.RECONVERGENT B0, `(.L_x_464) ;  /* 0x000066d000007945 */ /* 0x000fe20003800200 */
[----:B------:R-:W2:Y:S01]  /*0040*/  LDCU UR6, c[0x0][0x370] ;  /* 0x00006e00ff0677ac */ /* 0x000ea20008000800 */
[----:B------:R-:W3:Y:S01]  /*0050*/  LDCU.64 UR10, c[0x0][0x358] ;  /* 0x00006b00ff0a77ac */ /* 0x000ee20008000a00 */
[----:B-1----:R-:W-:Y:S01]  /*0060*/  IMAD.U32 R7, RZ, RZ, UR4 ;  /* 0x00000004ff077e24 */ /* 0x002fe2000f8e00ff */
[----:B--2---:R-:W-:Y:S01]  /*0070*/  UIMAD UR6, UR6, 0x500, URZ ;  /* 0x00000500060678a4 */ /* 0x004fe2000f8e02ff */
[----:B0-----:R-:W-:-:S04]  /*0080*/  IMAD R10, R0, 0x500, RZ ;  /* 0x00000500000a7824 */ /* 0x001fc800078e02ff */
[----:B------:R-:W-:-:S05]  /*0090*/  VIADD R2, R10, 0x500 ;  /* 0x000005000a027836 */ /* 0x000fca0000000000 */
[----:B------:R-:W-:-:S13]  /*00a0*/  ISETP.GT.AND P0, PT, R2, R7, PT ;  /* 0x000000070200720c */ /* 0x000fda0003f04270 */
[----:B---3--:R-:W-:Y:S05]  /*00b0*/  @!P0 BRA `(.L_x_465) ;  /* 0x0000003800d08947 */ /* 0x008fea0003800000 */
[----:B------:R-:W0:Y:S01]  /*00c0*/  S2R R5, SR_TID.X ;  /* 0x0000000000057919 */ /* 0x000e220000002100 */
[----:B------:R-:W-:Y:S01]  /*00d0*/  IMAD.IADD R4, R7, 0x1, -R10 ;  /* 0x0000000107047824 */ /* 0x000fe200078e0a0a */
[----:B------:R-:W1:Y:S01]  /*00e0*/  LDCU.64 UR6, c[0x0][0x388] ;  /* 0x00007100ff0677ac */ /* 0x000e620008000a00 */
[----:B------:R-:W-:Y:S01]  /*00f0*/  BSSY.RECONVERGENT B1, `(.L_x_466) ;  /* 0x0000010000017945 */ /* 0x000fe20003800200 */
[----:B------:R-:W-:Y:S01]  /*0100*/  IMAD.MOV.U32 R8, RZ, RZ, RZ ;  /* 0x000000ffff087224 */ /* 0x000fe200078e00ff */
[----:B------:R-:W-:Y:S01]  /*0110*/  CS2R R2, SRZ ;  /* 0x0000000000027805 */ /* 0x000fe2000001ff00 */
[----:B------:R-:W2:Y:S01]  /*0120*/  LDCU.64 UR8, c[0x0][0x388] ;  /* 0x00007100ff0877ac */ /* 0x000ea20008000a00 */
[----:B------:R-:W-:Y:S01]  /*0130*/  IMAD.MOV.U32 R6, RZ, RZ, RZ ;  /* 0x000000ffff067224 */ /* 0x000fe200078e00ff */
[----:B0-----:R-:W-:Y:S01]  /*0140*/  ISETP.GE.AND P0, PT, R5, R4, PT ;  /* 0x000000040500720c */ /* 0x001fe20003f06270 */
[----:B------:R-:W-:-:S12]  /*0150*/  IMAD.MOV.U32 R9, RZ, RZ, R5 ;  /* 0x000000ffff097224 */ /* 0x000fd800078e0005 */
[----:B-12---:R-:W-:Y:S05]  /*0160*/  @P0 BRA `(.L_x_467) ;  /* 0x0000000000200947 */ /* 0x006fea0003800000 */
[----:B------:R-:W0:Y:S01]  /*0170*/  LDC.64 R2, c[0x0][0x380] ;  /* 0x0000e000ff027b82 */ /* 0x000e220000000a00 */
[----:B------:R-:W-:Y:S01]  /*0180*/  IMAD.IADD R11, R10, 0x1, R5 ;  /* 0x000000010a0b7824 */ /* 0x000fe200078e0205 */
[----:B------:R-:W1:Y:S03]  /*0190*/  LDCU.64 UR4, c[0x0][0x388] ;  /* 0x00007100ff0477ac */ /* 0x000e660008000a00 */
[----:B0-----:R-:W-:-:S06]  /*01a0*/  IMAD.WIDE R2, R11, 0x8, R2 ;  /* 0x000000080b027825 */ /* 0x001fcc00078e0202 */
[----:B------:R-:W5:Y:S01]  /*01b0*/  LDG.E.64 R2, desc[UR10][R2.64] ;  /* 0x0000000a02027981 */ /* 0x000f62000c1e1b00 */
[----:B-1----:R-:W-:Y:S01]  /*01c0*/  IADD3 R8, P0, PT, R11, UR4, RZ ;  /* 0x000000040b087c10 */ /* 0x002fe2000ff1e0ff */
[----:B------:R-:W-:-:S03]  /*01d0*/  VIADD R9, R5, 0x100 ;  /* 0x0000010005097836 */ /* 0x000fc60000000000 */
[----:B------:R-:W-:-:S09]  /*01e0*/  LEA.HI.X.SX32 R6, R11, UR5, 0x1, P0 ;  /* 0x000000050b067c11 */ /* 0x000fd200080f0eff */
.L_x_467:
[----:B------:R-:W-:Y:S05]  /*01f0*/  BSYNC.RECONVERGENT B1 ;  /* 0x0000000000017941 */ /* 0x000fea0003800200 */
.L_x_466:
        /* <DEDUP_REMOVED lines=9> */
[----:B------:R-:W0:Y:S01]  /*0290*/  LDC.64 R12, c[0x0][0x380] ;  /* 0x0000e000ff0c7b82 */ /* 0x000e220000000a00 */
[----:B------:R-:W-:Y:S01]  /*02a0*/  LEA.HI R7, R18, 0x1, RZ, 0x18 ;  /* 0x0000000112077811 */ /* 0x000fe200078fc0ff */
[----:B------:R-:W-:-:S03]  /*02b0*/  IMAD.IADD R11, R10, 0x1, R9 ;  /* 0x000000010a0b7824 */ /* 0x000fc600078e0209 */
[----:B------:R-:W-:-:S05]  /*02c0*/  LOP3.LUT R7, R7, 0x3, RZ, 0xc0, !PT ;  /* 0x0000000307077812 */ /* 0x000fca00078ec0ff */
[----:B------:R-:W-:-:S07]  /*02d0*/  IMAD.MOV R7, RZ, RZ, -R7 ;  /* 0x000000ffff077224 */ /* 0x000fce00078e0a07 */
.L_x_474:
[----:B0-----:R-:W-:-:S06]  /*02e0*/  IMAD.WIDE R14, R11, 0x8, R12 ;  /* 0x000000080b0e7825 */ /* 0x001fcc00078e020c */
[----:B------:R-:W2:Y:S01]  /*02f0*/  LDG.E.64 R14, desc[UR10][R14.64] ;  /* 0x0000000a0e0e7981 */ /* 0x000ea2000c1e1b00 */
[----:B------:R-:W-:Y:S01]  /*0300*/  IADD3 R22, P1, PT, R11, UR6, RZ ;  /* 0x000000060b167c10 */ /* 0x000fe2000ff3e0ff */
[----:B------:R-:W-:Y:S01]  /*0310*/  VIADD R7, R7, 0x1 ;  /* 0x0000000107077836 */ /* 0x000fe20000000000 */
[----:B------:R-:W-:Y:S01]  /*0320*/  BSSY.RECONVERGENT B3, `(.L_x_472) ;  /* 0x000001b000037945 */ /* 0x000fe20003800200 */
[----:B------:R-:W-:Y:S01]  /*0330*/  IMAD.MOV.U32 R19, RZ, RZ, R8 ;  /* 0x000000ffff137224 */ /* 0x000fe200078e0008 */
[----:B------:R-:W-:Y:S01]  /*0340*/  LEA.HI.X.SX32 R21, R11, UR7, 0x1, P1 ;  /* 0x000000070b157c11 */ /* 0x000fe200088f0eff */
[----:B------:R-:W-:Y:S01]  /*0350*/  IMAD.MOV.U32 R20, RZ, RZ, R6 ;  /* 0x000000ffff147224 */ /* 0x000fe200078e0006 */
[----:B------:R-:W-:Y:S01]  /*0360*/  ISETP.NE.AND P2, PT, R7, RZ, PT ;  /* 0x000000ff0700720c */ /* 0x000fe20003f45270 */
[----:B-----5:R-:W-:Y:S02]  /*0370*/  IMAD.MOV.U32 R16, RZ, RZ, R2 ;  /* 0x000000ffff107224 */ /* 0x020fe400078e0002 */
[----:B------:R-:W-:-:S02]  /*0380*/  IMAD.MOV.U32 R17, RZ, RZ, R3 ;  /* 0x000000ffff117224 */ /* 0x000fc400078e0003 */
[----:B------:R-:W-:Y:S02]  /*0390*/  IMAD.MOV.U32 R8, RZ, RZ, R22 ;  /* 0x000000ffff087224 */ /* 0x000fe400078e0016 */
        /* <DEDUP_REMOVED lines=19> */
.L_x_473:
[----:B------:R-:W-:Y:S05]  /*04d0*/  BSYNC.RECONVERGENT B3 ;  /* 0x0000000000037941 */ /* 0x000fea0003800200 */
.L_x_472:
[----:B------:R-:W-:Y:S02]  /*04e0*/  VIADD R9, R9, 0x100 ;  /* 0x0000010009097836 */ /* 0x000fe40000000000 */
[----:B------:R-:W-:Y:S01]  /*04f0*/  VIADD R11, R11, 0x100 ;  /* 0x000001000b0b7836 */ /* 0x000fe20000000000 */
[----:B------:R-:W-:Y:S06]  /*0500*/  @P2 BRA `(.L_x_474) ;  /* 0xfffffffc00742947 */ /* 0x000fec000383ffff */
.L_x_471:
[----:B------:R-:W-:Y:S05]  /*0510*/  BSYNC.RECONVERGENT B2 ;  /* 0x0000000000027941 */ /* 0x000fea0003800200 */
.L_x_470:
[----:B------:R-:W-:-:S13]  /*0520*/  ISETP.GE.U32.AND P0, PT, R18, 0x300, PT ;  /* 0x000003001200780c */ /* 0x000fda0003f06070 */
[----:B------:R-:W-:Y:S05]  /*0530*/  @!P0 BRA `(.L_x_469) ;  /* 0x0000000400cc8947 */ /* 0x000fea0003800000 */
[----:B------:R-:W0:Y:S01]  /*0540*/  LDC.64 R12, c[0x0][0x380] ;  /* 0x0000e000ff0c7b82 */ /* 0x000e220000000a00 */
[----:B------:R-:W-:-:S04]  /*0550*/  IMAD.IADD R7, R10, 0x1, R9 ;  /* 0x000000010a077824 */ /* 0x000fc800078e0209 */
[C---:B------:R-:W-:Y:S02]  /*0560*/  VIADD R27, R7.reuse, 0x100 ;  /* 0x00000100071b7836 */ /* 0x040fe40000000000 */
[C---:B------:R-:W-:Y:S02]  /*0570*/  VIADD R26, R7.reuse, 0x200 ;  /* 0x00000200071a7836 */ /* 0x040fe40000000000 */
[----:B------:R-:W-:Y:S01]  /*0580*/  VIADD R25, R7, 0x300 ;  /* 0x0000030007197836 */ /* 0x000fe20000000000 */
[----:B0-----:R-:W-:-:S05]  /*0590*/  IADD3 R10, P0, PT, R12, 0x1000, RZ ;  /* 0x000010000c0a7810 */ /* 0x001fca0007f1e0ff */
[----:B------:R-:W-:-:S08]  /*05a0*/  IMAD.X R11, RZ, RZ, R13, P0 ;  /* 0x000000ffff0b7224 */ /* 0x000fd000000e060d */
.L_x_483:
[----:B------:R-:W-:-:S05]  /*05b0*/  IMAD.WIDE R22, R7, 0x8, R10 ;  /* 0x0000000807167825 */ /* 0x000fca00078e020a */
[----:B------:R-:W2:Y:S04]  /*05c0*/  LDG.E.64 R20, desc[UR10][R22.64+-0x1000] ;  /* 0xfff0000a16147981 */ /* 0x000ea8000c1e1b00 */
[----:B-----5:R0:W5:Y:S04]  /*05d0*/  LDG.E.64 R16, desc[UR10][R22.64+-0x800] ;  /* 0xfff8000a16107981 */ /* 0x020168000c1e1b00 */
[----:B------:R0:W5:Y:S04]  /*05e0*/  LDG.E.64 R14, desc[UR10][R22.64] ;  /* 0x0000000a160e7981 */ /* 0x000168000c1e1b00 */
[----:B------:R0:W5:Y:S01]  /*05f0*/  LDG.E.64 R12, desc[UR10][R22.64+0x800] ;  /* 0x0008000a160c7981 */ /* 0x000162000c1e1b00 */
[C---:B------:R-:W-:Y:S01]  /*0600*/  IADD3 R29, P1, PT, R7.reuse, UR8, RZ ;  /* 0x00000008071d7c10 */ /* 0x040fe2000ff3e0ff */
[----:B------:R-:W-:Y:S03]  /*0610*/  BSSY.RECONVERGENT B2, `(.L_x_475) ;  /* 0x0000016000027945 */ /* 0x000fe60003800200 */
[----:B------:R-:W-:Y:S01]  /*0620*/  LEA.HI.X.SX32 R31, R7, UR9, 0x1, P1 ;  /* 0x00000009071f7c11 */ /* 0x000fe200088f0eff */
[----:B------:R-:W-:-:S03]  /*0630*/  IMAD.MOV.U32 R24, RZ, RZ, R29 ;  /* 0x000000ffff187224 */ /* 0x000fc600078e001d */
[----:B------:R-:W-:Y:S01]  /*0640*/  MOV R28, R31 ;  /* 0x0000001f001c7202 */ /* 0x000fe20000000f00 */
        /* <DEDUP_REMOVED lines=18> */
.L_x_476:
[----:B------:R-:W-:Y:S05]  /*0770*/  BSYNC.RECONVERGENT B2 ;  /* 0x0000000000027941 */ /* 0x000fea0003800200 */
.L_x_475:
[----:B-----5:R-:W-:Y:S01]  /*0780*/  DSETP.GEU.AND P0, PT, |R18|, |R16|, PT ;  /* 0x400000101200722a */ /* 0x020fe20003f0e200 */
[C---:B------:R-:W-:Y:S01]  /*0790*/  IADD3 R21, P1, PT, R27.reuse, UR8, RZ ;  /* 0x000000081b157c10 */ /* 0x040fe2000ff3e0ff */
[----:B------:R-:W-:Y:S01]  /*07a0*/  BSSY.RECONVERGENT B2, `(.L_x_477) ;  /* 0x0000015000027945 */ /* 0x000fe20003800200 */
[----:B------:R-:W-:Y:S02]  /*07b0*/  IMAD.MOV.U32 R2, RZ, RZ, R16 ;  /* 0x000000ffff027224 */ /* 0x000fe400078e0010 */
[----:B------:R-:W-:Y:S01]  /*07c0*/  LEA.HI.X.SX32 R23, R27, UR9, 0x1, P1 ;  /* 0x000000091b177c11 */ /* 0x000fe200088f0eff */
[----:B------:R-:W-:Y:S02]  /*07d0*/  IMAD.MOV.U32 R6, RZ, RZ, R21 ;  /* 0x000000ffff067224 */ /* 0x000fe400078e0015 */
[----:B------:R-:W-:Y:S02]  /*07e0*/  IMAD.MOV.U32 R3, RZ, RZ, R17 ;  /* 0x000000ffff037224 */ /* 0x000fe400078e0011 */
[----:B------:R-:W-:-:S04]  /*07f0*/  IMAD.MOV.U32 R8, RZ, RZ, R23 ;  /* 0x000000ffff087224 */ /* 0x000fc800078e0017 */
        /* <DEDUP_REMOVED lines=15> */
.L_x_478:
[----:B------:R-:W-:Y:S05]  /*08f0*/  BSYNC.RECONVERGENT B2 ;  /* 0x0000000000027941 */ /* 0x000fea0003800200 */
.L_x_477:
[----:B------:R-:W-:Y:S01]  /*0900*/  DSETP.GEU.AND P0, PT, |R2|, |R14|, PT ;  /* 0x4000000e0200722a */ /* 0x000fe20003f0e200 */
[C---:B------:R-:W-:Y:S01]  /*0910*/  IADD3 R21, P1, PT, R26.reuse, UR8, RZ ;  /* 0x000000081a157c10 */ /* 0x040fe2000ff3e0ff */
[----:B------:R-:W-:Y:S01]  /*0920*/  BSSY.RECONVERGENT B2, `(.L_x_479) ;  /* 0x0000016000027945 */ /* 0x000fe20003800200 */
[----:B------:R-:W-:Y:S01]  /*0930*/  IADD3 R29, P2, PT, R25, UR8, RZ ;  /* 0x00000008191d7c10 */ /* 0x000fe2000ff5e0ff */
[----:B------:R-:W-:Y:S01]  /*0940*/  IMAD.MOV.U32 R16, RZ, RZ, R14 ;  /* 0x000000ffff107224 */ /* 0x000fe200078e000e */
        /* <DEDUP_REMOVED lines=19> */
.L_x_480:
[----:B------:R-:W-:Y:S05]  /*0a80*/  BSYNC.RECONVERGENT B2 ;  /* 0x0000000000027941 */ /* 0x000fea0003800200 */
.L_x_479:
[----:B------:R-:W-:Y:S01]  /*0a90*/  DSETP.GEU.AND P0, PT, |R16|, |R12|, PT ;  /* 0x4000000c1000722a */ /* 0x000fe20003f0e200 */
[----:B------:R-:W-:Y:S01]  /*0aa0*/  LEA.HI.X.SX32 R14, R25, UR9, 0x1, P2 ;  /* 0x00000009190e7c11 */ /* 0x000fe200090f0eff */
[----:B------:R-:W-:Y:S01]  /*0ab0*/  BSSY.RECONVERGENT B2, `(.L_x_481) ;  /* 0x0000014000027945 */ /* 0x000fe20003800200 */
[----:B------:R-:W-:Y:S02]  /*0ac0*/  IMAD.MOV.U32 R8, RZ, RZ, R29 ;  /* 0x000000ffff087224 */ /* 0x000fe400078e001d */
[----:B------:R-:W-:Y:S02]  /*0ad0*/  IMAD.MOV.U32 R2, RZ, RZ, R12 ;  /* 0x000000ffff027224 */ /* 0x000fe400078e000c */
[----:B------:R-:W-:Y:S02]  /*0ae0*/  IMAD.MOV.U32 R6, RZ, RZ, R14 ;  /* 0x000000ffff067224 */ /* 0x000fe400078e000e */
[----:B------:R-:W-:-:S05]  /*0af0*/  IMAD.MOV.U32 R3, RZ, RZ, R13 ;  /* 0x000000ffff037224 */ /* 0x000fca00078e000d */
        /* <DEDUP_REMOVED lines=15> */
.L_x_482:
[----:B------:R-:W-:Y:S05]  /*0bf0*/  BSYNC.RECONVERGENT B2 ;  /* 0x0000000000027941 */ /* 0x000fea0003800200 */
.L_x_481:
[----:B------:R-:W-:Y:S02]  /*0c00*/  VIADD R9, R9, 0x400 ;  /* 0x0000040009097836 */ /* 0x000fe40000000000 */
[----:B------:R-:W-:Y:S02]  /*0c10*/  VIADD R27, R27, 0x400 ;  /* 0x000004001b1b7836 */ /* 0x000fe40000000000 */
[----:B------:R-:W-:Y:S01]  /*0c20*/  VIADD R26, R26, 0x400 ;  /* 0x000004001a1a7836 */ /* 0x000fe20000000000 */
[----:B------:R-:W-:Y:S01]  /*0c30*/  ISETP.GE.AND P0, PT, R9, R4, PT ;  /* 0x000000040900720c */ /* 0x000fe20003f06270 */
[----:B------:R-:W-:Y:S02]  /*0c40*/  VIADD R25, R25, 0x400 ;  /* 0x0000040019197836 */ /* 0x000fe40000000000 */
[----:B------:R-:W-:-:S10]  /*0c50*/  VIADD R7, R7, 0x400 ;  /* 0x0000040007077836 */ /* 0x000fd40000000000 */
[----:B------:R-:W-:Y:S05]  /*0c60*/  @!P0 BRA `(.L_x_483) ;  /* 0xfffffff800508947 */ /* 0x000fea000383ffff */
.L_x_469:
[----:B------:R-:W-:Y:S05]  /*0c70*/  BSYNC.RECONVERGENT B1 ;  /* 0x0000000000017941 */ /* 0x000fea0003800200 */
.L_x_468:
        /* <DEDUP_REMOVED lines=34> */
.L_x_486:
[----:B------:R-:W-:Y:S05]  /*0ea0*/  BSYNC.RECONVERGENT B1 ;  /* 0x0000000000017941 */ /* 0x000fea0003800200 */
.L_x_485:
        /* <DEDUP_REMOVED lines=31> */
.L_x_488:
[----:B------:R-:W-:Y:S05]  /*10a0*/  BSYNC.RECONVERGENT B1 ;  /* 0x0000000000017941 */ /* 0x000fea0003800200 */
.L_x_487:
[----:B------:R-:W-:Y:S01]  /*10b0*/  ISETP.GT.AND P0, PT, R15, 0x1b, PT ;  /* 0x0000001b0f00780c */ /* 0x000fe20003f04270 */
[----:B---3--:R3:W3:Y:S01]  /*10c0*/  SHFL.DOWN PT, R8, R2, 0x4, 0x1f ;  /* 0x08801f0002087f89 */ /* 0x0086e200000e0000 */
[----:B------:R-:W-:Y:S01]  /*10d0*/  BSSY.RECONVERGENT B1, `(.L_x_489) ;  /* 0x000001d000017945 */ /* 0x000fe20003800200 */
[----:B0-----:R-:W-:Y:S01]  /*10e0*/  MOV R11, R4 ;  /* 0x00000004000b7202 */ /* 0x001fe20000000f00 */
[----:B------:R-:W-:Y:S01]  /*10f0*/  IMAD.MOV.U32 R12, RZ, RZ, R13 ;  /* 0x000000ffff0c7224 */ /* 0x000fe200078e000d */
[----:B------:R0:W0:Y:S01]  /*1100*/  SHFL.DOWN PT, R9, R3, 0x4, 0x1f ;  /* 0x08801f0003097f89 */ /* 0x00002200000e0000 */
[----:B-1----:R-:W-:Y:S02]  /*1110*/  IMAD.MOV.U32 R6, RZ, RZ, R2 ;  /* 0x000000ffff067224 */ /* 0x002fe400078e0002 */
[----:B--2---:R-:W-:Y:S01]  /*1120*/  IMAD.MOV.U32 R7, RZ, RZ, R3 ;  /* 0x000000ffff077224 */ /* 0x004fe200078e0003 */
[----:B----4-:R1:W2:Y:S04]  /*1130*/  SHFL.DOWN PT, R17, R4, 0x4, 0x1f ;  /* 0x08801f0004117f89 */ /* 0x0102a800000e0000 */
[----:B------:R1:W4:Y:S01]  /*1140*/  SHFL.DOWN PT, R10, R13, 0x4, 0x1f ;  /* 0x08801f000d0a7f89 */ /* 0x00032200000e0000 */
        /* <DEDUP_REMOVED lines=21> */
.L_x_490:
[----:B------:R-:W-:Y:S05]  /*12a0*/  BSYNC.RECONVERGENT B1 ;  /* 0x0000000000017941 */ /* 0x000fea0003800200 */
.L_x_489:
[----:B------:R-:W-:Y:S01]  /*12b0*/  ISETP.GT.AND P0, PT, R15, 0x17, PT ;  /* 0x000000170f00780c */ /* 0x000fe20003f04270 */
[----:B---3--:R3:W2:Y:S01]  /*12c0*/  SHFL.DOWN PT, R8, R6, 0x8, 0x1f ;  /* 0x09001f0006087f89 */ /* 0x0086a200000e0000 */
[----:B------:R-:W-:Y:S01]  /*12d0*/  BSSY.RECONVERGENT B1, `(.L_x_491) ;  /* 0x000001d000017945 */ /* 0x000fe20003800200 */
[----:B-1----:R-:W-:Y:S02]  /*12e0*/  IMAD.MOV.U32 R4, RZ, RZ, R11 ;  /* 0x000000ffff047224 */ /* 0x002fe400078e000b */
[----:B0-----:R3:W0:Y:S01]  /*12f0*/  SHFL.DOWN PT, R9, R7, 0x8, 0x1f ;  /* 0x09001f0007097f89 */ /* 0x00162200000e0000 */
[----:B----4-:R-:W-:Y:S02]  /*1300*/  IMAD.MOV.U32 R10, RZ, RZ, R12 ;  /* 0x000000ffff0a7224 */ /* 0x010fe400078e000c */
[----:B------:R-:W-:Y:S01]  /*1310*/  IMAD.MOV.U32 R2, RZ, RZ, R6 ;  /* 0x000000ffff027224 */ /* 0x000fe200078e0006 */
[----:B------:R3:W1:Y:S01]  /*1320*/  SHFL.DOWN PT, R14, R11, 0x8, 0x1f ;  /* 0x09001f000b0e7f89 */ /* 0x00066200000e0000 */
[----:B------:R-:W-:-:S03]  /*1330*/  IMAD.MOV.U32 R3, RZ, RZ, R7 ;  /* 0x000000ffff037224 */ /* 0x000fc600078e0007 */
[----:B------:R3:W4:Y:S01]  /*1340*/  SHFL.DOWN PT, R13, R12, 0x8, 0x1f ;  /* 0x09001f000c0d7f89 */ /* 0x00072200000e0000 */
[----:B------:R-:W-:Y:S05]  /*1350*/  @P0 BRA `(.L_x_492) ;  /* 0x0000000000500947 */ /* 0x000fea0003800000 */
[----:B0-2---:R-:W-:Y:S01]  /*1360*/  DSETP.GEU.AND P0, PT, |R6|, |R8|, PT ;  /* 0x400000080600722a */ /* 0x005fe20003f0e200 */
[----:B-1----:R-:W-:Y:S02]  /*1370*/  IMAD.MOV.U32 R4, RZ, RZ, R14 ;  /* 0x000000ffff047224 */ /* 0x002fe400078e000e */
        /* <DEDUP_REMOVED lines=18> */
.L_x_492:
[----:B------:R-:W-:Y:S05]  /*14a0*/  BSYNC.RECONVERGENT B1 ;  /* 0x0000000000017941 */ /* 0x000fea0003800200 */
.L_x_491:
[----:B------:R-:W-:Y:S01]  /*14b0*/  ISETP.GT.AND P0, PT, R15, 0xf, PT ;  /* 0x0000000f0f00780c */ /* 0x000fe20003f04270 */
[----:B---3--:R3:W1:Y:S01]  /*14c0*/  SHFL.DOWN PT, R6, R2, 0x10, 0x1f ;  /* 0x0a001f0002067f89 */ /* 0x00866200000e0000 */
[----:B------:R-:W-:Y:S01]  /*14d0*/  BSSY.RECONVERGENT B1, `(.L_x_493) ;  /* 0x000001d000017945 */ /* 0x000fe20003800200 */
[----:B--2---:R-:W-:Y:S02]  /*14e0*/  IMAD.MOV.U32 R17, RZ, RZ, R4 ;  /* 0x000000ffff117224 */ /* 0x004fe400078e0004 */
[----:B------:R3:W2:Y:S01]  /*14f0*/  SHFL.DOWN PT, R7, R3, 0x10, 0x1f ;  /* 0x0a001f0003077f89 */ /* 0x0006a200000e0000 */
[----:B------:R-:W-:Y:S02]  /*1500*/  IMAD.MOV.U32 R19, RZ, RZ, R10 ;  /* 0x000000ffff137224 */ /* 0x000fe400078e000a */
[----:B------:R-:W-:Y:S01]  /*1510*/  IMAD.MOV.U32 R12, RZ, RZ, R2 ;  /* 0x000000ffff0c7224 */ /* 0x000fe200078e0002 */
[----:B0-----:R3:W0:Y:S01]  /*1520*/  SHFL.DOWN PT, R9, R4, 0x10, 0x1f ;  /* 0x0a001f0004097f89 */ /* 0x00162200000e0000 */
[----:B----4-:R-:W-:-:S03]  /*1530*/  IMAD.MOV.U32 R13, RZ, RZ, R3 ;  /* 0x000000ffff0d7224 */ /* 0x010fc600078e0003 */
[----:B------:R3:W4:Y:S01]  /*1540*/  SHFL.DOWN PT, R11, R10, 0x10, 0x1f ;  /* 0x0a001f000a0b7f89 */ /* 0x00072200000e0000 */
[----:B------:R-:W-:Y:S05]  /*1550*/  @P0 BRA `(.L_x_494) ;  /* 0x0000000000500947 */ /* 0x000fea0003800000 */
[----:B-12---:R-:W-:Y:S01]  /*1560*/  DSETP.GEU.AND P0, PT, |R2|, |R6|, PT ;  /* 0x400000060200722a */ /* 0x006fe20003f0e200 */
[----:B0-----:R-:W-:Y:S01]  /*1570*/  IMAD.MOV.U32 R17, RZ, RZ, R9 ;  /* 0x000000ffff117224 */ /* 0x001fe200078e0009 */
        /* <DEDUP_REMOVED lines=18> */
.L_x_494:
[----:B------:R-:W-:Y:S05]  /*16a0*/  BSYNC.RECONVERGENT B1 ;  /* 0x0000000000017941 */ /* 0x000fea0003800200 */
.L_x_493:
[----:B------:R-:W-:Y:S01]  /*16b0*/  ISETP.NE.AND P0, PT, R15, RZ, PT ;  /* 0x000000ff0f00720c */ /* 0x000fe20003f05270 */
[----:B------:R-:W-:-:S12]  /*16c0*/  BSSY.RECONVERGENT B1, `(.L_x_495) ;  /* 0x000000b000017945 */ /* 0x000fd80003800200 */
[----:B------:R-:W-:Y:S05]  /*16d0*/  @P0 BRA `(.L_x_496) ;  /* 0x0000000000240947 */ /* 0x000fea0003800000 */
[----:B---3--:R-:W3:Y:S01]  /*16e0*/  S2R R4, SR_CgaCtaId ;  /* 0x0000000000047919 */ /* 0x008ee20000008800 */
[----:B------:R-:W-:Y:S01]  /*16f0*/  MOV R3, 0x400 ;  /* 0x0000040000037802 */ /* 0x000fe20000000f00 */
[----:B------:R-:W-:Y:S01]  /*1700*/  IMAD.MOV.U32 R18, RZ, RZ, R17 ;  /* 0x000000ffff127224 */ /* 0x000fe200078e0011 */
[----:B------:R-:W-:-:S04]  /*1710*/  SHF.R.U32.HI R2, RZ, 0x1, R5 ;  /* 0x00000001ff027819 */ /* 0x000fc80000011605 */
[----:B------:R-:W-:Y:S02]  /*1720*/  LOP3.LUT R2, R2, 0x1f0, RZ, 0xc0, !PT ;  /* 0x000001f002027812 */ /* 0x000fe400078ec0ff */
[----:B---3--:R-:W-:-:S05]  /*1730*/  LEA R3, R4, R3, 0x18 ;  /* 0x0000000304037211 */ /* 0x008fca00078ec0ff */
[----:B------:R-:W-:-:S05]  /*1740*/  IMAD.IADD R3, R2, 0x1, R3 ;  /* 0x0000000102037824 */ /* 0x000fca00078e0203 */
[----:B------:R3:W-:Y:S04]  /*1750*/  STS.64 [R3+0x10], R18 ;  /* 0x0000101203007388 */ /* 0x0007e80000000a00 */
[----:B------:R3:W-:Y:S02]  /*1760*/  STS.64 [R3+0x8], R12 ;  /* 0x0000080c03007388 */ /* 0x0007e40000000a00 */
.L_x_496:
[----:B------:R-:W-:Y:S05]  /*1770*/  BSYNC.RECONVERGENT B1 ;  /* 0x0000000000017941 */ /* 0x000fea0003800200 */
.L_x_495:
[----:B------:R-:W-:Y:S01]  /*1780*/  BAR.SYNC.DEFER_BLOCKING 0x0 ;  /* 0x0000000000007b1d */ /* 0x000fe20000010000 */
[----:B------:R-:W-:-:S13]  /*1790*/  ISETP.NE.AND P1, PT, R5, RZ, PT ;  /* 0x000000ff0500720c */ /* 0x000fda0003f25270 */
[----:B------:R-:W-:Y:S05]  /*17a0*/  @P1 BRA `(.L_x_497) ;  /* 0x0000004c00d41947 */ /* 0x000fea0003800000 */
[----:B---3--:R-:W3:Y:S01]  /*17b0*/  S2R R3, SR_CgaCtaId ;  /* 0x0000000000037919 */ /* 0x008ee20000008800 */
[----:B------:R-:W-:Y:S01]  /*17c0*/  MOV R2, 0x400 ;  /* 0x0000040000027802 */ /* 0x000fe20000000f00 */
[----:B------:R-:W-:Y:S03]  /*17d0*/  BSSY.RECONVERGENT B1, `(.L_x_498) ;  /* 0x000001a000017945 */ /* 0x000fe60003800200 */
[----:B---3--:R-:W-:-:S05]  /*17e0*/  LEA R32, R3, R2, 0x18 ;  /* 0x0000000203207211 */ /* 0x008fca00078ec0ff */
[----:B-1----:R-:W1:Y:S04]  /*17f0*/  LDS.64 R14, [R32+0x18] ;  /* 0x00001800200e7984 */ /* 0x002e680000000a00 */
[----:B0---4-:R-:W0:Y:S04]  /*1800*/  LDS.128 R8, [R32+0x20] ;  /* 0x0000200020087984 */ /* 0x011e280000000c00 */
[----:B------:R3:W4:Y:S04]  /*1810*/  LDS.64 R2, [R32+0x80] ;  /* 0x0000800020027984 */ /* 0x0007280000000a00 */
[----:B--2---:R3:W2:Y:S01]  /*1820*/  LDS.128 R4, [R32+0x30] ;  /* 0x0000300020047984 */ /* 0x0046a20000000c00 */
        /* <DEDUP_REMOVED lines=20> */
.L_x_499:
[----:B------:R-:W-:Y:S05]  /*1970*/  BSYNC.RECONVERGENT B1 ;  /* 0x0000000000017941 */ /* 0x000fea0003800200 */
.L_x_498:
[----:B------:R0:W1:Y:S01]  /*1980*/  LDS.128 R12, [R32+0x40] ;  /* 0x00004000200c7984 */ /* 0x0000620000000c00 */
[----:B------:R-:W-:Y:S01]  /*1990*/  DSETP.GEU.AND P0, PT, |R28|, |R10|, PT ;  /* 0x4000000a1c00722a */ /* 0x000fe20003f0e200 */
[----:B------:R-:W-:Y:S01]  /*19a0*/  BSSY.RECONVERGENT B1, `(.L_x_500) ;  /* 0x0000017000017945 */ /* 0x000fe20003800200 */
[----:B------:R-:W-:Y:S01]  /*19b0*/  IMAD.MOV.U32 R33, RZ, RZ, R4 ;  /* 0x000000ffff217224 */ /* 0x000fe200078e0004 */
[----:B------:R0:W2:Y:S01]  /*19c0*/  LDS.128 R16, [R32+0x50] ;  /* 0x0000500020107984 */ /* 0x0000a20000000c00 */
[----:B------:R-:W-:Y:S02]  /*19d0*/  IMAD.MOV.U32 R35, RZ, RZ, R5 ;  /* 0x000000ffff237224 */ /* 0x000fe400078e0005 */
[----:B------:R-:W-:Y:S01]  /*19e0*/  IMAD.MOV.U32 R8, RZ, RZ, R10 ;  /* 0x000000ffff087224 */ /* 0x000fe200078e000a */
[----:B------:R0:W3:Y:S01]  /*19f0*/  LDS.128 R20, [R32+0x60] ;  /* 0x0000600020147984 */ /* 0x0000e20000000c00 */
[----:B------:R-:W-:-:S03]  /*1a00*/  IMAD.MOV.U32 R9, RZ, RZ, R11 ;  /* 0x000000ffff097224 */ /* 0x000fc600078e000b */
[----:B------:R0:W4:Y:S03]  /*1a10*/  LDS.128 R24, [R32+0x70] ;  /* 0x0000700020187984 */ /* 0x0001260000000c00 */
        /* <DEDUP_REMOVED lines=15> */
.L_x_501:
[----:B------:R-:W-:Y:S05]  /*1b10*/  BSYNC.RECONVERGENT B1 ;  /* 0x0000000000017941 */ /* 0x000fea0003800200 */
.L_x_500:
        /* <DEDUP_REMOVED lines=21> */
.L_x_503:
[----:B------:R-:W-:Y:S05]  /*1c70*/  BSYNC.RECONVERGENT B1 ;  /* 0x0000000000017941 */ /* 0x000fea0003800200 */
.L_x_502:
[----:B------:R-:W-:Y:S01]  /*1c80*/  DSETP.GEU.AND P0, PT, |R4|, |R14|, PT ;  /* 0x4000000e0400722a */ /* 0x000fe20003f0e200 */
[----:B------:R-:W-:Y:S01]  /*1c90*/  BSSY.RECONVERGENT B1, `(.L_x_504) ;  /* 0x0000014000017945 */ /* 0x000fe20003800200 */
[----:B------:R-:W-:Y:S02]  /*1ca0*/  IMAD.MOV.U32 R6, RZ, RZ, R14 ;  /* 0x000000ffff067224 */ /* 0x000fe400078e000e */
[----:B------:R-:W-:Y:S02]  /*1cb0*/  IMAD.MOV.U32 R7, RZ, RZ, R15 ;  /* 0x000000ffff077224 */ /* 0x000fe400078e000f */
[----:B--2---:R-:W-:Y:S02]  /*1cc0*/  IMAD.MOV.U32 R9, RZ, RZ, R16 ;  /* 0x000000ffff097224 */ /* 0x004fe400078e0010 */
        /* <DEDUP_REMOVED lines=16> */
.L_x_505:
[----:B------:R-:W-:Y:S05]  /*1dd0*/  BSYNC.RECONVERGENT B1 ;  /* 0x0000000000017941 */ /* 0x000fea0003800200 */
.L_x_504:
        /* <DEDUP_REMOVED lines=21> */
.L_x_507:
[----:B------:R-:W-:Y:S05]  /*1f30*/  BSYNC.RECONVERGENT B1 ;  /* 0x0000000000017941 */ /* 0x000fea0003800200 */
.L_x_506:
[----:B------:R-:W-:Y:S01]  /*1f40*/  DSETP.GEU.AND P0, PT, |R4|, |R22|, PT ;  /* 0x400000160400722a */ /* 0x000fe20003f0e200 */
[----:B------:R-:W-:Y:S01]  /*1f50*/  BSSY.RECONVERGENT B1, `(.L_x_508) ;  /* 0x0000014000017945 */ /* 0x000fe20003800200 */
[----:B------:R-:W-:Y:S02]  /*1f60*/  IMAD.MOV.U32 R6, RZ, RZ, R22 ;  /* 0x000000ffff067224 */ /* 0x000fe400078e0016 */
[----:B------:R-:W-:Y:S02]  /*1f70*/  IMAD.MOV.U32 R7, RZ, RZ, R23 ;  /* 0x000000ffff077224 */ /* 0x000fe400078e0017 */
[----:B----4-:R-:W-:Y:S02]  /*1f80*/  IMAD.MOV.U32 R9, RZ, RZ, R24 ;  /* 0x000000ffff097224 */ /* 0x010fe400078e0018 */
        /* <DEDUP_REMOVED lines=16> */
.L_x_509:
[----:B------:R-:W-:Y:S05]  /*2090*/  BSYNC.RECONVERGENT B1 ;  /* 0x0000000000017941 */ /* 0x000fea0003800200 */
.L_x_508:
[----:B------:R-:W-:Y:S01]  /*20a0*/  DSETP.GEU.AND P0, PT, |R6|, |R26|, PT ;  /* 0x4000001a0600722a */ /* 0x000fe20003f0e200 */
[----:B------:R-:W-:Y:S02]  /*20b0*/  IMAD.MOV.U32 R12, RZ, RZ, R26 ;  /* 0x000000ffff0c7224 */ /* 0x000fe400078e001a */
[----:B------:R-:W-:Y:S02]  /*20c0*/  IMAD.MOV.U32 R13, RZ, RZ, R27 ;  /* 0x000000ffff0d7224 */ /* 0x000fe400078e001b */
        /* <DEDUP_REMOVED lines=18> */
.L_x_484:
        /* <DEDUP_REMOVED lines=8> */
[----:B------:R-:W-:Y:S01]  /*2270*/  ISETP.GT.AND P0, PT, R11, R4, PT ;  /* 0x000000040b00720c */ /* 0x000fe20003f04270 */
[----:B------:R-:W-:Y:S02]  /*2280*/  IMAD.IADD R9, R4, 0x1, R9 ;  /* 0x0000000104097824 */ /* 0x000fe400078e0209 */
[----:B------:R-:W-:-:S03]  /*2290*/  IMAD.MOV.U32 R11, RZ, RZ, R3 ;  /* 0x000000ffff0b7224 */ /* 0x000fc600078e0003 */
        /* <DEDUP_REMOVED lines=27> */
.L_x_511:
[----:B------:R-:W-:Y:S05]  /*2450*/  BSYNC.RECONVERGENT B1 ;  /* 0x0000000000017941 */ /* 0x000fea0003800200 */
.L_x_510:
[----:B------:R-:W-:Y:S01]  /*2460*/  VIADD R2, R7, 0x2 ;  /* 0x0000000207027836 */ /* 0x000fe20000000000 */
[----:B--2---:R1:W2:Y:S01]  /*2470*/  SHFL.DOWN PT, R12, R10, 0x2, R9 ;  /* 0x084000000a0c7989 */ /* 0x0042a200000e0009 */
[----:B------:R-:W-:Y:S01]  /*2480*/  BSSY.RECONVERGENT B1, `(.L_x_512) ;  /* 0x000001e000017945 */ /* 0x000fe20003800200 */
[----:B------:R-:W-:Y:S02]  /*2490*/  IMAD.MOV.U32 R8, RZ, RZ, R16 ;  /* 0x000000ffff087224 */ /* 0x000fe400078e0010 */
[----:B------:R-:W-:Y:S01]  /*24a0*/  ISETP.GT.AND P0, PT, R2, R9, PT ;  /* 0x000000090200720c */ /* 0x000fe20003f04270 */
[----:B---3--:R1:W3:Y:S01]  /*24b0*/  SHFL.DOWN PT, R13, R11, 0x2, R9 ;  /* 0x084000000b0d7989 */ /* 0x0082e200000e0009 */
[----:B------:R-:W-:Y:S02]  /*24c0*/  IMAD.MOV.U32 R14, RZ, RZ, R18 ;  /* 0x000000ffff0e7224 */ /* 0x000fe400078e0012 */
[----:B------:R-:W-:Y:S01]  /*24d0*/  IMAD.MOV.U32 R2, RZ, RZ, R10 ;  /* 0x000000ffff027224 */ /* 0x000fe200078e000a */
[----:B----4-:R1:W4:Y:S01]  /*24e0*/  SHFL.DOWN PT, R15, R16, 0x2, R9 ;  /* 0x08400000100f7989 */ /* 0x01032200000e0009 */
[----:B------:R-:W-:-:S03]  /*24f0*/  IMAD.MOV.U32 R3, RZ, RZ, R11 ;  /* 0x000000ffff037224 */ /* 0x000fc600078e000b */
[----:B0-----:R1:W0:Y:S04]  /*2500*/  SHFL.DOWN PT, R17, R18, 0x2, R9 ;  /* 0x0840000012117989 */ /* 0x00122800000e0009 */
[----:B------:R-:W-:Y:S05]  /*2510*/  @P0 BRA `(.L_x_513) ;  /* 0x0000000000500947 */ /* 0x000fea0003800000 */
[----:B--23--:R-:W-:Y:S01]  /*2520*/  DSETP.GEU.AND P0, PT, |R10|, |R12|, PT ;  /* 0x4000000c0a00722a */ /* 0x00cfe20003f0e200 */
[----:B----4-:R-:W-:Y:S02]  /*2530*/  IMAD.MOV.U32 R8, RZ, RZ, R15 ;  /* 0x000000ffff087224 */ /* 0x010fe400078e000f */
[----:B0-----:R-:W-:Y:S02]  /*2540*/  IMAD.MOV.U32 R14, RZ, RZ, R17 ;  /* 0x000000ffff0e7224 */ /* 0x001fe400078e0011 */
        /* <DEDUP_REMOVED lines=17> */
.L_x_513:
[----:B------:R-:W-:Y:S05]  /*2660*/  BSYNC.RECONVERGENT B1 ;  /* 0x0000000000017941 */ /* 0x000fea0003800200 */
.L_x_512:
[----:B------:R-:W-:Y:S01]  /*2670*/  VIADD R6, R7, 0x4 ;  /* 0x0000000407067836 */ /* 0x000fe20000000000 */
[----:B--2---:R2:W2:Y:S01]  /*2680*/  SHFL.DOWN PT, R12, R2, 0x4, R9 ;  /* 0x08800000020c7989 */ /* 0x0044a200000e0009 */
[----:B------:R-:W-:Y:S01]  /*2690*/  BSSY.RECONVERGENT B1, `(.L_x_514) ;  /* 0x000001e000017945 */ /* 0x000fe20003800200 */
[----:B-1----:R-:W-:Y:S02]  /*26a0*/  IMAD.MOV.U32 R16, RZ, RZ, R14 ;  /* 0x000000ffff107224 */ /* 0x002fe400078e000e */
        /* <DEDUP_REMOVED lines=28> */
.L_x_515:
[----:B------:R-:W-:Y:S05]  /*2870*/  BSYNC.RECONVERGENT B1 ;  /* 0x0000000000017941 */ /* 0x000fea0003800200 */
.L_x_514:
[----:B--2---:R-:W-:Y:S01]  /*2880*/  VIADD R2, R7, 0x8 ;  /* 0x0000000807027836 */ /* 0x004fe20000000000 */
[----:B------:R2:W2:Y:S01]  /*2890*/  SHFL.DOWN PT, R12, R10, 0x8, R9 ;  /* 0x090000000a0c7989 */ /* 0x0004a200000e0009 */
        /* <DEDUP_REMOVED lines=30> */
.L_x_517:
[----:B------:R-:W-:Y:S05]  /*2a80*/  BSYNC.RECONVERGENT B1 ;  /* 0x0000000000017941 */ /* 0x000fea0003800200 */
.L_x_516:
[----:B-1----:R-:W-:Y:S01]  /*2a90*/  VIADD R6, R7, 0x10 ;  /* 0x0000001007067836 */ /* 0x002fe20000000000 */
[----:B--2---:R1:W2:Y:S01]  /*2aa0*/  SHFL.DOWN PT, R10, R2, 0x10, R9 ;  /* 0x0a000000020a7989 */ /* 0x0042a200000e0009 */
[----:B------:R-:W-:Y:S01]  /*2ab0*/  BSSY.RECONVERGENT B1, `(.L_x_518) ;  /* 0x000001e000017945 */ /* 0x000fe20003800200 */
[----:B0-----:R-:W-:Y:S01]  /*2ac0*/  IMAD.MOV.U32 R17, RZ, RZ, R8 ;  /* 0x000000ffff117224 */ /* 0x001fe200078e0008 */
[----:B------:R-:W-:Y:S01]  /*2ad0*/  MOV R19, R14 ;  /* 0x0000000e00137202 */ /* 0x000fe20000000f00 */
[----:B------:R1:W0:Y:S01]  /*2ae0*/  SHFL.DOWN PT, R11, R3, 0x10, R9 ;  /* 0x0a000000030b7989 */ /* 0x00022200000e0009 */
[----:B------:R-:W-:Y:S01]  /*2af0*/  ISETP.GT.AND P0, PT, R6, R9, PT ;  /* 0x000000090600720c */ /* 0x000fe20003f04270 */
[----:B------:R-:W-:Y:S02]  /*2b00*/  IMAD.MOV.U32 R12, RZ, RZ, R2 ;  /* 0x000000ffff0c7224 */ /* 0x000fe400078e0002 */
[----:B----4-:R1:W4:Y:S01]  /*2b10*/  SHFL.DOWN PT, R15, R8, 0x10, R9 ;  /* 0x0a000000080f7989 */ /* 0x01032200000e0009 */
[----:B---3--:R-:W-:-:S03]  /*2b20*/  IMAD.MOV.U32 R13, RZ, RZ, R3 ;  /* 0x000000ffff0d7224 */ /* 0x008fc600078e0003 */
[----:B------:R1:W3:Y:S06]  /*2b30*/  SHFL.DOWN PT, R21, R14, 0x10, R9 ;  /* 0x0a0000000e157989 */ /* 0x0002ec00000e0009 */
[----:B------:R-:W-:Y:S05]  /*2b40*/  @P0 BRA `(.L_x_519) ;  /* 0x0000000000500947 */ /* 0x000fea0003800000 */
[----:B0-2---:R-:W-:Y:S01]  /*2b50*/  DSETP.GEU.AND P0, PT, |R2|, |R10|, PT ;  /* 0x4000000a0200722a */ /* 0x005fe20003f0e200 */
        /* <DEDUP_REMOVED lines=19> */
.L_x_519:
[----:B------:R-:W-:Y:S05]  /*2c90*/  BSYNC.RECONVERGENT B1 ;  /* 0x0000000000017941 */ /* 0x000fea0003800200 */
.L_x_518:
[----:B------:R-:W-:Y:S01]  /*2ca0*/  ISETP.NE.AND P0, PT, R7, RZ, PT ;  /* 0x000000ff0700720c */ /* 0x000fe20003f05270 */
[----:B------:R-:W-:-:S12]  /*2cb0*/  BSSY.RECONVERGENT B1, `(.L_x_520) ;  /* 0x000000b000017945 */ /* 0x000fd80003800200 */
[----:B------:R-:W-:Y:S05]  /*2cc0*/  @P0 BRA `(.L_x_521) ;  /* 0x0000000000240947 */ /* 0x000fea0003800000 */
[----:B------:R-:W5:Y:S01]  /*2cd0*/  S2R R6, SR_CgaCtaId ;  /* 0x0000000000067919 */ /* 0x000f620000008800 */
[----:B-1----:R-:W-:Y:S01]  /*2ce0*/  MOV R3, 0x400 ;  /* 0x0000040000037802 */ /* 0x002fe20000000f00 */
[----:B------:R-:W-:Y:S01]  /*2cf0*/  IMAD.MOV.U32 R18, RZ, RZ, R17 ;  /* 0x000000ffff127224 */ /* 0x000fe200078e0011 */
[----:B------:R-:W-:-:S04]  /*2d00*/  SHF.R.U32.HI R2, RZ, 0x1, R5 ;  /* 0x00000001ff027819 */ /* 0x000fc80000011605 */
[----:B------:R-:W-:Y:S02]  /*2d10*/  LOP3.LUT R2, R2, 0x1f0, RZ, 0xc0, !PT ;  /* 0x000001f002027812 */ /* 0x000fe400078ec0ff */
[----:B-----5:R-:W-:-:S05]  /*2d20*/  LEA R3, R6, R3, 0x18 ;  /* 0x0000000306037211 */ /* 0x020fca00078ec0ff */
[----:B------:R-:W-:-:S05]  /*2d30*/  IMAD.IADD R3, R2, 0x1, R3 ;  /* 0x0000000102037824 */ /* 0x000fca00078e0203 */
[----:B------:R1:W-:Y:S04]  /*2d40*/  STS.64 [R3+0x10], R18 ;  /* 0x0000101203007388 */ /* 0x0003e80000000a00 */
[----:B------:R1:W-:Y:S02]  /*2d50*/  STS.64 [R3+0x8], R12 ;  /* 0x0000080c03007388 */ /* 0x0003e40000000a00 */
.L_x_521:
[----:B------:R-:W-:Y:S05]  /*2d60*/  BSYNC.RECONVERGENT B1 ;  /* 0x0000000000017941 */ /* 0x000fea0003800200 */
.L_x_520:
[----:B------:R-:W-:Y:S01]  /*2d70*/  BAR.SYNC.DEFER_BLOCKING 0x0 ;  /* 0x0000000000007b1d */ /* 0x000fe20000010000 */
[----:B------:R-:W-:-:S13]  /*2d80*/  ISETP.NE.AND P1, PT, R5, RZ, PT ;  /* 0x000000ff0500720c */ /* 0x000fda0003f25270 */
[----:B------:R-:W-:Y:S05]  /*2d90*/  @P1 BRA `(.L_x_497) ;  /* 0x0000003800581947 */ /* 0x000fea0003800000 */
[----:B------:R-:W-:Y:S01]  /*2da0*/  ISETP.GE.AND P0, PT, R4, 0x21, PT ;  /* 0x000000210400780c */ /* 0x000fe20003f06270 */
[----:B0-----:R-:W-:Y:S02]  /*2db0*/  IMAD.MOV.U32 R11, RZ, RZ, R17 ;  /* 0x000000ffff0b7224 */ /* 0x001fe400078e0011 */
[----:B-1----:R-:W-:Y:S02]  /*2dc0*/  IMAD.MOV.U32 R14, RZ, RZ, R19 ;  /* 0x000000ffff0e7224 */ /* 0x002fe400078e0013 */
        /* <DEDUP_REMOVED lines=29> */
.L_x_523:
[----:B------:R-:W-:Y:S05]  /*2fa0*/  BSYNC.RECONVERGENT B1 ;  /* 0x0000000000017941 */ /* 0x000fea0003800200 */
.L_x_522:
[----:B------:R-:W-:Y:S01]  /*2fb0*/  ISETP.GE.AND P0, PT, R4, 0x41, PT ;  /* 0x000000410400780c */ /* 0x000fe20003f06270 */
[----:B------:R-:W-:Y:S02]  /*2fc0*/  IMAD.MOV.U32 R5, RZ, RZ, R11 ;  /* 0x000000ffff057224 */ /* 0x000fe400078e000b */
[----:B--2---:R-:W-:Y:S02]  /*2fd0*/  IMAD.MOV.U32 R10, RZ, RZ, R14 ;  /* 0x000000ffff0a7224 */ /* 0x004fe400078e000e */
        /* <DEDUP_REMOVED lines=29> */
.L_x_525:
[----:B------:R-:W-:Y:S05]  /*31b0*/  BSYNC.RECONVERGENT B1 ;  /* 0x0000000000017941 */ /* 0x000fea0003800200 */
.L_x_524:
        /* <DEDUP_REMOVED lines=32> */
.L_x_527:
[----:B------:R-:W-:Y:S05]  /*33c0*/  BSYNC.RECONVERGENT B1 ;  /* 0x0000000000017941 */ /* 0x000fea0003800200 */
.L_x_526:
        /* <DEDUP_REMOVED lines=32> */
.L_x_529:
[----:B------:R-:W-:Y:S05]  /*35d0*/  BSYNC.RECONVERGENT B1 ;  /* 0x0000000000017941 */ /* 0x000fea0003800200 */
.L_x_528:
        /* <DEDUP_REMOVED lines=32> */
.L_x_531:
[----:B------:R-:W-:Y:S05]  /*37e0*/  BSYNC.RECONVERGENT B1 ;  /* 0x0000000000017941 */ /* 0x000fea0003800200 */
.L_x_530:
        /* <DEDUP_REMOVED lines=32> */
.L_x_533:
[----:B------:R-:W-:Y:S05]  /*39f0*/  BSYNC.RECONVERGENT B1 ;  /* 0x0000000000017941 */ /* 0x000fea0003800200 */
.L_x_532:
        /* <DEDUP_REMOVED lines=32> */
.L_x_465:
[----:B------:R-:W0:Y:S01]  /*3c00*/  S2R R4, SR_TID.X ;  /* 0x0000000000047919 */ /* 0x000e220000002100 */
[----:B------:R-:W1:Y:S01]  /*3c10*/  LDCU.128 UR12, c[0x0][0x380] ;  /* 0x00007000ff0c77ac */ /* 0x000e620008000c00 */
[----:B------:R-:W-:Y:S02]  /*3c20*/  SHF.R.S32.HI R5, RZ, 0x1f, R10 ;  /* 0x0000001fff057819 */ /* 0x000fe4000001140a */
[----:B0-----:R-:W-:-:S04]  /*3c30*/  IADD3 R2, P0, PT, R10, R4, RZ ;  /* 0x000000040a027210 */ /* 0x001fc80007f1e0ff */
[----:B-1----:R-:W-:Y:S01]  /*3c40*/  LEA R8, P1, R2, UR12, 0x3 ;  /* 0x0000000c02087c11 */ /* 0x002fe2000f8218ff */
[----:B------:R-:W-:-:S05]  /*3c50*/  IMAD.X R3, RZ, RZ, R5, P0 ;  /* 0x000000ffff037224 */ /* 0x000fca00000e0605 */
[----:B------:R-:W-:-:S05]  /*3c60*/  LEA.HI.X R9, R2, UR13, R3, 0x3, P1 ;  /* 0x0000000d02097c11 */ /* 0x000fca00088f1c03 */
[----:B------:R-:W2:Y:S04]  /*3c70*/  LDG.E.64 R12, desc[UR10][R8.64] ;  /* 0x0000000a080c7981 */ /* 0x000ea8000c1e1b00 */
[----:B------:R-:W2:Y:S04]  /*3c80*/  LDG.E.64 R14, desc[UR10][R8.64+0x800] ;  /* 0x0008000a080e7981 */ /* 0x000ea8000c1e1b00 */
[----:B------:R-:W3:Y:S04]  /*3c90*/  LDG.E.64 R16, desc[UR10][R8.64+0x1000] ;  /* 0x0010000a08107981 */ /* 0x000ee8000c1e1b00 */
[----:B------:R-:W4:Y:S04]  /*3ca0*/  LDG.E.64 R18, desc[UR10][R8.64+0x1800] ;  /* 0x0018000a08127981 */ /* 0x000f28000c1e1b00 */
[----:B------:R0:W5:Y:S01]  /*3cb0*/  LDG.E.64 R2, desc[UR10][R8.64+0x2000] ;  /* 0x0020000a08027981 */ /* 0x000162000c1e1b00 */
[----:B------:R-:W-:Y:S01]  /*3cc0*/  BSSY.RECONVERGENT B1, `(.L_x_534) ;  /* 0x000001f000017945 */ /* 0x000fe20003800200 */
[C---:B0-----:R-:W-:Y:S01]  /*3cd0*/  LOP3.LUT R8, R4.reuse, 0x400, RZ, 0xfc, !PT ;  /* 0x0000040004087812 */ /* 0x041fe200078efcff */
[----:B------:R-:W-:Y:S01]  /*3ce0*/  VIADD R9, R4, 0x200 ;  /* 0x0000020004097836 */ /* 0x000fe20000000000 */
[----:B--2---:R-:W-:-:S06]  /*3cf0*/  DSETP.GEU.AND P0, PT, |R12|, |R14|, PT ;  /* 0x4000000e0c00722a */ /* 0x004fcc0003f0e200 */
[----:B------:R-:W-:Y:S02]  /*3d00*/  FSEL R12, R12, R14, P0 ;  /* 0x0000000e0c0c7208 */ /* 0x000fe40000000000 */
[----:B------:R-:W-:Y:S02]  /*3d10*/  FSEL R13, R13, R15, P0 ;  /* 0x0000000f0d0d7208 */ /* 0x000fe40000000000 */
[----:B------:R-:W-:-:S04]  /*3d20*/  IADD3 R14, P1, PT, R10, UR14, RZ ;  /* 0x0000000e0a0e7c10 */ /* 0x000fc8000ff3e0ff */
[----:B---3--:R-:W-:Y:S01]  /*3d30*/  DSETP.GEU.AND P2, PT, |R12|, |R16|, PT ;  /* 0x400000100c00722a */ /* 0x008fe20003f4e200 */
[----:B------:R-:W-:-:S05]  /*3d40*/  IADD3 R6, P5, PT, R8, R14, RZ ;  /* 0x0000000e08067210 */ /* 0x000fca0007fbe0ff */
[----:B------:R-:W-:Y:S02]  /*3d50*/  FSEL R12, R12, R16, P2 ;  /* 0x000000100c0c7208 */ /* 0x000fe40001000000 */
[----:B------:R-:W-:-:S06]  /*3d60*/  FSEL R13, R13, R17, P2 ;  /* 0x000000110d0d7208 */ /* 0x000fcc0001000000 */
[----:B----4-:R-:W-:-:S06]  /*3d70*/  DSETP.GEU.AND P3, PT, |R12|, |R18|, PT ;  /* 0x400000120c00722a */ /* 0x010fcc0003f6e200 */
[----:B------:R-:W-:Y:S02]  /*3d80*/  FSEL R10, R12, R18, P3 ;  /* 0x000000120c0a7208 */ /* 0x000fe40001800000 */
[----:B------:R-:W-:Y:S02]  /*3d90*/  FSEL R11, R13, R19, P3 ;  /* 0x000000130d0b7208 */ /* 0x000fe40001800000 */
[----:B------:R-:W-:Y:S01]  /*3da0*/  IADD3.X R12, PT, PT, R5, UR15, RZ, P1, !PT ;  /* 0x0000000f050c7c10 */ /* 0x000fe20008ffe4ff */
[C---:B------:R-:W-:Y:S01]  /*3db0*/  VIADD R5, R4.reuse, 0x100 ;  /* 0x0000010004057836 */ /* 0x040fe20000000000 */
[----:B------:R-:W-:Y:S02]  /*3dc0*/  ISETP.LE.AND P1, PT, R7, UR6, PT ;  /* 0x0000000607007c0c */ /* 0x000fe4000bf23270 */
[----:B-----5:R-:W-:Y:S02]  /*3dd0*/  DSETP.GEU.AND P4, PT, |R10|, |R2|, PT ;  /* 0x400000020a00722a */ /* 0x020fe40003f8e200 */
[----:B------:R-:W-:Y:S01]  /*3de0*/  @P2 SEL R9, R4, R5, P0 ;  /* 0x0000000504092207 */ /* 0x000fe20000000000 */
[----:B------:R-:W-:-:S02]  /*3df0*/  IMAD.X R5, RZ, RZ, R12, P5 ;  /* 0x000000ffff057224 */ /* 0x000fc400028e060c */
[----:B------:R-:W-:-:S09]  /*3e00*/  @!P3 VIADD R9, R4, 0x300 ;  /* 0x000003000409b836 */ /* 0x000fd20000000000 */
        /* <DEDUP_REMOVED lines=10> */
.L_x_535:
[----:B------:R-:W-:Y:S05]  /*3eb0*/  BSYNC.RECONVERGENT B1 ;  /* 0x0000000000017941 */ /* 0x000fea0003800200 */
.L_x_534:
        /* <DEDUP_REMOVED lines=12> */
[----:B------:R-:W-:-:S05]  /*3f80*/  IMAD.MOV.U32 R11, RZ, RZ, 0x500 ;  /* 0x00000500ff0b7424 */ /* 0x000fca00078e00ff */
[----:B------:R-:W2:Y:S01]  /*3f90*/  ATOMG.E.ADD.STRONG.GPU PT, R10, desc[UR10][R8.64], R11 ;  /* 0x8000000b080a79a8 */ /* 0x000ea200081ef10a */
[----:B------:R-:W0:Y:S01]  /*3fa0*/  S2UR UR5, SR_CgaCtaId ;  /* 0x00000000000579c3 */ /* 0x000e220000008800 */
[----:B------:R-:W-:Y:S02]  /*3fb0*/  UMOV UR4, 0x400 ;  /* 0x0000040000047882 */ /* 0x000fe40000000000 */
[----:B0-----:R-:W-:Y:S01]  /*3fc0*/  ULEA UR4, UR5, UR4, 0x18 ;  /* 0x0000000405047291 */ /* 0x001fe2000f8ec0ff */
[----:B--2---:R-:W-:-:S08]  /*3fd0*/  VIADD R10, R10, UR6 ;  /* 0x000000060a0a7c36 */ /* 0x004fd00008000000 */
[----:B------:R0:W-:Y:S03]  /*3fe0*/  STS [UR4+0x98], R10 ;  /* 0x0000980aff007988 */ /* 0x0001e60008000804 */
.L_x_538:
[----:B------:R-:W-:Y:S05]  /*3ff0*/  BSYNC.RECONVERGENT B1 ;  /* 0x0000000000017941 */ /* 0x000fea0003800200 */
.L_x_537:
[----:B------:R-:W1:Y:S08]  /*4000*/  S2UR UR5, SR_CgaCtaId ;  /* 0x00000000000579c3 */ /* 0x000e700000008800 */
[----:B------:R-:W-:Y:S06]  /*4010*/  BAR.SYNC.DEFER_BLOCKING 0x0 ;  /* 0x0000000000007b1d */ /* 0x000fec0000010000 */
[----:B------:R-:W-:-:S02]  /*4020*/  UMOV UR4, 0x400 ;  /* 0x0000040000047882 */ /* 0x000fc40000000000 */
[----:B-1----:R-:W-:-:S06]  /*4030*/  ULEA UR4, UR5, UR4, 0x18 ;  /* 0x0000000405047291 */ /* 0x002fcc000f8ec0ff */
[----:B------:R-:W-:-:S05]  /*4040*/  IMAD.U32 R14, RZ, RZ, UR4 ;  /* 0x00000004ff0e7e24 */ /* 0x000fca000f8e00ff */
[----:B------:R-:W0:Y:S02]  /*4050*/  LDS R12, [R14+0x98] ;  /* 0x000098000e0c7984 */ /* 0x000e240000000800 */
[----:B0-----:R-:W-:-:S05]  /*4060*/  VIADD R10, R12, 0x500 ;  /* 0x000005000c0a7836 */ /* 0x001fca0000000000 */
[----:B------:R-:W-:-:S13]  /*4070*/  ISETP.GT.AND P0, PT, R10, R7, PT ;  /* 0x000000070a00720c */ /* 0x000fda0003f04270 */
[----:B------:R-:W-:Y:S05]  /*4080*/  @P0 BRA `(.L_x_539) ;  /* 0x0000000400900947 */ /* 0x000fea0003800000 */
[----:B------:R-:W-:Y:S01]  /*4090*/  BSSY.RECONVERGENT B1, `(.L_x_539) ;  /* 0x0000063000017945 */ /* 0x000fe20003800200 */
[----:B------:R-:W-:Y:S01]  /*40a0*/  IMAD.MOV.U32 R20, RZ, RZ, R2 ;  /* 0x000000ffff147224 */ /* 0x000fe200078e0002 */
[----:B------:R-:W0:Y:S01]  /*40b0*/  LDCU UR7, c[0x0][0x398] ;  /* 0x00007300ff0777ac */ /* 0x000e220008000800 */
[----:B------:R-:W-:Y:S02]  /*40c0*/  IMAD.MOV.U32 R21, RZ, RZ, R3 ;  /* 0x000000ffff157224 */ /* 0x000fe400078e0003 */
[----:B------:R-:W-:Y:S01]  /*40d0*/  IMAD.MOV.U32 R27, RZ, RZ, R6 ;  /* 0x000000ffff1b7224 */ /* 0x000fe200078e0006 */
[----:B------:R-:W1:Y:S01]  /*40e0*/  LDCU.128 UR12, c[0x0][0x380] ;  /* 0x00007000ff0c77ac */ /* 0x000e620008000c00 */
[----:B------:R-:W-:-:S07]  /*40f0*/  IMAD.MOV.U32 R22, RZ, RZ, R5 ;  /* 0x000000ffff167224 */ /* 0x000fce00078e0005 */
.L_x_542:
[----:B------:R-:W-:-:S04]  /*4100*/  IADD3 R28, P0, PT, R4, R12, RZ ;  /* 0x0000000c041c7210 */ /* 0x000fc80007f1e0ff */
[----:B------:R-:W-:Y:S02]  /*4110*/  LEA.HI.X.SX32 R25, R12, RZ, 0x1, P0 ;  /* 0x000000ff0c197211 */ /* 0x000fe400000f0eff */
[----:B-1----:R-:W-:-:S04]  /*4120*/  LEA R6, P0, R28, UR12, 0x3 ;  /* 0x0000000c1c067c11 */ /* 0x002fc8000f8018ff */
[----:B------:R-:W-:-:S05]  /*4130*/  LEA.HI.X R7, R28, UR13, R25, 0x3, P0 ;  /* 0x0000000d1c077c11 */ /* 0x000fca00080f1c19 */
[----:B------:R-:W2:Y:S04]  /*4140*/  LDG.E.64 R18, desc[UR10][R6.64] ;  /* 0x0000000a06127981 */ /* 0x000ea8000c1e1b00 */
[----:B------:R-:W3:Y:S04]  /*4150*/  LDG.E.64 R16, desc[UR10][R6.64+0x800] ;  /* 0x0008000a06107981 */ /* 0x000ee8000c1e1b00 */
[----:B------:R-:W4:Y:S04]  /*4160*/  LDG.E.64 R12, desc[UR10][R6.64+0x1000] ;  /* 0x0010000a060c7981 */ /* 0x000f28000c1e1b00 */
[----:B------:R-:W4:Y:S01]  /*4170*/  LDG.E.64 R10, desc[UR10][R6.64+0x1800] ;  /* 0x0018000a060a7981 */ /* 0x000f22000c1e1b00 */
[----:B------:R-:W-:-:S03]  /*4180*/  IADD3 R28, P0, PT, R28, UR14, RZ ;  /* 0x0000000e1c1c7c10 */ /* 0x000fc6000ff1e0ff */
[----:B------:R1:W5:Y:S01]  /*4190*/  LDG.E.64 R2, desc[UR10][R6.64+0x2000] ;  /* 0x0020000a06027981 */ /* 0x000362000c1e1b00 */
[----:B------:R-:W-:Y:S01]  /*41a0*/  IADD3.X R25, PT, PT, R25, UR15, RZ, P0, !PT ;  /* 0x0000000f19197c10 */ /* 0x000fe200087fe4ff */
[----:B------:R-:W-:Y:S01]  /*41b0*/  BSSY.RECONVERGENT B2, `(.L_x_540) ;  /* 0x0000038000027945 */ /* 0x000fe20003800200 */
[----:B------:R-:W-:Y:S01]  /*41c0*/  BAR.SYNC.DEFER_BLOCKING 0x0 ;  /* 0x0000000000007b1d */ /* 0x000fe20000010000 */
[C---:B------:R-:W-:Y:S02]  /*41d0*/  IADD3 R24, P4, PT, R28.reuse, 0x200, RZ ;  /* 0x000002001c187810 */ /* 0x040fe40007f9e0ff */
[C---:B------:R-:W-:Y:S02]  /*41e0*/  IADD3 R15, P5, PT, R28.reuse, 0x300, RZ ;  /* 0x000003001c0f7810 */ /* 0x040fe40007fbe0ff */
[C---:B------:R-:W-:Y:S02]  /*41f0*/  IADD3 R23, P3, PT, R28.reuse, 0x100, RZ ;  /* 0x000001001c177810 */ /* 0x040fe40007f7e0ff */
[----:B-1----:R-:W-:-:S02]  /*4200*/  IADD3 R6, P6, PT, R28, 0x400, RZ ;  /* 0x000004001c067810 */ /* 0x002fc40007fde0ff */
[----:B------:R-:W-:Y:S01]  /*4210*/  IADD3.X R26, PT, PT, RZ, R25, RZ, P3, !PT ;  /* 0x00000019ff1a7210 */ /* 0x000fe20001ffe4ff */
[----:B--2---:R-:W-:-:S14]  /*4220*/  DSETP.GEU.AND P2, PT, |R20|, |R18|, PT ;  /* 0x400000121400722a */ /* 0x004fdc0003f4e200 */
[----:B------:R-:W-:-:S04]  /*4230*/  @P2 ISETP.GE.U32.AND P0, PT, R27, R28, PT ;  /* 0x0000001c1b00220c */ /* 0x000fc80003f06070 */
[----:B------:R-:W-:-:S13]  /*4240*/  @P2 ISETP.GE.AND.EX P0, PT, R22, R25, PT, P0 ;  /* 0x000000191600220c */ /* 0x000fda0003f06300 */
[----:B------:R-:W-:-:S06]  /*4250*/  @P2 DSETP.LT.OR P0, PT, |R18|, |R20|, !P0 ;  /* 0x400000141200222a */ /* 0x000fcc0004701600 */
[----:B------:R-:W-:Y:S02]  /*4260*/  @P2 FSEL R5, R20, R18, P0 ;  /* 0x0000001214052208 */ /* 0x000fe40000000000 */
[----:B------:R-:W-:Y:S01]  /*4270*/  @P2 FSEL R20, R21, R19, P0 ;  /* 0x0000001315142208 */ /* 0x000fe20000000000 */
[----:B------:R-:W-:Y:S01]  /*4280*/  IMAD.X R21, RZ, RZ, R25, P4 ;  /* 0x000000ffff157224 */ /* 0x000fe200020e0619 */
[----:B------:R-:W-:Y:S01]  /*4290*/  @P2 SEL R28, R27, R28, P0 ;  /* 0x0000001c1b1c2207 */ /* 0x000fe20000000000 */
[----:B------:R-:W-:Y:S02]  /*42a0*/  @P2 IMAD.MOV.U32 R18, RZ, RZ, R5 ;  /* 0x000000ffff122224 */ /* 0x000fe400078e0005 */
[----:B------:R-:W-:Y:S02]  /*42b0*/  @P2 IMAD.MOV.U32 R19, RZ, RZ, R20 ;  /* 0x000000ffff132224 */ /* 0x000fe400078e0014 */
[--C-:B------:R-:W-:Y:S02]  /*42c0*/  IMAD.X R20, RZ, RZ, R25.reuse, P5 ;  /* 0x000000ffff147224 */ /* 0x100fe400028e0619 */
[----:B------:R-:W-:Y:S01]  /*42d0*/  IMAD.X R5, RZ, RZ, R25, P6 ;  /* 0x000000ffff057224 */ /* 0x000fe200030e0619 */
[----:B------:R-:W-:Y:S01]  /*42e0*/  @P2 SEL R25, R22, R25, P0 ;  /* 0x0000001916192207 */ /* 0x000fe20000000000 */
        /* <DEDUP_REMOVED lines=20> */
[----:B------:R-:W-:-:S05]  /*4430*/  ISETP.NE.AND P2, PT, R4, RZ, PT ;  /* 0x000000ff0400720c */ /* 0x000fca0003f45270 */
[----:B------:R-:W-:-:S14]  /*4440*/  DSETP.GEU.AND P1, PT, |R12|, |R10|, PT ;  /* 0x4000000a0c00722a */ /* 0x000fdc0003f2e200 */
[----:B------:R-:W-:-:S04]  /*4450*/  @P1 ISETP.GE.U32.AND P0, PT, R24, R15, PT ;  /* 0x0000000f1800120c */ /* 0x000fc80003f06070 */
[----:B------:R-:W-:-:S13]  /*4460*/  @P1 ISETP.GE.AND.EX P0, PT, R21, R20, PT, P0 ;  /* 0x000000141500120c */ /* 0x000fda0003f06300 */
[----:B------:R-:W-:-:S06]  /*4470*/  @P1 DSETP.LT.OR P0, PT, |R10|, |R12|, !P0 ;  /* 0x4000000c0a00122a */ /* 0x000fcc0004701600 */
[----:B------:R-:W-:Y:S02]  /*4480*/  @P1 FSEL R16, R12, R10, P0 ;  /* 0x0000000a0c101208 */ /* 0x000fe40000000000 */
[----:B------:R-:W-:Y:S01]  /*4490*/  @P1 FSEL R13, R13, R11, P0 ;  /* 0x0000000b0d0d1208 */ /* 0x000fe20000000000 */
[----:B------:R-:W-:Y:S06]  /*44a0*/  @P2 BRA `(.L_x_541) ;  /* 0x0000000000202947 */ /* 0x000fec0003800000 */
[----:B------:R-:W-:-:S05]  /*44b0*/  IMAD.MOV.U32 R17, RZ, RZ, 0x500 ;  /* 0x00000500ff117424 */ /* 0x000fca00078e00ff */
[----:B------:R-:W2:Y:S01]  /*44c0*/  ATOMG.E.ADD.STRONG.GPU PT, R7, desc[UR10][R8.64], R17 ;  /* 0x80000011080779a8 */ /* 0x000ea200081ef10a */
[----:B------:R-:W1:Y:S01]  /*44d0*/  S2UR UR5, SR_CgaCtaId ;  /* 0x00000000000579c3 */ /* 0x000e620000008800 */
[----:B------:R-:W-:Y:S02]  /*44e0*/  UMOV UR4, 0x400 ;  /* 0x0000040000047882 */ /* 0x000fe40000000000 */
[----:B-1----:R-:W-:-:S06]  /*44f0*/  ULEA UR4, UR5, UR4, 0x18 ;  /* 0x0000000405047291 */ /* 0x002fcc000f8ec0ff */
[----:B------:R-:W-:Y:S02]  /*4500*/  IMAD.U32 R14, RZ, RZ, UR4 ;  /* 0x00000004ff0e7e24 */ /* 0x000fe4000f8e00ff */
[----:B--2---:R-:W-:-:S05]  /*4510*/  VIADD R7, R7, UR6 ;  /* 0x0000000607077c36 */ /* 0x004fca0008000000 */
[----:B------:R1:W-:Y:S02]  /*4520*/  STS [R14+0x98], R7 ;  /* 0x000098070e007388 */ /* 0x0003e40000000800 */
.L_x_541:
[----:B0-----:R-:W-:Y:S05]  /*4530*/  BSYNC.RECONVERGENT B2 ;  /* 0x0000000000027941 */ /* 0x001fea0003800200 */
.L_x_540:
[----:B------:R-:W-:Y:S01]  /*4540*/  BAR.SYNC.DEFER_BLOCKING 0x0 ;  /* 0x0000000000007b1d */ /* 0x000fe20000010000 */
[----:B------:R-:W-:Y:S01]  /*4550*/  @P1 IMAD.MOV.U32 R10, RZ, RZ, R16 ;  /* 0x000000ffff0a1224 */ /* 0x000fe200078e0010 */
[----:B------:R-:W-:Y:S01]  /*4560*/  @P1 SEL R15, R24, R15, P0 ;  /* 0x0000000f180f1207 */ /* 0x000fe20000000000 */
[----:B------:R-:W-:Y:S01]  /*4570*/  @P1 IMAD.MOV.U32 R11, RZ, RZ, R13 ;  /* 0x000000ffff0b1224 */ /* 0x000fe200078e000d */
[----:B------:R-:W-:Y:S01]  /*4580*/  @P1 SEL R20, R21, R20, P0 ;  /* 0x0000001415141207 */ /* 0x000fe20000000000 */
[----:B-1----:R-:W-:-:S04]  /*4590*/  IMAD.U32 R7, RZ, RZ, UR7 ;  /* 0x00000007ff077e24 */ /* 0x002fc8000f8e00ff */
[----:B-----5:R-:W-:-:S14]  /*45a0*/  DSETP.GEU.AND P2, PT, |R10|, |R2|, PT ;  /* 0x400000020a00722a */ /* 0x020fdc0003f4e200 */
[----:B------:R-:W-:Y:S01]  /*45b0*/  @P2 ISETP.GE.U32.AND P0, PT, R15, R6, PT ;  /* 0x000000060f00220c */ /* 0x000fe20003f06070 */
[----:B------:R-:W0:Y:S03]  /*45c0*/  LDS R12, [R14+0x98] ;  /* 0x000098000e0c7984 */ /* 0x000e260000000800 */
        /* <DEDUP_REMOVED lines=9> */
[----:B------:R-:W-:-:S02]  /*4660*/  IMAD.MOV.U32 R22, RZ, RZ, R5 ;  /* 0x000000ffff167224 */ /* 0x000fc400078e0005 */
[----:B------:R-:W-:Y:S02]  /*4670*/  IMAD.MOV.U32 R20, RZ, RZ, R2 ;  /* 0x000000ffff147224 */ /* 0x000fe400078e0002 */
[----:B------:R-:W-:Y:S02]  /*4680*/  IMAD.MOV.U32 R21, RZ, RZ, R3 ;  /* 0x000000ffff157224 */ /* 0x000fe400078e0003 */
[----:B0-----:R-:W-:-:S05]  /*4690*/  VIADD R10, R12, 0x500 ;  /* 0x000005000c0a7836 */ /* 0x001fca0000000000 */
[----:B------:R-:W-:-:S13]  /*46a0*/  ISETP.GT.AND P0, PT, R10, R7, PT ;  /* 0x000000070a00720c */ /* 0x000fda0003f04270 */
[----:B------:R-:W-:Y:S05]  /*46b0*/  @!P0 BRA `(.L_x_542) ;  /* 0xfffffff800908947 */ /* 0x000fea000383ffff */
[----:B------:R-:W-:Y:S05]  /*46c0*/  BSYNC.RECONVERGENT B1 ;  /* 0x0000000000017941 */ /* 0x000fea0003800200 */
.L_x_539:
[----:B------:R-:W-:Y:S01]  /*46d0*/  ISETP.GE.AND P0, PT, R12, R7, PT ;  /* 0x000000070c00720c */ /* 0x000fe20003f06270 */
[----:B------:R-:W0:Y:S01]  /*46e0*/  LDCU.64 UR6, c[0x0][0x388] ;  /* 0x00007100ff0677ac */ /* 0x000e220008000a00 */
[----:B------:R-:W-:Y:S01]  /*46f0*/  BSSY.RECONVERGENT B1, `(.L_x_536) ;  /* 0x00000ac000017945 */ /* 0x000fe20003800200 */
[----:B------:R-:W1:Y:S10]  /*4700*/  LDCU.64 UR4, c[0x0][0x388] ;  /* 0x00007100ff0477ac */ /* 0x000e740008000a00 */
[----:B------:R-:W-:Y:S05]  /*4710*/  @P0 BRA `(.L_x_543) ;  /* 0x0000000800a40947 */ /* 0x000fea0003800000 */
[----:B------:R-:W-:-:S05]  /*4720*/  IMAD.IADD R9, R7, 0x1, -R12 ;  /* 0x0000000107097824 */ /* 0x000fca00078e0a0c */
[----:B------:R-:W-:-:S13]  /*4730*/  ISETP.GE.AND P0, PT, R4, R9, PT ;  /* 0x000000090400720c */ /* 0x000fda0003f06270 */
[----:B------:R-:W-:Y:S05]  /*4740*/  @P0 BRA `(.L_x_543) ;  /* 0x0000000800980947 */ /* 0x000fea0003800000 */
[----:B------:R-:W-:Y:S01]  /*4750*/  LOP3.LUT R8, RZ, R4, RZ, 0x33, !PT ;  /* 0x00000004ff087212 */ /* 0x000fe200078e33ff */
[----:B------:R-:W-:Y:S03]  /*4760*/  BSSY.RECONVERGENT B2, `(.L_x_544) ;  /* 0x000002f000027945 */ /* 0x000fe60003800200 */
[----:B------:R-:W-:Y:S01]  /*4770*/  IADD3 R18, PT, PT, -R12, R7, R8 ;  /* 0x000000070c127210 */ /* 0x000fe20007ffe108 */
[----:B------:R-:W-:-:S03]  /*4780*/  IMAD.MOV.U32 R8, RZ, RZ, R4 ;  /* 0x000000ffff087224 */ /* 0x000fc600078e0004 */
[----:B------:R-:W-:-:S04]  /*4790*/  LOP3.LUT R7, R18, 0x300, RZ, 0xc0, !PT ;  /* 0x0000030012077812 */ /* 0x000fc800078ec0ff */
[----:B------:R-:W-:-:S13]  /*47a0*/  ISETP.NE.AND P0, PT, R7, 0x300, PT ;  /* 0x000003000700780c */ /* 0x000fda0003f05270 */
[----:B------:R-:W-:Y:S05]  /*47b0*/  @!P0 BRA `(.L_x_545) ;  /* 0x0000000000a48947 */ /* 0x000fea0003800000 */
[----:B------:R-:W2:Y:S01]  /*47c0*/  LDC.64 R10, c[0x0][0x380] ;  /* 0x0000e000ff0a7b82 */ /* 0x000ea20000000a00 */
[----:B------:R-:W-:Y:S01]  /*47d0*/  LEA.HI R7, R18, 0x1, RZ, 0x18 ;  /* 0x0000000112077811 */ /* 0x000fe200078fc0ff */
[----:B------:R-:W-:Y:S02]  /*47e0*/  IMAD.IADD R13, R4, 0x1, R12 ;  /* 0x00000001040d7824 */ /* 0x000fe400078e020c */
[----:B------:R-:W-:Y:S01]  /*47f0*/  IMAD.MOV.U32 R8, RZ, RZ, R4 ;  /* 0x000000ffff087224 */ /* 0x000fe200078e0004 */
[----:B------:R-:W-:-:S05]  /*4800*/  LOP3.LUT R7, R7, 0x3, RZ, 0xc0, !PT ;  /* 0x0000000307077812 */ /* 0x000fca00078ec0ff */
[----:B------:R-:W-:-:S07]  /*4810*/  IMAD.MOV R7, RZ, RZ, -R7 ;  /* 0x000000ffff077224 */ /* 0x000fce00078e0a07 */
.L_x_548:
[----:B--2---:R-:W-:-:S06]  /*4820*/  IMAD.WIDE R14, R13, 0x8, R10 ;  /* 0x000000080d0e7825 */ /* 0x004fcc00078e020a */
[----:B------:R-:W2:Y:S01]  /*4830*/  LDG.E.64 R14, desc[UR10][R14.64] ;  /* 0x0000000a0e0e7981 */ /* 0x000ea2000c1e1b00 */
[----:B-1----:R-:W-:Y:S01]  /*4840*/  IADD3 R22, P1, PT, R13, UR4, RZ ;  /* 0x000000040d167c10 */ /* 0x002fe2000ff3e0ff */
[----:B------:R-:W-:Y:S01]  /*4850*/  VIADD R7, R7, 0x1 ;  /* 0x0000000107077836 */ /* 0x000fe20000000000 */
[----:B------:R-:W-:Y:S01]  /*4860*/  BSSY.RECONVERGENT B3, `(.L_x_546) ;  /* 0x000001b000037945 */ /* 0x000fe20003800200 */
[----:B------:R-:W-:Y:S01]  /*4870*/  IMAD.MOV.U32 R19, RZ, RZ, R6 ;  /* 0x000000ffff137224 */ /* 0x000fe200078e0006 */
[----:B------:R-:W-:Y:S01]  /*4880*/  LEA.HI.X.SX32 R21, R13, UR5, 0x1, P1 ;  /* 0x000000050d157c11 */ /* 0x000fe200088f0eff */
[----:B------:R-:W-:Y:S01]  /*4890*/  IMAD.MOV.U32 R20, RZ, RZ, R5 ;  /* 0x000000ffff147224 */ /* 0x000fe200078e0005 */
[----:B------:R-:W-:Y:S01]  /*48a0*/  MOV R16, R2 ;  /* 0x0000000200107202 */ /* 0x000fe20000000f00 */
[----:B------:R-:W-:Y:S01]  /*48b0*/  IMAD.MOV.U32 R17, RZ, RZ, R3 ;  /* 0x000000ffff117224 */ /* 0x000fe200078e0003 */
[----:B------:R-:W-:Y:S01]  /*48c0*/  ISETP.NE.AND P2, PT, R7, RZ, PT ;  /* 0x000000ff0700720c */ /* 0x000fe20003f45270 */
        /* <DEDUP_REMOVED lines=20> */
.L_x_547:
[----:B0-----:R-:W-:Y:S05]  /*4a10*/  BSYNC.RECONVERGENT B3 ;  /* 0x0000000000037941 */ /* 0x001fea0003800200 */
.L_x_546:
[----:B------:R-:W-:Y:S02]  /*4a20*/  VIADD R8, R8, 0x100 ;  /* 0x0000010008087836 */ /* 0x000fe40000000000 */
[----:B------:R-:W-:Y:S01]  /*4a30*/  VIADD R13, R13, 0x100 ;  /* 0x000001000d0d7836 */ /* 0x000fe20000000000 */
[----:B------:R-:W-:Y:S06]  /*4a40*/  @P2 BRA `(.L_x_548) ;  /* 0xfffffffc00742947 */ /* 0x000fec000383ffff */
.L_x_545:
[----:B01----:R-:W-:Y:S05]  /*4a50*/  BSYNC.RECONVERGENT B2 ;  /* 0x0000000000027941 */ /* 0x003fea0003800200 */
.L_x_544:
        /* <DEDUP_REMOVED lines=9> */
.L_x_557:
[----:B------:R-:W-:-:S05]  /*4af0*/  IMAD.WIDE R22, R7, 0x8, R10 ;  /* 0x0000000807167825 */ /* 0x000fca00078e020a */
[----:B------:R-:W2:Y:S04]  /*4b00*/  LDG.E.64 R20, desc[UR10][R22.64+-0x1000] ;  /* 0xfff0000a16147981 */ /* 0x000ea8000c1e1b00 */
[----:B------:R0:W5:Y:S04]  /*4b10*/  LDG.E.64 R16, desc[UR10][R22.64+-0x800] ;  /* 0xfff8000a16107981 */ /* 0x000168000c1e1b00 */
[----:B------:R0:W5:Y:S04]  /*4b20*/  LDG.E.64 R14, desc[UR10][R22.64] ;  /* 0x0000000a160e7981 */ /* 0x000168000c1e1b00 */
[----:B------:R0:W5:Y:S01]  /*4b30*/  LDG.E.64 R12, desc[UR10][R22.64+0x800] ;  /* 0x0008000a160c7981 */ /* 0x000162000c1e1b00 */
[C---:B------:R-:W-:Y:S01]  /*4b40*/  IADD3 R29, P1, PT, R7.reuse, UR6, RZ ;  /* 0x00000006071d7c10 */ /* 0x040fe2000ff3e0ff */
[----:B------:R-:W-:Y:S03]  /*4b50*/  BSSY.RECONVERGENT B2, `(.L_x_549) ;  /* 0x0000016000027945 */ /* 0x000fe60003800200 */
[----:B------:R-:W-:Y:S01]  /*4b60*/  LEA.HI.X.SX32 R30, R7, UR7, 0x1, P1 ;  /* 0x00000007071e7c11 */ /* 0x000fe200088f0eff */
        /* <DEDUP_REMOVED lines=20> */
.L_x_550:
[----:B------:R-:W-:Y:S05]  /*4cb0*/  BSYNC.RECONVERGENT B2 ;  /* 0x0000000000027941 */ /* 0x000fea0003800200 */
.L_x_549:
        /* <DEDUP_REMOVED lines=23> */
.L_x_552:
[----:B------:R-:W-:Y:S05]  /*4e30*/  BSYNC.RECONVERGENT B2 ;  /* 0x0000000000027941 */ /* 0x000fea0003800200 */
.L_x_551:
        /* <DEDUP_REMOVED lines=24> */
.L_x_554:
[----:B------:R-:W-:Y:S05]  /*4fc0*/  BSYNC.RECONVERGENT B2 ;  /* 0x0000000000027941 */ /* 0x000fea0003800200 */
.L_x_553:
        /* <DEDUP_REMOVED lines=22> */
.L_x_556:
[----:B------:R-:W-:Y:S05]  /*5130*/  BSYNC.RECONVERGENT B2 ;  /* 0x0000000000027941 */ /* 0x000fea0003800200 */
.L_x_555:
[----:B------:R-:W-:Y:S02]  /*5140*/  VIADD R8, R8, 0x400 ;  /* 0x0000040008087836 */ /* 0x000fe40000000000 */
[----:B------:R-:W-:Y:S02]  /*5150*/  VIADD R27, R27, 0x400 ;  /* 0x000004001b1b7836 */ /* 0x000fe40000000000 */
[----:B------:R-:W-:Y:S01]  /*5160*/  VIADD R26, R26, 0x400 ;  /* 0x000004001a1a7836 */ /* 0x000fe20000000000 */
[----:B------:R-:W-:Y:S01]  /*5170*/  ISETP.GE.AND P0, PT, R8, R9, PT ;  /* 0x000000090800720c */ /* 0x000fe20003f06270 */
[----:B------:R-:W-:Y:S02]  /*5180*/  VIADD R25, R25, 0x400 ;  /* 0x0000040019197836 */ /* 0x000fe40000000000 */
[----:B------:R-:W-:-:S10]  /*5190*/  VIADD R7, R7, 0x400 ;  /* 0x0000040007077836 */ /* 0x000fd40000000000 */
[----:B------:R-:W-:Y:S05]  /*51a0*/  @!P0 BRA `(.L_x_557) ;  /* 0xfffffff800508947 */ /* 0x000fea000383ffff */
.L_x_543:
[----:B01----:R-:W-:Y:S05]  /*51b0*/  BSYNC.RECONVERGENT B1 ;  /* 0x0000000000017941 */ /* 0x003fea0003800200 */
.L_x_536:
        /* <DEDUP_REMOVED lines=13> */
[----:B------:R-:W-:Y:S01]  /*5290*/  MOV R12, R7 ;  /* 0x00000007000c7202 */ /* 0x000fe20000000f00 */
[----:B------:R-:W-:Y:S02]  /*52a0*/  IMAD.MOV.U32 R13, RZ, RZ, R16 ;  /* 0x000000ffff0d7224 */ /* 0x000fe400078e0010 */
        /* <DEDUP_REMOVED lines=17> */
.L_x_559:
[----:B------:R-:W-:Y:S05]  /*53c0*/  BSYNC.RECONVERGENT B1 ;  /* 0x0000000000017941 */ /* 0x000fea0003800200 */
.L_x_558:
        /* <DEDUP_REMOVED lines=31> */
.L_x_561:
[----:B------:R-:W-:Y:S05]  /*55c0*/  BSYNC.RECONVERGENT B1 ;  /* 0x0000000000017941 */ /* 0x000fea0003800200 */
.L_x_560:
[----:B------:R-:W-:Y:S01]  /*55d0*/  ISETP.GT.AND P0, PT, R14, 0x1b, PT ;  /* 0x0000001b0e00780c */ /* 0x000fe20003f04270 */
[----:B0-----:R0:W0:Y:S01]  /*55e0*/  SHFL.DOWN PT, R8, R2, 0x4, 0x1f ;  /* 0x08801f0002087f89 */ /* 0x00102200000e0000 */
[----:B------:R-:W-:Y:S01]  /*55f0*/  BSSY.RECONVERGENT B1, `(.L_x_562) ;  /* 0x000001d000017945 */ /* 0x000fe20003800200 */
[----:B---3--:R-:W-:Y:S02]  /*5600*/  IMAD.MOV.U32 R11, RZ, RZ, R5 ;  /* 0x000000ffff0b7224 */ /* 0x008fe400078e0005 */
[----:B------:R3:W0:Y:S01]  /*5610*/  SHFL.DOWN PT, R9, R3, 0x4, 0x1f ;  /* 0x08801f0003097f89 */ /* 0x00062200000e0000 */
[----:B------:R-:W-:Y:S02]  /*5620*/  IMAD.MOV.U32 R12, RZ, RZ, R10 ;  /* 0x000000ffff0c7224 */ /* 0x000fe400078e000a */
[----:B-1----:R-:W-:Y:S01]  /*5630*/  IMAD.MOV.U32 R6, RZ, RZ, R2 ;  /* 0x000000ffff067224 */ /* 0x002fe200078e0002 */
[----:B----4-:R3:W1:Y:S01]  /*5640*/  SHFL.DOWN PT, R16, R5, 0x4, 0x1f ;  /* 0x08801f0005107f89 */ /* 0x01066200000e0000 */
[----:B--2---:R-:W-:-:S03]  /*5650*/  IMAD.MOV.U32 R7, RZ, RZ, R3 ;  /* 0x000000ffff077224 */ /* 0x004fc600078e0003 */
[----:B------:R3:W2:Y:S01]  /*5660*/  SHFL.DOWN PT, R13, R10, 0x4, 0x1f ;  /* 0x08801f000a0d7f89 */ /* 0x0006a200000e0000 */
[----:B------:R-:W-:Y:S05]  /*5670*/  @P0 BRA `(.L_x_563) ;  /* 0x0000000000500947 */ /* 0x000fea0003800000 */
[----:B0-----:R-:W-:Y:S01]  /*5680*/  DSETP.GEU.AND P0, PT, |R2|, |R8|, PT ;  /* 0x400000080200722a */ /* 0x001fe20003f0e200 */
[----:B-1----:R-:W-:Y:S02]  /*5690*/  IMAD.MOV.U32 R11, RZ, RZ, R16 ;  /* 0x000000ffff0b7224 */ /* 0x002fe400078e0010 */
[----:B--2---:R-:W-:Y:S02]  /*56a0*/  IMAD.MOV.U32 R12, RZ, RZ, R13 ;  /* 0x000000ffff0c7224 */ /* 0x004fe400078e000d */
        /* <DEDUP_REMOVED lines=17> */
.L_x_563:
[----:B------:R-:W-:Y:S05]  /*57c0*/  BSYNC.RECONVERGENT B1 ;  /* 0x0000000000017941 */ /* 0x000fea0003800200 */
.L_x_562:
[----:B------:R-:W-:Y:S01]  /*57d0*/  ISETP.GT.AND P0, PT, R14, 0x17, PT ;  /* 0x000000170e00780c */ /* 0x000fe20003f04270 */
[----:B0-----:R0:W4:Y:S01]  /*57e0*/  SHFL.DOWN PT, R8, R6, 0x8, 0x1f ;  /* 0x09001f0006087f89 */ /* 0x00112200000e0000 */
[----:B------:R-:W-:Y:S01]  /*57f0*/  BSSY.RECONVERGENT B1, `(.L_x_564) ;  /* 0x000001d000017945 */ /* 0x000fe20003800200 */
[----:B---3--:R-:W-:Y:S02]  /*5800*/  IMAD.MOV.U32 R5, RZ, RZ, R11 ;  /* 0x000000ffff057224 */ /* 0x008fe400078e000b */
[----:B------:R0:W3:Y:S01]  /*5810*/  SHFL.DOWN PT, R9, R7, 0x8, 0x1f ;  /* 0x09001f0007097f89 */ /* 0x0000e200000e0000 */
[----:B------:R-:W-:Y:S02]  /*5820*/  IMAD.MOV.U32 R10, RZ, RZ, R12 ;  /* 0x000000ffff0a7224 */ /* 0x000fe400078e000c */
[----:B------:R-:W-:Y:S01]  /*5830*/  IMAD.MOV.U32 R2, RZ, RZ, R6 ;  /* 0x000000ffff027224 */ /* 0x000fe200078e0006 */
[----:B-1----:R0:W1:Y:S01]  /*5840*/  SHFL.DOWN PT, R16, R11, 0x8, 0x1f ;  /* 0x09001f000b107f89 */ /* 0x00206200000e0000 */
[----:B------:R-:W-:-:S03]  /*5850*/  IMAD.MOV.U32 R3, RZ, RZ, R7 ;  /* 0x000000ffff037224 */ /* 0x000fc600078e0007 */
[----:B--2---:R0:W2:Y:S01]  /*5860*/  SHFL.DOWN PT, R13, R12, 0x8, 0x1f ;  /* 0x09001f000c0d7f89 */ /* 0x0040a200000e0000 */
[----:B------:R-:W-:Y:S05]  /*5870*/  @P0 BRA `(.L_x_565) ;  /* 0x0000000000500947 */ /* 0x000fea0003800000 */
[----:B---34-:R-:W-:Y:S01]  /*5880*/  DSETP.GEU.AND P0, PT, |R6|, |R8|, PT ;  /* 0x400000080600722a */ /* 0x018fe20003f0e200 */
[----:B-1----:R-:W-:Y:S02]  /*5890*/  IMAD.MOV.U32 R5, RZ, RZ, R16 ;  /* 0x000000ffff057224 */ /* 0x002fe400078e0010 */
        /* <DEDUP_REMOVED lines=18> */
.L_x_565:
[----:B------:R-:W-:Y:S05]  /*59c0*/  BSYNC.RECONVERGENT B1 ;  /* 0x0000000000017941 */ /* 0x000fea0003800200 */
.L_x_564:
[----:B------:R-:W-:Y:S01]  /*59d0*/  ISETP.GT.AND P0, PT, R14, 0xf, PT ;  /* 0x0000000f0e00780c */ /* 0x000fe20003f04270 */
[----:B0-----:R0:W0:Y:S01]  /*59e0*/  SHFL.DOWN PT, R6, R2, 0x10, 0x1f ;  /* 0x0a001f0002067f89 */ /* 0x00102200000e0000 */
[----:B------:R-:W-:Y:S01]  /*59f0*/  BSSY.RECONVERGENT B1, `(.L_x_566) ;  /* 0x000001d000017945 */ /* 0x000fe20003800200 */
[----:B------:R-:W-:Y:S02]  /*5a00*/  IMAD.MOV.U32 R17, RZ, RZ, R5 ;  /* 0x000000ffff117224 */ /* 0x000fe400078e0005 */
[----:B------:R0:W0:Y:S01]  /*5a10*/  SHFL.DOWN PT, R7, R3, 0x10, 0x1f ;  /* 0x0a001f0003077f89 */ /* 0x00002200000e0000 */
[----:B------:R-:W-:Y:S02]  /*5a20*/  IMAD.MOV.U32 R19, RZ, RZ, R10 ;  /* 0x000000ffff137224 */ /* 0x000fe400078e000a */
[----:B------:R-:W-:Y:S01]  /*5a30*/  IMAD.MOV.U32 R12, RZ, RZ, R2 ;  /* 0x000000ffff0c7224 */ /* 0x000fe200078e0002 */
[----:B----4-:R4:W0:Y:S01]  /*5a40*/  SHFL.DOWN PT, R8, R5, 0x10, 0x1f ;  /* 0x0a001f0005087f89 */ /* 0x01082200000e0000 */
[----:B--2---:R-:W-:-:S03]  /*5a50*/  IMAD.MOV.U32 R13, RZ, RZ, R3 ;  /* 0x000000ffff0d7224 */ /* 0x004fc600078e0003 */
[----:B---3--:R4:W2:Y:S01]  /*5a60*/  SHFL.DOWN PT, R9, R10, 0x10, 0x1f ;  /* 0x0a001f000a097f89 */ /* 0x0088a200000e0000 */
[----:B------:R-:W-:Y:S05]  /*5a70*/  @P0 BRA `(.L_x_567) ;  /* 0x0000000000500947 */ /* 0x000fea0003800000 */
[----:B0-----:R-:W-:Y:S01]  /*5a80*/  DSETP.GEU.AND P0, PT, |R2|, |R6|, PT ;  /* 0x400000060200722a */ /* 0x001fe20003f0e200 */
[----:B------:R-:W-:Y:S02]  /*5a90*/  IMAD.MOV.U32 R17, RZ, RZ, R8 ;  /* 0x000000ffff117224 */ /* 0x000fe400078e0008 */
        /* <DEDUP_REMOVED lines=18> */
.L_x_567:
[----:B------:R-:W-:Y:S05]  /*5bc0*/  BSYNC.RECONVERGENT B1 ;  /* 0x0000000000017941 */ /* 0x000fea0003800200 */
.L_x_566:
[----:B------:R-:W-:Y:S01]  /*5bd0*/  ISETP.NE.AND P0, PT, R14, RZ, PT ;  /* 0x000000ff0e00720c */ /* 0x000fe20003f05270 */
[----:B------:R-:W-:-:S12]  /*5be0*/  BSSY.RECONVERGENT B1, `(.L_x_568) ;  /* 0x000000b000017945 */ /* 0x000fd80003800200 */
[----:B------:R-:W-:Y:S05]  /*5bf0*/  @P0 BRA `(.L_x_569) ;  /* 0x0000000000240947 */ /* 0x000fea0003800000 */
[----:B0-----:R-:W0:Y:S01]  /*5c00*/  S2R R6, SR_CgaCtaId ;  /* 0x0000000000067919 */ /* 0x001e220000008800 */
[----:B------:R-:W-:Y:S01]  /*5c10*/  MOV R3, 0x400 ;  /* 0x0000040000037802 */ /* 0x000fe20000000f00 */
[----:B------:R-:W-:Y:S01]  /*5c20*/  IMAD.MOV.U32 R18, RZ, RZ, R17 ;  /* 0x000000ffff127224 */ /* 0x000fe200078e0011 */
[----:B------:R-:W-:-:S04]  /*5c30*/  SHF.R.U32.HI R2, RZ, 0x1, R4 ;  /* 0x00000001ff027819 */ /* 0x000fc80000011604 */
[----:B------:R-:W-:Y:S02]  /*5c40*/  LOP3.LUT R2, R2, 0x1f0, RZ, 0xc0, !PT ;  /* 0x000001f002027812 */ /* 0x000fe400078ec0ff */
[----:B0-----:R-:W-:-:S05]  /*5c50*/  LEA R3, R6, R3, 0x18 ;  /* 0x0000000306037211 */ /* 0x001fca00078ec0ff */
[----:B------:R-:W-:-:S05]  /*5c60*/  IMAD.IADD R3, R2, 0x1, R3 ;  /* 0x0000000102037824 */ /* 0x000fca00078e0203 */
[----:B------:R3:W-:Y:S04]  /*5c70*/  STS.64 [R3+0x10], R18 ;  /* 0x0000101203007388 */ /* 0x0007e80000000a00 */
[----:B------:R3:W-:Y:S02]  /*5c80*/  STS.64 [R3+0x8], R12 ;  /* 0x0000080c03007388 */ /* 0x0007e40000000a00 */
.L_x_569:
[----:B------:R-:W-:Y:S05]  /*5c90*/  BSYNC.RECONVERGENT B1 ;  /* 0x0000000000017941 */ /* 0x000fea0003800200 */
.L_x_568:
[----:B------:R-:W-:Y:S01]  /*5ca0*/  BAR.SYNC.DEFER_BLOCKING 0x0 ;  /* 0x0000000000007b1d */ /* 0x000fe20000010000 */
[----:B------:R-:W-:-:S13]  /*5cb0*/  ISETP.NE.AND P1, PT, R4, RZ, PT ;  /* 0x000000ff0400720c */ /* 0x000fda0003f25270 */
[----:B------:R-:W-:Y:S05]  /*5cc0*/  @P1 BRA `(.L_x_497) ;  /* 0x00000008008c1947 */ /* 0x000fea0003800000 */
[----:B0--3--:R-:W0:Y:S01]  /*5cd0*/  S2R R3, SR_CgaCtaId ;  /* 0x0000000000037919 */ /* 0x009e220000008800 */
[----:B------:R-:W-:Y:S01]  /*5ce0*/  MOV R2, 0x400 ;  /* 0x0000040000027802 */ /* 0x000fe20000000f00 */
[----:B------:R-:W-:Y:S03]  /*5cf0*/  BSSY.RECONVERGENT B1, `(.L_x_570) ;  /* 0x000001a000017945 */ /* 0x000fe60003800200 */
[----:B0-----:R-:W-:-:S05]  /*5d00*/  LEA R30, R3, R2, 0x18 ;  /* 0x00000002031e7211 */ /* 0x001fca00078ec0ff */
[----:B------:R-:W0:Y:S04]  /*5d10*/  LDS.64 R14, [R30+0x18] ;  /* 0x000018001e0e7984 */ /* 0x000e280000000a00 */
[----:B----4-:R-:W3:Y:S04]  /*5d20*/  LDS.128 R4, [R30+0x20] ;  /* 0x000020001e047984 */ /* 0x010ee80000000c00 */
[----:B------:R4:W1:Y:S04]  /*5d30*/  LDS.64 R28, [R30+0x80] ;  /* 0x000080001e1c7984 */ /* 0x0008680000000a00 */
[----:B--2---:R4:W2:Y:S01]  /*5d40*/  LDS.128 R8, [R30+0x30] ;  /* 0x000030001e087984 */ /* 0x0048a20000000c00 */
[----:B0-----:R-:W-:Y:S01]  /*5d50*/  DSETP.GEU.AND P0, PT, |R12|, |R14|, PT ;  /* 0x4000000e0c00722a */ /* 0x001fe20003f0e200 */
[----:B------:R-:W-:Y:S01]  /*5d60*/  MOV R2, R14 ;  /* 0x0000000e00027202 */ /* 0x000fe20000000f00 */
[----:B------:R-:W-:-:S02]  /*5d70*/  IMAD.MOV.U32 R3, RZ, RZ, R15 ;  /* 0x000000ffff037224 */ /* 0x000fc400078e000f */
[----:B---3--:R-:W-:Y:S02]  /*5d80*/  IMAD.MOV.U32 R31, RZ, RZ, R4 ;  /* 0x000000ffff1f7224 */ /* 0x008fe400078e0004 */
[----:B------:R-:W-:-:S08]  /*5d90*/  IMAD.MOV.U32 R33, RZ, RZ, R5 ;  /* 0x000000ffff217224 */ /* 0x000fd000078e0005 */
[----:B-12-4-:R-:W-:Y:S05]  /*5da0*/  @!P0 BRA `(.L_x_571) ;  /* 0x0000000000388947 */ /* 0x016fea0003800000 */
        /* <DEDUP_REMOVED lines=14> */
.L_x_571:
[----:B------:R-:W-:Y:S05]  /*5e90*/  BSYNC.RECONVERGENT B1 ;  /* 0x0000000000017941 */ /* 0x000fea0003800200 */
.L_x_570:
        /* <DEDUP_REMOVED lines=25> */
.L_x_573:
[----:B------:R-:W-:Y:S05]  /*6030*/  BSYNC.RECONVERGENT B1 ;  /* 0x0000000000017941 */ /* 0x000fea0003800200 */
.L_x_572:
        /* <DEDUP_REMOVED lines=21> */
.L_x_575:
[----:B------:R-:W-:Y:S05]  /*6190*/  BSYNC.RECONVERGENT B1 ;  /* 0x0000000000017941 */ /* 0x000fea0003800200 */
.L_x_574:
        /* <DEDUP_REMOVED lines=21> */
.L_x_577:
[----:B------:R-:W-:Y:S05]  /*62f0*/  BSYNC.RECONVERGENT B1 ;  /* 0x0000000000017941 */ /* 0x000fea0003800200 */
.L_x_576:
        /* <DEDUP_REMOVED lines=21> */
.L_x_579:
[----:B------:R-:W-:Y:S05]  /*6450*/  BSYNC.RECONVERGENT B1 ;  /* 0x0000000000017941 */ /* 0x000fea0003800200 */
.L_x_578:
        /* <DEDUP_REMOVED lines=21> */
.L_x_581:
[----:B------:R-:W-:Y:S05]  /*65b0*/  BSYNC.RECONVERGENT B1 ;  /* 0x0000000000017941 */ /* 0x000fea0003800200 */
.L_x_580:
        /* <DEDUP_REMOVED lines=20> */
.L_x_497:
[----:B------:R-:W-:Y:S05]  /*6700*/  BSYNC.RECONVERGENT B0 ;  /* 0x0000000000007941 */ /* 0x000fea0003800200 */
.L_x_464:
[----:B------:R-:W-:Y:S05]  /*6710*/  @P1 EXIT ;  /* 0x000000000000194d */ /* 0x000fea0003800000 */
[----:B01-3--:R-:W0:Y:S01]  /*6720*/  LDC.64 R2, c[0x0][0x390] ;  /* 0x0000e400ff027b82 */ /* 0x00be220000000a00 */
[----:B------:R-:W-:Y:S02]  /*6730*/  IMAD.MOV.U32 R18, RZ, RZ, R17 ;  /* 0x000000ffff127224 */ /* 0x000fe400078e0011 */
[----:B0-----:R-:W-:-:S05]  /*6740*/  IMAD.WIDE.U32 R2, R0, 0x10, R2 ;  /* 0x0000001000027825 */ /* 0x001fca00078e0002 */
[----:B------:R-:W-:Y:S04]  /*6750*/  STG.E.64 desc[UR10][R2.64], R12 ;  /* 0x0000000c02007986 */ /* 0x000fe8000c101b0a */
[----:B------:R-:W-:Y:S01]  /*6760*/  STG.E.64 desc[UR10][R2.64+0x8], R18 ;  /* 0x0000081202007986 */ /* 0x000fe2000c101b0a */
[----:B------:R-:W-:Y:S05]  /*6770*/  EXIT ;  /* 0x000000000000794d */ /* 0x000fea0003800000 */
.L_x_582:
        /* <DEDUP_REMOVED lines=16> */
.L_x_740:


//--------------------- .text._ZN6thrust24THRUST_300001_SM_1000_NS8cuda_cub4core6detail13_kernel_agentINS1_8__reduce11ReduceAgentINS0_12zip_iteratorIN4cuda3std3__45tupleIJNS0_10device_ptrIdEENS0_17counting_iteratorIlNS0_11use_defaultESF_SF_EEEEEEEPNSB_IJdlEEESJ_iNS1_9__extrema9arg_max_fIdl10ComparatorEEEEJSI_SK_iSO_EEEvDpT0_ --------------------------
	.section	.text._ZN6thrust24THRUST_300001_SM_1000_NS8cuda_cub4core6detail13_kernel_agentINS1_8__reduce11ReduceAgentINS0_12zip_iteratorIN4cuda3std3__45tupleIJNS0_10device_ptrIdEENS0_17counting_iteratorIlNS0_11use_defaultESF_SF_EEEEEEEPNSB_IJdlEEESJ_iNS1_9__extrema9arg_max_fIdl10ComparatorEEEEJSI_SK_iSO_EEEvDpT0_,"ax",@progbits
	.align	128
        .global         _ZN6thrust24THRUST_300001_SM_1000_NS8cuda_cub4core6detail13_kernel_agentINS1_8__reduce11ReduceAgentINS0_12zip_iteratorIN4cuda3std3__45tupleIJNS0_10device_ptrIdEENS0_17counting_iteratorIlNS0_11use_defaultESF_SF_EEEEEEEPNSB_IJdlEEESJ_iNS1_9__extrema9arg_max_fIdl10ComparatorEEEEJSI_SK_iSO_EEEvDpT0_
        .type           _ZN6thrust24THRUST_300001_SM_1000_NS8cuda_cub4core6detail13_kernel_agentINS1_8__reduce11ReduceAgentINS0_12zip_iteratorIN4cuda3std3__45tupleIJNS0_10device_ptrIdEENS0_17counting_iteratorIlNS0_11use_defaultESF_SF_EEEEEEEPNSB_IJdlEEESJ_iNS1_9__extrema9arg_max_fIdl10ComparatorEEEEJSI_SK_iSO_EEEvDpT0_,@function
        .size           _ZN6thrust24THRUST_300001_SM_1000_NS8cuda_cub4core6detail13_kernel_agentINS1_8__reduce11ReduceAgentINS0_12zip_iteratorIN4cuda3std3__45tupleIJNS0_10device_ptrIdEENS0_17counting_iteratorIlNS0_11use_defaultESF_SF_EEEEEEEPNSB_IJdlEEESJ_iNS1_9__extrema9arg_max_fIdl10ComparatorEEEEJSI_SK_iSO_EEEvDpT0_,(.L_x_741 - _ZN6thrust24THRUST_300001_SM_1000_NS8cuda_cub4core6detail13_kernel_agentINS1_8__reduce11ReduceAgentINS0_12zip_iteratorIN4cuda3std3__45tupleIJNS0_10device_ptrIdEENS0_17counting_iteratorIlNS0_11use_defaultESF_SF_EEEEEEEPNSB_IJdlEEESJ_iNS1_9__extrema9arg_max_fIdl10ComparatorEEEEJSI_SK_iSO_EEEvDpT0_)
        .other          _ZN6thrust24THRUST_300001_SM_1000_NS8cuda_cub4core6detail13_kernel_agentINS1_8__reduce11ReduceAgentINS0_12zip_iteratorIN4cuda3std3__45tupleIJNS0_10device_ptrIdEENS0_17counting_iteratorIlNS0_11use_defaultESF_SF_EEEEEEEPNSB_IJdlEEESJ_iNS1_9__extrema9arg_max_fIdl10ComparatorEEEEJSI_SK_iSO_EEEvDpT0_,@"STO_CUDA_ENTRY STV_DEFAULT"
_ZN6thrust24THRUST_300001_SM_1000_NS8cuda_cub4core6detail13_kernel_agentINS1_8__reduce11ReduceAgentINS0_12zip_iteratorIN4cuda3std3__45tupleIJNS0_10device_ptrIdEENS0_17counting_iteratorIlNS0_11use_defaultESF_SF_EEEEEEEPNSB_IJdlEEESJ_iNS1_9__extrema9arg_max_fIdl10ComparatorEEEEJSI_SK_iSO_EEEvDpT0_:
.text._ZN6thrust24THRUST_300001_SM_1000_NS8cuda_cub4core6detail13_kernel_agentINS1_8__reduce11ReduceAgentINS0_12zip_iteratorIN4cuda3std3__45tupleIJNS0_10device_ptrIdEENS0_17counting_iteratorIlNS0_11use_defaultESF_SF_EEEEEEEPNSB_IJdlEEESJ_iNS1_9__extrema9arg_max_fIdl10ComparatorEEEEJSI_SK_iSO_EEEvDpT0_:
        /* <DEDUP_REMOVED lines=23> */
.L_x_586:
[----:B0-----:R-:W-:Y:S05]  /*0170*/  BSYNC.RECONVERGENT B1 ;  /* 0x0000000000017941 */ /* 0x001fea0003800200 */
.L_x_585:
        /* <DEDUP_REMOVED lines=19> */
.L_x_593:
        /* <DEDUP_REMOVED lines=31> */
.L_x_592:
[----:B------:R-:W-:Y:S05]  /*04a0*/  BSYNC.RECONVERGENT B3 ;  /* 0x0000000000037941 */ /* 0x000fea0003800200 */
.L_x_591:
[----:B------:R-:W-:Y:S01]  /*04b0*/  IADD3 R14, P0, PT, R14, 0x100, RZ ;  /* 0x000001000e0e7810 */ /* 0x000fe20007f1e0ff */
[----:B------:R-:W-:Y:S02]  /*04c0*/  VIADD R10, R10, 0x100 ;  /* 0x000001000a0a7836 */ /* 0x000fe40000000000 */
[----:B------:R-:W-:Y:S02]  /*04d0*/  IMAD.X R13, RZ, RZ, R13, P3 ;  /* 0x000000ffff0d7224 */ /* 0x000fe400018e060d */
[----:B------:R-:W-:Y:S01]  /*04e0*/  IMAD.X R15, RZ, RZ, R15, P0 ;  /* 0x000000ffff0f7224 */ /* 0x000fe200000e060f */
[----:B------:R-:W-:Y:S07]  /*04f0*/  @P2 BRA `(.L_x_593) ;  /* 0xfffffffc006c2947 */ /* 0x000fee000383ffff */
.L_x_590:
[----:B------:R-:W-:Y:S05]  /*0500*/  BSYNC.RECONVERGENT B2 ;  /* 0x0000000000027941 */ /* 0x000fea0003800200 */
.L_x_589:
[----:B------:R-:W-:-:S13]  /*0510*/  ISETP.GE.U32.AND P0, PT, R16, 0x300, PT ;  /* 0x000003001000780c */ /* 0x000fda0003f06070 */
[----:B------:R-:W-:Y:S05]  /*0520*/  @!P0 BRA `(.L_x_588) ;  /* 0x0000000400bc8947 */ /* 0x000fea0003800000 */
[----:B------:R-:W0:Y:S01]  /*0530*/  LDC.64 R4, c[0x0][0x380] ;  /* 0x0000e000ff047b82 */ /* 0x000e220000000a00 */
[----:B------:R-:W-:-:S07]  /*0540*/  VIADD R20, R10, 0x200 ;  /* 0x000002000a147836 */ /* 0x000fce0000000000 */
[----:B------:R-:W1:Y:S02]  /*0550*/  LDC.64 R6, c[0x0][0x388] ;  /* 0x0000e200ff067b82 */ /* 0x000e640000000a00 */
.L_x_602:
        /* <DEDUP_REMOVED lines=30> */
.L_x_595:
[----:B------:R-:W-:Y:S05]  /*0740*/  BSYNC.RECONVERGENT B2 ;  /* 0x0000000000027941 */ /* 0x000fea0003800200 */
.L_x_594:
[----:B-----5:R-:W-:Y:S01]  /*0750*/  DSETP.GEU.AND P0, PT, |R16|, |R14|, PT ;  /* 0x4000000e1000722a */ /* 0x020fe20003f0e200 */
[C---:B------:R-:W-:Y:S01]  /*0760*/  IADD3 R19, P1, PT, R23.reuse, R6, RZ ;  /* 0x0000000617137210 */ /* 0x040fe20007f3e0ff */
[----:B------:R-:W-:Y:S01]  /*0770*/  BSSY.RECONVERGENT B2, `(.L_x_596) ;  /* 0x0000015000027945 */ /* 0x000fe20003800200 */
[----:B------:R-:W-:Y:S02]  /*0780*/  IMAD.MOV.U32 R2, RZ, RZ, R14 ;  /* 0x000000ffff027224 */ /* 0x000fe400078e000e */
[----:B------:R-:W-:Y:S01]  /*0790*/  LEA.HI.X.SX32 R18, R23, R7, 0x1, P1 ;  /* 0x0000000717127211 */ /* 0x000fe200008f0eff */
[----:B------:R-:W-:Y:S02]  /*07a0*/  IMAD.MOV.U32 R9, RZ, RZ, R19 ;  /* 0x000000ffff097224 */ /* 0x000fe400078e0013 */
[----:B------:R-:W-:Y:S02]  /*07b0*/  IMAD.MOV.U32 R3, RZ, RZ, R15 ;  /* 0x000000ffff037224 */ /* 0x000fe400078e000f */
[----:B------:R-:W-:-:S04]  /*07c0*/  IMAD.MOV.U32 R8, RZ, RZ, R18 ;  /* 0x000000ffff087224 */ /* 0x000fc800078e0012 */
        /* <DEDUP_REMOVED lines=15> */
.L_x_597:
[----:B------:R-:W-:Y:S05]  /*08c0*/  BSYNC.RECONVERGENT B2 ;  /* 0x0000000000027941 */ /* 0x000fea0003800200 */
.L_x_596:
        /* <DEDUP_REMOVED lines=25> */
.L_x_599:
[----:B------:R-:W-:Y:S05]  /*0a60*/  BSYNC.RECONVERGENT B2 ;  /* 0x0000000000027941 */ /* 0x000fea0003800200 */
.L_x_598:
        /* <DEDUP_REMOVED lines=22> */
.L_x_601:
[----:B------:R-:W-:Y:S05]  /*0bd0*/  BSYNC.RECONVERGENT B2 ;  /* 0x0000000000027941 */ /* 0x000fea0003800200 */
.L_x_600:
[C---:B------:R-:W-:Y:S01]  /*0be0*/  VIADD R10, R20.reuse, 0x200 ;  /* 0x00000200140a7836 */ /* 0x040fe20000000000 */
[----:B------:R-:W-:-:S04]  /*0bf0*/  IADD3 R20, PT, PT, R20, 0x400, RZ ;  /* 0x0000040014147810 */ /* 0x000fc80007ffe0ff */
[----:B------:R-:W-:-:S13]  /*0c00*/  ISETP.GE.AND P0, PT, R10, UR5, PT ;  /* 0x000000050a007c0c */ /* 0x000fda000bf06270 */
[----:B------:R-:W-:Y:S05]  /*0c10*/  @!P0 BRA `(.L_x_602) ;  /* 0xfffffff800508947 */ /* 0x000fea000383ffff */
.L_x_588:
[----:B------:R-:W-:Y:S05]  /*0c20*/  BSYNC.RECONVERGENT B1 ;  /* 0x0000000000017941 */ /* 0x000fea0003800200 */
.L_x_587:
        /* <DEDUP_REMOVED lines=35> */
.L_x_605:
[----:B------:R-:W-:Y:S05]  /*0e60*/  BSYNC.RECONVERGENT B1 ;  /* 0x0000000000017941 */ /* 0x000fea0003800200 */
.L_x_604:
        /* <DEDUP_REMOVED lines=31> */
.L_x_607:
[----:B------:R-:W-:Y:S05]  /*1060*/  BSYNC.RECONVERGENT B1 ;  /* 0x0000000000017941 */ /* 0x000fea0003800200 */
.L_x_606:
        /* <DEDUP_REMOVED lines=31> */
.L_x_609:
[----:B------:R-:W-:Y:S05]  /*1260*/  BSYNC.RECONVERGENT B1 ;  /* 0x0000000000017941 */ /* 0x000fea0003800200 */
.L_x_608:
[----:B------:R-:W-:Y:S01]  /*1270*/  ISETP.GT.AND P0, PT, R10, 0x17, PT ;  /* 0x000000170a00780c */ /* 0x000fe20003f04270 */
[----:B-1----:R1:W1:Y:S01]  /*1280*/  SHFL.DOWN PT, R2, R4, 0x8, 0x1f ;  /* 0x09001f0004027f89 */ /* 0x00226200000e0000 */
[----:B------:R-:W-:Y:S01]  /*1290*/  BSSY.RECONVERGENT B1, `(.L_x_610) ;  /* 0x000001d000017945 */ /* 0x000fe20003800200 */
[----:B0-----:R-:W-:Y:S02]  /*12a0*/  IMAD.MOV.U32 R8, RZ, RZ, R11 ;  /* 0x000000ffff087224 */ /* 0x001fe400078e000b */
[----:B------:R0:W0:Y:S01]  /*12b0*/  SHFL.DOWN PT, R3, R5, 0x8, 0x1f ;  /* 0x09001f0005037f89 */ /* 0x00002200000e0000 */
[----:B------:R-:W-:Y:S02]  /*12c0*/  IMAD.MOV.U32 R9, RZ, RZ, R12 ;  /* 0x000000ffff097224 */ /* 0x000fe400078e000c */
[----:B------:R-:W-:Y:S01]  /*12d0*/  IMAD.MOV.U32 R6, RZ, RZ, R4 ;  /* 0x000000ffff067224 */ /* 0x000fe200078e0004 */
[----:B---3--:R3:W0:Y:S01]  /*12e0*/  SHFL.DOWN PT, R14, R11, 0x8, 0x1f ;  /* 0x09001f000b0e7f89 */ /* 0x00862200000e0000 */
[----:B--2---:R-:W-:-:S03]  /*12f0*/  IMAD.MOV.U32 R7, RZ, RZ, R5 ;  /* 0x000000ffff077224 */ /* 0x004fc600078e0005 */
[----:B----4-:R3:W2:Y:S01]  /*1300*/  SHFL.DOWN PT, R13, R12, 0x8, 0x1f ;  /* 0x09001f000c0d7f89 */ /* 0x0106a200000e0000 */
[----:B------:R-:W-:Y:S05]  /*1310*/  @P0 BRA `(.L_x_611) ;  /* 0x0000000000500947 */ /* 0x000fea0003800000 */
[----:B01----:R-:W-:Y:S01]  /*1320*/  DSETP.GEU.AND P0, PT, |R4|, |R2|, PT ;  /* 0x400000020400722a */ /* 0x003fe20003f0e200 */
[----:B------:R-:W-:Y:S01]  /*1330*/  IMAD.MOV.U32 R8, RZ, RZ, R14 ;  /* 0x000000ffff087224 */ /* 0x000fe200078e000e */
[----:B--2---:R-:W-:Y:S01]  /*1340*/  MOV R9, R13 ;  /* 0x0000000d00097202 */ /* 0x004fe20000000f00 */
        /* <DEDUP_REMOVED lines=17> */
.L_x_611:
[----:B------:R-:W-:Y:S05]  /*1460*/  BSYNC.RECONVERGENT B1 ;  /* 0x0000000000017941 */ /* 0x000fea0003800200 */
.L_x_610:
[----:B------:R-:W-:Y:S01]  /*1470*/  ISETP.GT.AND P0, PT, R10, 0xf, PT ;  /* 0x0000000f0a00780c */ /* 0x000fe20003f04270 */
[----:B-1----:R1:W4:Y:S01]  /*1480*/  SHFL.DOWN PT, R4, R6, 0x10, 0x1f ;  /* 0x0a001f0006047f89 */ /* 0x00232200000e0000 */
[----:B------:R-:W-:Y:S01]  /*1490*/  BSSY.RECONVERGENT B1, `(.L_x_612) ;  /* 0x000001d000017945 */ /* 0x000fe20003800200 */
[----:B0-----:R-:W-:Y:S02]  /*14a0*/  IMAD.MOV.U32 R14, RZ, RZ, R8 ;  /* 0x000000ffff0e7224 */ /* 0x001fe400078e0008 */
[----:B------:R1:W0:Y:S01]  /*14b0*/  SHFL.DOWN PT, R5, R7, 0x10, 0x1f ;  /* 0x0a001f0007057f89 */ /* 0x00022200000e0000 */
[----:B------:R-:W-:Y:S02]  /*14c0*/  IMAD.MOV.U32 R15, RZ, RZ, R9 ;  /* 0x000000ffff0f7224 */ /* 0x000fe400078e0009 */
[----:B------:R-:W-:Y:S01]  /*14d0*/  IMAD.MOV.U32 R2, RZ, RZ, R6 ;  /* 0x000000ffff027224 */ /* 0x000fe200078e0006 */
[----:B---3--:R1:W3:Y:S01]  /*14e0*/  SHFL.DOWN PT, R11, R8, 0x10, 0x1f ;  /* 0x0a001f00080b7f89 */ /* 0x0082e200000e0000 */
[----:B------:R-:W-:-:S03]  /*14f0*/  IMAD.MOV.U32 R3, RZ, RZ, R7 ;  /* 0x000000ffff037224 */ /* 0x000fc600078e0007 */
[----:B------:R1:W0:Y:S01]  /*1500*/  SHFL.DOWN PT, R12, R9, 0x10, 0x1f ;  /* 0x0a001f00090c7f89 */ /* 0x00022200000e0000 */
[----:B------:R-:W-:Y:S05]  /*1510*/  @P0 BRA `(.L_x_613) ;  /* 0x0000000000500947 */ /* 0x000fea0003800000 */
[----:B0---4-:R-:W-:Y:S01]  /*1520*/  DSETP.GEU.AND P0, PT, |R6|, |R4|, PT ;  /* 0x400000040600722a */ /* 0x011fe20003f0e200 */
[----:B---3--:R-:W-:Y:S02]  /*1530*/  IMAD.MOV.U32 R14, RZ, RZ, R11 ;  /* 0x000000ffff0e7224 */ /* 0x008fe400078e000b */
        /* <DEDUP_REMOVED lines=18> */
.L_x_613:
[----:B------:R-:W-:Y:S05]  /*1660*/  BSYNC.RECONVERGENT B1 ;  /* 0x0000000000017941 */ /* 0x000fea0003800200 */
.L_x_612:
[----:B------:R-:W-:Y:S01]  /*1670*/  ISETP.NE.AND P0, PT, R10, RZ, PT ;  /* 0x000000ff0a00720c */ /* 0x000fe20003f05270 */
[----:B------:R-:W-:-:S12]  /*1680*/  BSSY.RECONVERGENT B1, `(.L_x_614) ;  /* 0x000000a000017945 */ /* 0x000fd80003800200 */
[----:B------:R-:W-:Y:S05]  /*1690*/  @P0 BRA `(.L_x_615) ;  /* 0x0000000000200947 */ /* 0x000fea0003800000 */
[----:B-1----:R-:W1:Y:S01]  /*16a0*/  S2R R6, SR_CgaCtaId ;  /* 0x0000000000067919 */ /* 0x002e620000008800 */
[----:B0-----:R-:W-:Y:S02]  /*16b0*/  MOV R5, 0x400 ;  /* 0x0000040000057802 */ /* 0x001fe40000000f00 */
[----:B----4-:R-:W-:-:S04]  /*16c0*/  SHF.R.U32.HI R4, RZ, 0x1, R0 ;  /* 0x00000001ff047819 */ /* 0x010fc80000011600 */
[----:B------:R-:W-:Y:S02]  /*16d0*/  LOP3.LUT R4, R4, 0x1f0, RZ, 0xc0, !PT ;  /* 0x000001f004047812 */ /* 0x000fe400078ec0ff */
[----:B-1----:R-:W-:-:S05]  /*16e0*/  LEA R5, R6, R5, 0x18 ;  /* 0x0000000506057211 */ /* 0x002fca00078ec0ff */
[----:B------:R-:W-:-:S05]  /*16f0*/  IMAD.IADD R5, R4, 0x1, R5 ;  /* 0x0000000104057824 */ /* 0x000fca00078e0205 */
[----:B------:R0:W-:Y:S04]  /*1700*/  STS.64 [R5+0x10], R14 ;  /* 0x0000100e05007388 */ /* 0x0001e80000000a00 */
[----:B------:R0:W-:Y:S02]  /*1710*/  STS.64 [R5+0x8], R2 ;  /* 0x0000080205007388 */ /* 0x0001e40000000a00 */
.L_x_615:
[----:B------:R-:W-:Y:S05]  /*1720*/  BSYNC.RECONVERGENT B1 ;  /* 0x0000000000017941 */ /* 0x000fea0003800200 */
.L_x_614:
        /* <DEDUP_REMOVED lines=8> */
[----:B-1--4-:R-:W1:Y:S04]  /*17b0*/  LDS.128 R4, [R0+0x20] ;  /* 0x0000200000047984 */ /* 0x012e680000000c00 */
[----:B--2---:R2:W4:Y:S04]  /*17c0*/  LDS.64 R12, [R0+0x80] ;  /* 0x00008000000c7984 */ /* 0x0045280000000a00 */
[----:B---3--:R2:W3:Y:S01]  /*17d0*/  LDS.128 R8, [R0+0x30] ;  /* 0x0000300000087984 */ /* 0x0084e20000000c00 */
[----:B0-----:R-:W-:Y:S01]  /*17e0*/  DSETP.GEU.AND P0, PT, |R2|, |R16|, PT ;  /* 0x400000100200722a */ /* 0x001fe20003f0e200 */
[----:B------:R-:W-:Y:S01]  /*17f0*/  IMAD.MOV.U32 R24, RZ, RZ, R16 ;  /* 0x000000ffff187224 */ /* 0x000fe200078e0010 */
[----:B------:R-:W-:Y:S01]  /*1800*/  MOV R25, R17 ;  /* 0x0000001100197202 */ /* 0x000fe20000000f00 */
[----:B-1----:R-:W-:-:S02]  /*1810*/  IMAD.MOV.U32 R26, RZ, RZ, R4 ;  /* 0x000000ffff1a7224 */ /* 0x002fc400078e0004 */
[----:B------:R-:W-:-:S09]  /*1820*/  IMAD.MOV.U32 R27, RZ, RZ, R5 ;  /* 0x000000ffff1b7224 */ /* 0x000fd200078e0005 */
        /* <DEDUP_REMOVED lines=15> */
.L_x_618:
[----:B------:R-:W-:Y:S05]  /*1920*/  BSYNC.RECONVERGENT B1 ;  /* 0x0000000000017941 */ /* 0x000fea0003800200 */
.L_x_617:
        /* <DEDUP_REMOVED lines=23> */
.L_x_620:
[----:B------:R-:W-:Y:S05]  /*1aa0*/  BSYNC.RECONVERGENT B1 ;  /* 0x0000000000017941 */ /* 0x000fea0003800200 */
.L_x_619:
        /* <DEDUP_REMOVED lines=21> */
.L_x_622:
[----:B------:R-:W-:Y:S05]  /*1c00*/  BSYNC.RECONVERGENT B1 ;  /* 0x0000000000017941 */ /* 0x000fea0003800200 */
.L_x_621:
        /* <DEDUP_REMOVED lines=23> */
.L_x_624:
[----:B------:R-:W-:Y:S05]  /*1d80*/  BSYNC.RECONVERGENT B1 ;  /* 0x0000000000017941 */ /* 0x000fea0003800200 */
.L_x_623:
        /* <DEDUP_REMOVED lines=21> */
.L_x_626:
[----:B------:R-:W-:Y:S05]  /*1ee0*/  BSYNC.RECONVERGENT B1 ;  /* 0x0000000000017941 */ /* 0x000fea0003800200 */
.L_x_625:
[----:B------:R-:W-:Y:S01]  /*1ef0*/  DSETP.GEU.AND P0, PT, |R2|, |R10|, PT ;  /* 0x4000000a0200722a */ /* 0x000fe20003f0e200 */
[----:B------:R-:W-:Y:S01]  /*1f00*/  BSSY.RECONVERGENT B1, `(.L_x_627) ;  /* 0x0000014000017945 */ /* 0x000fe20003800200 */
[----:B------:R-:W-:Y:S01]  /*1f10*/  IMAD.MOV.U32 R8, RZ, RZ, R10 ;  /* 0x000000ffff087224 */ /* 0x000fe200078e000a */
[----:B---3--:R-:W-:Y:S01]  /*1f20*/  MOV R0, R5 ;  /* 0x0000000500007202 */ /* 0x008fe20000000f00 */
        /* <DEDUP_REMOVED lines=17> */
.L_x_628:
[----:B------:R-:W-:Y:S05]  /*2040*/  BSYNC.RECONVERGENT B1 ;  /* 0x0000000000017941 */ /* 0x000fea0003800200 */
.L_x_627:
        /* <DEDUP_REMOVED lines=21> */
.L_x_603:
        /* <DEDUP_REMOVED lines=9> */
[----:B------:R-:W-:Y:S02]  /*2230*/  VIADD R5, R5, UR6 ;  /* 0x0000000605057c36 */ /* 0x000fe40008000000 */
        /* <DEDUP_REMOVED lines=9> */
[----:B----4-:R-:W-:Y:S01]  /*22d0*/  IMAD.MOV.U32 R14, RZ, RZ, R12 ;  /* 0x000000ffff0e7224 */ /* 0x010fe200078e000c */
[----:B------:R-:W-:Y:S01]  /*22e0*/  MOV R6, R10 ;  /* 0x0000000a00067202 */ /* 0x000fe20000000f00 */
[----:B0-----:R-:W-:Y:S02]  /*22f0*/  IMAD.MOV.U32 R16, RZ, RZ, R13 ;  /* 0x000000ffff107224 */ /* 0x001fe400078e000d */
        /* <DEDUP_REMOVED lines=16> */
.L_x_630:
[----:B------:R-:W-:Y:S05]  /*2400*/  BSYNC.RECONVERGENT B1 ;  /* 0x0000000000017941 */ /* 0x000fea0003800200 */
.L_x_629:
        /* <DEDUP_REMOVED lines=32> */
.L_x_632:
[----:B------:R-:W-:Y:S05]  /*2610*/  BSYNC.RECONVERGENT B1 ;  /* 0x0000000000017941 */ /* 0x000fea0003800200 */
.L_x_631:
[----:B-1----:R-:W-:Y:S01]  /*2620*/  VIADD R2, R4, 0x4 ;  /* 0x0000000404027836 */ /* 0x002fe20000000000 */
[----:B------:R1:W4:Y:S01]  /*2630*/  SHFL.DOWN PT, R6, R8, 0x4, R5 ;  /* 0x0880000008067989 */ /* 0x00032200000e0005 */
[----:B------:R-:W-:Y:S01]  /*2640*/  BSSY.RECONVERGENT B1, `(.L_x_633) ;  /* 0x000001e000017945 */ /* 0x000fe20003800200 */
[----:B--2---:R-:W-:Y:S01]  /*2650*/  IMAD.MOV.U32 R14, RZ, RZ, R10 ;  /* 0x000000ffff0e7224 */ /* 0x004fe200078e000a */
[----:B------:R-:W-:Y:S01]  /*2660*/  MOV R16, R12 ;  /* 0x0000000c00107202 */ /* 0x000fe20000000f00 */
[----:B------:R1:W2:Y:S01]  /*2670*/  SHFL.DOWN PT, R7, R9, 0x4, R5 ;  /* 0x0880000009077989 */ /* 0x0002a200000e0005 */
[----:B------:R-:W-:Y:S01]  /*2680*/  ISETP.GT.AND P0, PT, R2, R5, PT ;  /* 0x000000050200720c */ /* 0x000fe20003f04270 */
[----:B------:R-:W-:Y:S02]  /*2690*/  IMAD.MOV.U32 R2, RZ, RZ, R8 ;  /* 0x000000ffff027224 */ /* 0x000fe400078e0008 */
[----:B---3--:R1:W3:Y:S01]  /*26a0*/  SHFL.DOWN PT, R11, R10, 0x4, R5 ;  /* 0x088000000a0b7989 */ /* 0x0082e200000e0005 */
[----:B------:R-:W-:-:S03]  /*26b0*/  IMAD.MOV.U32 R3, RZ, RZ, R9 ;  /* 0x000000ffff037224 */ /* 0x000fc600078e0009 */
[----:B0-----:R1:W0:Y:S06]  /*26c0*/  SHFL.DOWN PT, R13, R12, 0x4, R5 ;  /* 0x088000000c0d7989 */ /* 0x00122c00000e0005 */
        /* <DEDUP_REMOVED lines=21> */
.L_x_634:
[----:B------:R-:W-:Y:S05]  /*2820*/  BSYNC.RECONVERGENT B1 ;  /* 0x0000000000017941 */ /* 0x000fea0003800200 */
.L_x_633:
        /* <DEDUP_REMOVED lines=8> */
[----:B---3--:R3:W1:Y:S01]  /*28b0*/  SHFL.DOWN PT, R11, R14, 0x8, R5 ;  /* 0x090000000e0b7989 */ /* 0x00866200000e0005 */
[----:B--2---:R-:W-:-:S03]  /*28c0*/  IMAD.MOV.U32 R7, RZ, RZ, R3 ;  /* 0x000000ffff077224 */ /* 0x004fc600078e0003 */
[----:B0-----:R3:W0:Y:S04]  /*28d0*/  SHFL.DOWN PT, R13, R16, 0x8, R5 ;  /* 0x09000000100d7989 */ /* 0x00162800000e0005 */
        /* <DEDUP_REMOVED lines=21> */
.L_x_636:
[----:B------:R-:W-:Y:S05]  /*2a30*/  BSYNC.RECONVERGENT B1 ;  /* 0x0000000000017941 */ /* 0x000fea0003800200 */
.L_x_635:
[----:B-1----:R-:W-:Y:S01]  /*2a40*/  VIADD R2, R4, 0x10 ;  /* 0x0000001004027836 */ /* 0x002fe20000000000 */
[----:B----4-:R1:W2:Y:S01]  /*2a50*/  SHFL.DOWN PT, R8, R6, 0x10, R5 ;  /* 0x0a00000006087989 */ /* 0x0102a200000e0005 */
[----:B------:R-:W-:Y:S01]  /*2a60*/  BSSY.RECONVERGENT B1, `(.L_x_637) ;  /* 0x000001e000017945 */ /* 0x000fe20003800200 */
[----:B---3--:R-:W-:Y:S02]  /*2a70*/  IMAD.MOV.U32 R14, RZ, RZ, R10 ;  /* 0x000000ffff0e7224 */ /* 0x008fe400078e000a */
[----:B------:R-:W-:Y:S01]  /*2a80*/  ISETP.GT.AND P0, PT, R2, R5, PT ;  /* 0x000000050200720c */ /* 0x000fe20003f04270 */
[----:B------:R1:W3:Y:S01]  /*2a90*/  SHFL.DOWN PT, R9, R7, 0x10, R5 ;  /* 0x0a00000007097989 */ /* 0x0002e200000e0005 */
[----:B------:R-:W-:Y:S02]  /*2aa0*/  IMAD.MOV.U32 R15, RZ, RZ, R12 ;  /* 0x000000ffff0f7224 */ /* 0x000fe400078e000c */
[----:B------:R-:W-:Y:S01]  /*2ab0*/  IMAD.MOV.U32 R2, RZ, RZ, R6 ;  /* 0x000000ffff027224 */ /* 0x000fe200078e0006 */
[----:B------:R1:W4:Y:S01]  /*2ac0*/  SHFL.DOWN PT, R11, R10, 0x10, R5 ;  /* 0x0a0000000a0b7989 */ /* 0x00032200000e0005 */
        /* <DEDUP_REMOVED lines=23> */
.L_x_638:
[----:B------:R-:W-:Y:S05]  /*2c40*/  BSYNC.RECONVERGENT B1 ;  /* 0x0000000000017941 */ /* 0x000fea0003800200 */
.L_x_637:
        /* <DEDUP_REMOVED lines=11> */
.L_x_640:
[----:B------:R-:W-:Y:S05]  /*2d00*/  BSYNC.RECONVERGENT B1 ;  /* 0x0000000000017941 */ /* 0x000fea0003800200 */
.L_x_639:
[----:B------:R-:W-:Y:S01]  /*2d10*/  BAR.SYNC.DEFER_BLOCKING 0x0 ;  /* 0x0000000000007b1d */ /* 0x000fe20000010000 */
[----:B------:R-:W-:-:S13]  /*2d20*/  ISETP.NE.AND P1, PT, R0, RZ, PT ;  /* 0x000000ff0000720c */ /* 0x000fda0003f25270 */
[----:B------:R-:W-:Y:S05]  /*2d30*/  @P1 BRA `(.L_x_616) ;  /* 0x0000003400d41947 */ /* 0x000fea0003800000 */
[----:B------:R-:W-:Y:S01]  /*2d40*/  UISETP.GE.AND UP0, UPT, UR6, 0x21, UPT ;  /* 0x000000210600788c */ /* 0x000fe2000bf06270 */
[----:B----4-:R-:W-:Y:S02]  /*2d50*/  IMAD.MOV.U32 R11, RZ, RZ, R14 ;  /* 0x000000ffff0b7224 */ /* 0x010fe400078e000e */
[----:B--2---:R-:W-:Y:S02]  /*2d60*/  IMAD.MOV.U32 R8, RZ, RZ, R15 ;  /* 0x000000ffff087224 */ /* 0x004fe400078e000f */
        /* <DEDUP_REMOVED lines=8> */
[----:B0-----:R-:W0:Y:S01]  /*2df0*/  LDS.64 R12, [UR4+0x20] ;  /* 0x00002004ff0c7984 */ /* 0x001e220008000a00 */
[----:B-1----:R-:W-:Y:S01]  /*2e00*/  DSETP.GEU.AND P0, PT, |R2|, |R6|, PT ;  /* 0x400000060200722a */ /* 0x002fe20003f0e200 */
[----:B------:R-:W-:Y:S01]  /*2e10*/  MOV R4, R6 ;  /* 0x0000000600047202 */ /* 0x000fe20000000f00 */
[----:B------:R-:W-:Y:S02]  /*2e20*/  IMAD.MOV.U32 R5, RZ, RZ, R7 ;  /* 0x000000ffff057224 */ /* 0x000fe400078e0007 */
[----:B0-----:R-:W-:Y:S02]  /*2e30*/  IMAD.MOV.U32 R11, RZ, RZ, R12 ;  /* 0x000000ffff0b7224 */ /* 0x001fe400078e000c */
        /* <DEDUP_REMOVED lines=16> */
.L_x_642:
[----:B------:R-:W-:Y:S05]  /*2f40*/  BSYNC.RECONVERGENT B1 ;  /* 0x0000000000017941 */ /* 0x000fea0003800200 */
.L_x_641:
[----:B------:R-:W-:Y:S01]  /*2f50*/  UISETP.GE.AND UP0, UPT, UR6, 0x41, UPT ;  /* 0x000000410600788c */ /* 0x000fe2000bf06270 */
[----:B---3--:R-:W-:Y:S02]  /*2f60*/  IMAD.MOV.U32 R9, RZ, RZ, R11 ;  /* 0x000000ffff097224 */ /* 0x008fe400078e000b */
[----:B------:R-:W-:Y:S02]  /*2f70*/  IMAD.MOV.U32 R0, RZ, RZ, R8 ;  /* 0x000000ffff007224 */ /* 0x000fe400078e0008 */
[----:B------:R-:W-:Y:S02]  /*2f80*/  IMAD.MOV.U32 R2, RZ, RZ, R4 ;  /* 0x000000ffff027224 */ /* 0x000fe400078e0004 */
[----:B------:R-:W-:Y:S02]  /*2f90*/  IMAD.MOV.U32 R3, RZ, RZ, R5 ;  /* 0x000000ffff037224 */ /* 0x000fe400078e0005 */
        /* <DEDUP_REMOVED lines=8> */
[----:B------:R-:W-:Y:S02]  /*3020*/  IMAD.MOV.U32 R2, RZ, RZ, R6 ;  /* 0x000000ffff027224 */ /* 0x000fe400078e0006 */
[----:B------:R-:W-:Y:S02]  /*3030*/  IMAD.MOV.U32 R3, RZ, RZ, R7 ;  /* 0x000000ffff037224 */ /* 0x000fe400078e0007 */
[----:B0-----:R-:W-:-:S02]  /*3040*/  IMAD.MOV.U32 R9, RZ, RZ, R12 ;  /* 0x000000ffff097224 */ /* 0x001fc400078e000c */
        /* <DEDUP_REMOVED lines=16> */
.L_x_644:
[----:B------:R-:W-:Y:S05]  /*3150*/  BSYNC.RECONVERGENT B1 ;  /* 0x0000000000017941 */ /* 0x000fea0003800200 */
.L_x_643:
[----:B------:R-:W-:Y:S01]  /*3160*/  UISETP.GE.AND UP0, UPT, UR6, 0x61, UPT ;  /* 0x000000610600788c */ /* 0x000fe2000bf06270 */
[----:B------:R-:W-:Y:S01]  /*3170*/  IMAD.MOV.U32 R11, RZ, RZ, R9 ;  /* 0x000000ffff0b7224 */ /* 0x000fe200078e0009 */
[----:B------:R-:W-:Y:S01]  /*3180*/  MOV R8, R0 ;  /* 0x0000000000087202 */ /* 0x000fe20000000f00 */
[----:B------:R-:W-:Y:S02]  /*3190*/  IMAD.MOV.U32 R4, RZ, RZ, R2 ;  /* 0x000000ffff047224 */ /* 0x000fe400078e0002 */
[----:B------:R-:W-:-:S04]  /*31a0*/  IMAD.MOV.U32 R5, RZ, RZ, R3 ;  /* 0x000000ffff057224 */ /* 0x000fc800078e0003 */
        /* <DEDUP_REMOVED lines=27> */
.L_x_646:
[----:B------:R-:W-:Y:S05]  /*3360*/  BSYNC.RECONVERGENT B1 ;  /* 0x0000000000017941 */ /* 0x000fea0003800200 */
.L_x_645:
[----:B------:R-:W-:Y:S01]  /*3370*/  UISETP.GE.AND UP0, UPT, UR6, 0x81, UPT ;  /* 0x000000810600788c */ /* 0x000fe2000bf06270 */
[----:B------:R-:W-:Y:S02]  /*3380*/  IMAD.MOV.U32 R9, RZ, RZ, R11 ;  /* 0x000000ffff097224 */ /* 0x000fe400078e000b */
        /* <DEDUP_REMOVED lines=30> */
.L_x_648:
[----:B------:R-:W-:Y:S05]  /*3570*/  BSYNC.RECONVERGENT B1 ;  /* 0x0000000000017941 */ /* 0x000fea0003800200 */
.L_x_647:
        /* <DEDUP_REMOVED lines=32> */
.L_x_650:
[----:B------:R-:W-:Y:S05]  /*3780*/  BSYNC.RECONVERGENT B1 ;  /* 0x0000000000017941 */ /* 0x000fea0003800200 */
.L_x_649:
        /* <DEDUP_REMOVED lines=14> */
[----:B------:R-:W-:Y:S01]  /*3870*/  IMAD.MOV.U32 R7, RZ, RZ, R3 ;  /* 0x000000ffff077224 */ /* 0x000fe200078e0003 */
[----:B0-----:R-:W-:Y:S01]  /*3880*/  MOV R0, R13 ;  /* 0x0000000d00007202 */ /* 0x001fe20000000f00 */
        /* <DEDUP_REMOVED lines=16> */
.L_x_652:
[----:B------:R-:W-:Y:S05]  /*3990*/  BSYNC.RECONVERGENT B1 ;  /* 0x0000000000017941 */ /* 0x000fea0003800200 */
.L_x_651:
[----:B------:R-:W-:Y:S01]  /*39a0*/  UISETP.GE.AND UP0, UPT, UR6, 0xe1, UPT ;  /* 0x000000e10600788c */ /* 0x000fe2000bf06270 */
[----:B------:R-:W-:Y:S02]  /*39b0*/  IMAD.MOV.U32 R14, RZ, RZ, R9 ;  /* 0x000000ffff0e7224 */ /* 0x000fe400078e0009 */
[----:B------:R-:W-:Y:S02]  /*39c0*/  IMAD.MOV.U32 R15, RZ, RZ, R0 ;  /* 0x000000ffff0f7224 */ /* 0x000fe400078e0000 */
[----:B------:R-:W-:Y:S02]  /*39d0*/  IMAD.MOV.U32 R2, RZ, RZ, R6 ;  /* 0x000000ffff027224 */ /* 0x000fe400078e0006 */
[----:B------:R-:W-:Y:S02]  /*39e0*/  IMAD.MOV.U32 R3, RZ, RZ, R7 ;  /* 0x000000ffff037224 */ /* 0x000fe400078e0007 */
[----:B------:R-:W-:Y:S05]  /*39f0*/  BRA.U !UP0, `(.L_x_616) ;  /* 0x0000002908a47547 */ /* 0x000fea000b800000 */
[----:B------:R-:W1:Y:S01]  /*3a00*/  S2UR UR5, SR_CgaCtaId ;  /* 0x00000000000579c3 */ /* 0x000e620000008800 */
[----:B------:R-:W-:Y:S02]  /*3a10*/  UMOV UR4, 0x400 ;  /* 0x0000040000047882 */ /* 0x000fe40000000000 */
[----:B-1----:R-:W-:-:S09]  /*3a20*/  ULEA UR4, UR5, UR4, 0x18 ;  /* 0x0000000405047291 */ /* 0x002fd2000f8ec0ff */
[----:B------:R-:W1:Y:S04]  /*3a30*/  LDS.64 R4, [UR4+0x78] ;  /* 0x00007804ff047984 */ /* 0x000e680008000a00 */
[----:B------:R-:W2:Y:S01]  /*3a40*/  LDS.64 R10, [UR4+0x80] ;  /* 0x00008004ff0a7984 */ /* 0x000ea20008000a00 */
        /* <DEDUP_REMOVED lines=21> */
.L_x_584:
        /* <DEDUP_REMOVED lines=30> */
[----:B------:R-:W-:Y:S02]  /*3d80*/  ISETP.GE.U32.AND.EX P0, PT, RZ, RZ, PT, P0 ;  /* 0x000000ffff00720c */ /* 0x000fe40003f06100 */
[----:B------:R-:W-:-:S11]  /*3d90*/  IADD3.X R7, PT, PT, RZ, UR7, RZ, P1, !PT ;  /* 0x00000007ff077c10 */ /* 0x000fd60008ffe4ff */
[----:B------:R-:W-:-:S06]  /*3da0*/  DSETP.LT.OR P0, PT, |R8|, |R4|, !P0 ;  /* 0x400000040800722a */ /* 0x000fcc0004701600 */
[----:B------:R-:W-:Y:S02]  /*3db0*/  FSEL R8, R4, R8, P0 ;  /* 0x0000000804087208 */ /* 0x000fe40000000000 */
[----:B------:R-:W-:Y:S02]  /*3dc0*/  FSEL R9, R5, R9, P0 ;  /* 0x0000000905097208 */ /* 0x000fe40000000000 */
[----:B------:R-:W-:Y:S02]  /*3dd0*/  SEL R23, R6, R23, P0 ;  /* 0x0000001706177207 */ /* 0x000fe40000000000 */
[----:B------:R-:W-:-:S07]  /*3de0*/  SEL R24, R7, R24, P0 ;  /* 0x0000001807187207 */ /* 0x000fce0000000000 */
.L_x_654:
[----:B------:R-:W-:Y:S05]  /*3df0*/  BSYNC.RECONVERGENT B1 ;  /* 0x0000000000017941 */ /* 0x000fea0003800200 */
.L_x_653:
[----:B------:R-:W-:Y:S01]  /*3e00*/  UISETP.GE.U32.AND UP0, UPT, UR4, 0xa00, UPT ;  /* 0x00000a000400788c */ /* 0x000fe2000bf06070 */
[----:B------:R-:W-:-:S08]  /*3e10*/  IMAD.MOV.U32 R5, RZ, RZ, 0x500 ;  /* 0x00000500ff057424 */ /* 0x000fd000078e00ff */
[----:B------:R-:W-:Y:S05]  /*3e20*/  BRA.U !UP0, `(.L_x_655) ;  /* 0x00000005084c7547 */ /* 0x000fea000b800000 */
[----:B------:R-:W-:Y:S01]  /*3e30*/  IMAD.MOV.U32 R12, RZ, RZ, R8 ;  /* 0x000000ffff0c7224 */ /* 0x000fe200078e0008 */
[----:B------:R-:W0:Y:S01]  /*3e40*/  LDCU UR4, c[0x0][0x398] ;  /* 0x00007300ff0477ac */ /* 0x000e220008000800 */
[----:B------:R-:W-:Y:S02]  /*3e50*/  IMAD.MOV.U32 R13, RZ, RZ, R9 ;  /* 0x000000ffff0d7224 */ /* 0x000fe400078e0009 */
[----:B------:R-:W-:Y:S01]  /*3e60*/  IMAD.MOV.U32 R17, RZ, RZ, 0x500 ;  /* 0x00000500ff117424 */ /* 0x000fe200078e00ff */
[----:B------:R-:W1:Y:S01]  /*3e70*/  LDCU.64 UR6, c[0x0][0x388] ;  /* 0x00007100ff0677ac */ /* 0x000e620008000a00 */
[----:B------:R-:W-:-:S05]  /*3e80*/  NOP ;  /* 0x0000000000007918 */ /* 0x000fca0000000000 */
.L_x_656:
[----:B------:R-:W-:-:S05]  /*3e90*/  IMAD.WIDE.U32 R26, R17, 0x8, R2 ;  /* 0x00000008111a7825 */ /* 0x000fca00078e0002 */
[----:B------:R-:W2:Y:S04]  /*3ea0*/  LDG.E.64 R14, desc[UR8][R26.64] ;  /* 0x000000081a0e7981 */ /* 0x000ea8000c1e1b00 */
[----:B------:R-:W3:Y:S04]  /*3eb0*/  LDG.E.64 R4, desc[UR8][R26.64+0x800] ;  /* 0x000800081a047981 */ /* 0x000ee8000c1e1b00 */
[----:B------:R-:W4:Y:S04]  /*3ec0*/  LDG.E.64 R6, desc[UR8][R26.64+0x1000] ;  /* 0x001000081a067981 */ /* 0x000f28000c1e1b00 */
[----:B------:R-:W5:Y:S04]  /*3ed0*/  LDG.E.64 R10, desc[UR8][R26.64+0x1800] ;  /* 0x001800081a0a7981 */ /* 0x000f68000c1e1b00 */
[----:B------:R-:W5:Y:S01]  /*3ee0*/  LDG.E.64 R8, desc[UR8][R26.64+0x2000] ;  /* 0x002000081a087981 */ /* 0x000f62000c1e1b00 */
[----:B-1----:R-:W-:-:S04]  /*3ef0*/  IADD3 R18, P0, P1, R0, UR6, R17 ;  /* 0x0000000600127c10 */ /* 0x002fc8000f91e011 */
[----:B------:R-:W-:Y:S01]  /*3f00*/  IADD3.X R16, PT, PT, RZ, UR7, RZ, P0, P1 ;  /* 0x00000007ff107c10 */ /* 0x000fe200087e24ff */
[----:B------:R-:W-:Y:S01]  /*3f10*/  IMAD.MOV.U32 R20, RZ, RZ, R18 ;  /* 0x000000ffff147224 */ /* 0x000fe200078e0012 */
[----:B------:R-:W-:-:S03]  /*3f20*/  IADD3 R22, P3, PT, R18, 0x100, RZ ;  /* 0x0000010012167810 */ /* 0x000fc60007f7e0ff */
        /* <DEDUP_REMOVED lines=11> */
[----:B------:R-:W-:Y:S01]  /*3fe0*/  IMAD.X R24, RZ, RZ, R16, P3 ;  /* 0x000000ffff187224 */ /* 0x000fe200018e0610 */
[----:B------:R-:W-:-:S03]  /*3ff0*/  IADD3 R13, P3, PT, R18, 0x200, RZ ;  /* 0x00000200120d7810 */ /* 0x000fc60007f7e0ff */
[----:B---3--:R-:W-:-:S14]  /*4000*/  DSETP.GEU.AND P1, PT, |R14|, |R4|, PT ;  /* 0x400000040e00722a */ /* 0x008fdc0003f2e200 */
[----:B------:R-:W-:-:S04]  /*4010*/  @P1 ISETP.GE.U32.AND P0, PT, R20, R22, PT ;  /* 0x000000161400120c */ /* 0x000fc80003f06070 */
[----:B------:R-:W-:-:S13]  /*4020*/  @P1 ISETP.GE.AND.EX P0, PT, R19, R24, PT, P0 ;  /* 0x000000181300120c */ /* 0x000fda0003f06300 */
[----:B------:R-:W-:-:S06]  /*4030*/  @P1 DSETP.LT.OR P0, PT, |R4|, |R14|, !P0 ;  /* 0x4000000e0400122a */ /* 0x000fcc0004701600 */
[----:B------:R-:W-:Y:S01]  /*4040*/  @P1 FSEL R12, R14, R4, P0 ;  /* 0x000000040e0c1208 */ /* 0x000fe20000000000 */
[----:B------:R-:W-:Y:S01]  /*4050*/  IMAD.X R14, RZ, RZ, R16, P3 ;  /* 0x000000ffff0e7224 */ /* 0x000fe200018e0610 */
[----:B------:R-:W-:Y:S02]  /*4060*/  @P1 FSEL R15, R15, R5, P0 ;  /* 0x000000050f0f1208 */ /* 0x000fe40000000000 */
[----:B------:R-:W-:Y:S01]  /*4070*/  @P1 SEL R22, R20, R22, P0 ;  /* 0x0000001614161207 */ /* 0x000fe20000000000 */
[----:B------:R-:W-:Y:S01]  /*4080*/  @P1 IMAD.MOV.U32 R4, RZ, RZ, R12 ;  /* 0x000000ffff041224 */ /* 0x000fe200078e000c */
[----:B------:R-:W-:Y:S01]  /*4090*/  IADD3 R12, P3, PT, R18, 0x300, RZ ;  /* 0x00000300120c7810 */ /* 0x000fe20007f7e0ff */
[----:B------:R-:W-:Y:S02]  /*40a0*/  @P1 IMAD.MOV.U32 R5, RZ, RZ, R15 ;  /* 0x000000ffff051224 */ /* 0x000fe400078e000f */
[----:B------:R-:W-:Y:S01]  /*40b0*/  IMAD.MOV.U32 R15, RZ, RZ, R24 ;  /* 0x000000ffff0f7224 */ /* 0x000fe200078e0018 */
[----:B------:R-:W-:-:S03]  /*40c0*/  @P1 SEL R15, R19, R24, P0 ;  /* 0x00000018130f1207 */ /* 0x000fc60000000000 */
[----:B----4-:R-:W-:-:S14]  /*40d0*/  DSETP.GEU.AND P2, PT, |R4|, |R6|, PT ;  /* 0x400000060400722a */ /* 0x010fdc0003f4e200 */
[----:B------:R-:W-:-:S04]  /*40e0*/  @P2 ISETP.GE.U32.AND P0, PT, R22, R13, PT ;  /* 0x0000000d1600220c */ /* 0x000fc80003f06070 */
[----:B------:R-:W-:-:S13]  /*40f0*/  @P2 ISETP.GE.AND.EX P0, PT, R15, R14, PT, P0 ;  /* 0x0000000e0f00220c */ /* 0x000fda0003f06300 */
[----:B------:R-:W-:-:S06]  /*4100*/  @P2 DSETP.LT.OR P0, PT, |R6|, |R4|, !P0 ;  /* 0x400000040600222a */ /* 0x000fcc0004701600 */
[----:B------:R-:W-:Y:S02]  /*4110*/  @P2 FSEL R4, R4, R6, P0 ;  /* 0x0000000604042208 */ /* 0x000fe40000000000 */
[----:B------:R-:W-:Y:S02]  /*4120*/  @P2 FSEL R5, R5, R7, P0 ;  /* 0x0000000705052208 */ /* 0x000fe40000000000 */
[----:B------:R-:W-:Y:S01]  /*4130*/  @P2 SEL R14, R15, R14, P0 ;  /* 0x0000000e0f0e2207 */ /* 0x000fe20000000000 */
[----:B------:R-:W-:Y:S02]  /*4140*/  @P2 IMAD.MOV.U32 R6, RZ, RZ, R4 ;  /* 0x000000ffff062224 */ /* 0x000fe400078e0004 */
[----:B------:R-:W-:Y:S02]  /*4150*/  @P2 IMAD.MOV.U32 R7, RZ, RZ, R5 ;  /* 0x000000ffff072224 */ /* 0x000fe400078e0005 */
[----:B------:R-:W-:Y:S01]  /*4160*/  IMAD.MOV.U32 R5, RZ, RZ, R13 ;  /* 0x000000ffff057224 */ /* 0x000fe200078e000d */
[----:B------:R-:W-:Y:S01]  /*4170*/  @P2 SEL R5, R22, R13, P0 ;  /* 0x0000000d16052207 */ /* 0x000fe20000000000 */
        /* <DEDUP_REMOVED lines=13> */
[----:B------:R-:W-:-:S04]  /*4250*/  IADD3 R5, PT, PT, R17, 0xa00, RZ ;  /* 0x00000a0011057810 */ /* 0x000fc80007ffe0ff */
[----:B0-----:R-:W-:Y:S01]  /*4260*/  ISETP.GT.AND P1, PT, R5, UR4, PT ;  /* 0x0000000405007c0c */ /* 0x001fe2000bf24270 */
[----:B------:R-:W-:Y:S01]  /*4270*/  DSETP.GEU.AND P2, PT, |R10|, |R8|, PT ;  /* 0x400000080a00722a */ /* 0x000fe20003f4e200 */
[----:B------:R-:W-:-:S04]  /*4280*/  VIADD R5, R17, 0x500 ;  /* 0x0000050011057836 */ /* 0x000fc80000000000 */
[----:B------:R-:W-:-:S09]  /*4290*/  IMAD.MOV.U32 R17, RZ, RZ, R5 ;  /* 0x000000ffff117224 */ /* 0x000fd200078e0005 */
        /* <DEDUP_REMOVED lines=12> */
.L_x_655:
        /* <DEDUP_REMOVED lines=14> */
[----:B------:R-:W-:Y:S01]  /*4440*/  IMAD.IADD R7, R0, 0x1, R5 ;  /* 0x0000000100077824 */ /* 0x000fe200078e0205 */
[----:B------:R-:W-:-:S04]  /*4450*/  LEA.HI R4, R10, 0x1, RZ, 0x18 ;  /* 0x000000010a047811 */ /* 0x000fc800078fc0ff */
[C---:B------:R-:W-:Y:S02]  /*4460*/  IADD3 R14, P0, PT, R7.reuse, UR6, RZ ;  /* 0x00000006070e7c10 */ /* 0x040fe4000ff1e0ff */
[----:B------:R-:W-:Y:S01]  /*4470*/  LOP3.LUT R6, R4, 0x3, RZ, 0xc0, !PT ;  /* 0x0000000304067812 */ /* 0x000fe200078ec0ff */
[----:B------:R-:W-:Y:S02]  /*4480*/  IMAD.MOV.U32 R4, RZ, RZ, R0 ;  /* 0x000000ffff047224 */ /* 0x000fe400078e0000 */
[----:B------:R-:W-:Y:S02]  /*4490*/  IMAD.X R15, RZ, RZ, UR7, P0 ;  /* 0x00000007ff0f7e24 */ /* 0x000fe400080e06ff */
[----:B------:R-:W-:Y:S02]  /*44a0*/  IMAD.MOV R11, RZ, RZ, -R6 ;  /* 0x000000ffff0b7224 */ /* 0x000fe400078e0a06 */
[----:B0-----:R-:W-:-:S04]  /*44b0*/  IMAD.WIDE.U32 R2, R7, 0x8, R2 ;  /* 0x0000000807027825 */ /* 0x001fc800078e0002 */
[----:B------:R-:W-:Y:S02]  /*44c0*/  IMAD.MOV.U32 R12, RZ, RZ, R2 ;  /* 0x000000ffff0c7224 */ /* 0x000fe400078e0002 */
[----:B------:R-:W-:-:S07]  /*44d0*/  IMAD.MOV.U32 R13, RZ, RZ, R3 ;  /* 0x000000ffff0d7224 */ /* 0x000fce00078e0003 */
.L_x_663:
[----:B------:R-:W-:Y:S02]  /*44e0*/  IMAD.MOV.U32 R2, RZ, RZ, R12 ;  /* 0x000000ffff027224 */ /* 0x000fe400078e000c */
[----:B------:R-:W-:-:S06]  /*44f0*/  IMAD.MOV.U32 R3, RZ, RZ, R13 ;  /* 0x000000ffff037224 */ /* 0x000fcc00078e000d */
[----:B------:R-:W2:Y:S01]  /*4500*/  LDG.E.64 R2, desc[UR8][R2.64] ;  /* 0x0000000802027981 */ /* 0x000ea2000c1e1b00 */
[----:B------:R-:W-:Y:S01]  /*4510*/  VIADD R11, R11, 0x1 ;  /* 0x000000010b0b7836 */ /* 0x000fe20000000000 */
[----:B------:R-:W-:Y:S01]  /*4520*/  BSSY.RECONVERGENT B3, `(.L_x_661) ;  /* 0x000001b000037945 */ /* 0x000fe20003800200 */
[----:B------:R-:W-:Y:S01]  /*4530*/  IMAD.MOV.U32 R19, RZ, RZ, R23 ;  /* 0x000000ffff137224 */ /* 0x000fe200078e0017 */
[----:B------:R-:W-:Y:S01]  /*4540*/  MOV R7, R9 ;  /* 0x0000000900077202 */ /* 0x000fe20000000f00 */
[----:B------:R-:W-:Y:S01]  /*4550*/  IMAD.MOV.U32 R16, RZ, RZ, R24 ;  /* 0x000000ffff107224 */ /* 0x000fe200078e0018 */
[----:B------:R-:W-:Y:S01]  /*4560*/  ISETP.NE.AND P2, PT, R11, RZ, PT ;  /* 0x000000ff0b00720c */ /* 0x000fe20003f45270 */
[----:B------:R-:W-:Y:S01]  /*4570*/  IMAD.MOV.U32 R6, RZ, RZ, R8 ;  /* 0x000000ffff067224 */ /* 0x000fe200078e0008 */
[----:B------:R-:W-:Y:S01]  /*4580*/  IADD3 R12, P3, PT, R12, 0x800, RZ ;  /* 0x000008000c0c7810 */ /* 0x000fe20007f7e0ff */
[----:B------:R-:W-:Y:S02]  /*4590*/  IMAD.MOV.U32 R23, RZ, RZ, R14 ;  /* 0x000000ffff177224 */ /* 0x000fe400078e000e */
[----:B------:R-:W-:Y:S01]  /*45a0*/  IMAD.MOV.U32 R24, RZ, RZ, R15 ;  /* 0x000000ffff187224 */ /* 0x000fe200078e000f */
[----:B--2---:R-:W-:Y:S01]  /*45b0*/  DSETP.GEU.AND P0, PT, |R8|, |R2|, PT ;  /* 0x400000020800722a */ /* 0x004fe20003f0e200 */
[----:B------:R-:W-:-:S02]  /*45c0*/  IMAD.MOV.U32 R8, RZ, RZ, R2 ;  /* 0x000000ffff087224 */ /* 0x000fc400078e0002 */
        /* <DEDUP_REMOVED lines=16> */
.L_x_662:
[----:B------:R-:W-:Y:S05]  /*46d0*/  BSYNC.RECONVERGENT B3 ;  /* 0x0000000000037941 */ /* 0x000fea0003800200 */
.L_x_661:
[----:B------:R-:W-:Y:S01]  /*46e0*/  IADD3 R14, P0, PT, R14, 0x100, RZ ;  /* 0x000001000e0e7810 */ /* 0x000fe20007f1e0ff */
[----:B------:R-:W-:Y:S02]  /*46f0*/  VIADD R4, R4, 0x100 ;  /* 0x0000010004047836 */ /* 0x000fe40000000000 */
[----:B------:R-:W-:Y:S02]  /*4700*/  IMAD.X R13, RZ, RZ, R13, P3 ;  /* 0x000000ffff0d7224 */ /* 0x000fe400018e060d */
[----:B------:R-:W-:Y:S01]  /*4710*/  IMAD.X R15, RZ, RZ, R15, P0 ;  /* 0x000000ffff0f7224 */ /* 0x000fe200000e060f */
[----:B------:R-:W-:Y:S07]  /*4720*/  @P2 BRA `(.L_x_663) ;  /* 0xfffffffc006c2947 */ /* 0x000fee000383ffff */
.L_x_660:
[----:B------:R-:W-:Y:S05]  /*4730*/  BSYNC.RECONVERGENT B2 ;  /* 0x0000000000027941 */ /* 0x000fea0003800200 */
.L_x_659:
[----:B------:R-:W-:-:S13]  /*4740*/  ISETP.GE.U32.AND P0, PT, R10, 0x300, PT ;  /* 0x000003000a00780c */ /* 0x000fda0003f06070 */
[----:B------:R-:W-:Y:S05]  /*4750*/  @!P0 BRA `(.L_x_658) ;  /* 0x0000000400fc8947 */ /* 0x000fea0003800000 */
[----:B------:R-:W0:Y:S01]  /*4760*/  LDCU.128 UR12, c[0x0][0x380] ;  /* 0x00007000ff0c77ac */ /* 0x000e220008000c00 */
[----:B------:R-:W1:Y:S01]  /*4770*/  LDC.64 R20, c[0x0][0x380] ;  /* 0x0000e000ff147b82 */ /* 0x000e620000000a00 */
[C---:B------:R-:W-:Y:S01]  /*4780*/  IADD3 R7, P1, PT, R4.reuse, R5, RZ ;  /* 0x0000000504077210 */ /* 0x040fe20007f3e0ff */
[C---:B------:R-:W-:Y:S02]  /*4790*/  IMAD.IADD R16, R4.reuse, 0x1, R5 ;  /* 0x0000000104107824 */ /* 0x040fe400078e0205 */
[----:B------:R-:W-:Y:S02]  /*47a0*/  VIADD R22, R4, 0x200 ;  /* 0x0000020004167836 */ /* 0x000fe40000000000 */
[----:B------:R-:W-:Y:S02]  /*47b0*/  IMAD.X R10, RZ, RZ, RZ, P1 ;  /* 0x000000ffff0a7224 */ /* 0x000fe400008e06ff */
[----:B------:R-:W2:Y:S01]  /*47c0*/  LDC.64 R2, c[0x0][0x388] ;  /* 0x0000e200ff027b82 */ /* 0x000ea20000000a00 */
[----:B0-----:R-:W-:-:S02]  /*47d0*/  LEA R6, P2, R7, UR12, 0x3 ;  /* 0x0000000c07067c11 */ /* 0x001fc4000f8418ff */
[----:B------:R-:W-:Y:S02]  /*47e0*/  IADD3 R18, P0, PT, R16, UR14, RZ ;  /* 0x0000000e10127c10 */ /* 0x000fe4000ff1e0ff */
[----:B------:R-:W-:Y:S02]  /*47f0*/  IADD3 R6, P1, PT, R6, 0x1800, RZ ;  /* 0x0000180006067810 */ /* 0x000fe40007f3e0ff */
[----:B------:R-:W-:Y:S01]  /*4800*/  LEA.HI.X R5, R7, UR13, R10, 0x3, P2 ;  /* 0x0000000d07057c11 */ /* 0x000fe200090f1c0a */
[----:B-1----:R-:W-:-:S04]  /*4810*/  IMAD.WIDE.U32 R20, R16, 0x8, R20 ;  /* 0x0000000810147825 */ /* 0x002fc800078e0014 */
[----:B------:R-:W-:Y:S02]  /*4820*/  IMAD.X R19, RZ, RZ, UR15, P0 ;  /* 0x0000000fff137e24 */ /* 0x000fe400080e06ff */
[----:B------:R-:W-:-:S07]  /*4830*/  IMAD.X R5, RZ, RZ, R5, P1 ;  /* 0x000000ffff057224 */ /* 0x000fce00008e0605 */
.L_x_672:
[----:B------:R-:W3:Y:S01]  /*4840*/  LDG.E.64 R14, desc[UR8][R20.64] ;  /* 0x00000008140e7981 */ /* 0x000ee2000c1e1b00 */
[----:B------:R-:W-:-:S05]  /*4850*/  IMAD.MOV.U32 R4, RZ, RZ, R6 ;  /* 0x000000ffff047224 */ /* 0x000fca00078e0006 */
[----:B------:R0:W5:Y:S04]  /*4860*/  LDG.E.64 R10, desc[UR8][R4.64+-0x1000] ;  /* 0xfff00008040a7981 */ /* 0x000168000c1e1b00 */
[----:B------:R0:W5:Y:S01]  /*4870*/  LDG.E.64 R6, desc[UR8][R4.64+-0x800] ;  /* 0xfff8000804067981 */ /* 0x000162000c1e1b00 */
[----:B------:R-:W-:Y:S01]  /*4880*/  BSSY.RECONVERGENT B2, `(.L_x_664) ;  /* 0x0000015000027945 */ /* 0x000fe20003800200 */
[----:B------:R-:W-:Y:S02]  /*4890*/  IMAD.MOV.U32 R26, RZ, RZ, R18 ;  /* 0x000000ffff1a7224 */ /* 0x000fe400078e0012 */
[----:B------:R-:W-:Y:S01]  /*48a0*/  IMAD.MOV.U32 R25, RZ, RZ, R19 ;  /* 0x000000ffff197224 */ /* 0x000fe200078e0013 */
[----:B---3--:R-:W-:Y:S01]  /*48b0*/  DSETP.GEU.AND P0, PT, |R8|, |R14|, PT ;  /* 0x4000000e0800722a */ /* 0x008fe20003f0e200 */
[----:B------:R-:W-:Y:S01]  /*48c0*/  MOV R12, R14 ;  /* 0x0000000e000c7202 */ /* 0x000fe20000000f00 */
[----:B------:R-:W-:-:S12]  /*48d0*/  IMAD.MOV.U32 R13, RZ, RZ, R15 ;  /* 0x000000ffff0d7224 */ /* 0x000fd800078e000f */
        /* <DEDUP_REMOVED lines=15> */
.L_x_665:
[----:B------:R-:W-:Y:S05]  /*49d0*/  BSYNC.RECONVERGENT B2 ;  /* 0x0000000000027941 */ /* 0x000fea0003800200 */
.L_x_664:
[----:B-----5:R-:W-:Y:S01]  /*49e0*/  DSETP.GEU.AND P0, PT, |R12|, |R10|, PT ;  /* 0x4000000a0c00722a */ /* 0x020fe20003f0e200 */
[----:B------:R-:W-:Y:S01]  /*49f0*/  VIADD R9, R16, 0x100 ;  /* 0x0000010010097836 */ /* 0x000fe20000000000 */
[----:B------:R-:W-:Y:S01]  /*4a00*/  BSSY.RECONVERGENT B2, `(.L_x_666) ;  /* 0x0000016000027945 */ /* 0x000fe20003800200 */
[----:B------:R-:W-:-:S03]  /*4a10*/  IMAD.MOV.U32 R8, RZ, RZ, R10 ;  /* 0x000000ffff087224 */ /* 0x000fc600078e000a */
[----:B--2---:R-:W-:Y:S01]  /*4a20*/  IADD3 R23, P1, PT, R9, R2, RZ ;  /* 0x0000000209177210 */ /* 0x004fe20007f3e0ff */
[----:B------:R-:W-:-:S04]  /*4a30*/  IMAD.MOV.U32 R9, RZ, RZ, R11 ;  /* 0x000000ffff097224 */ /* 0x000fc800078e000b */
[----:B------:R-:W-:Y:S02]  /*4a40*/  IMAD.X R24, RZ, RZ, R3, P1 ;  /* 0x000000ffff187224 */ /* 0x000fe400008e0603 */
[----:B------:R-:W-:Y:S02]  /*4a50*/  IMAD.MOV.U32 R15, RZ, RZ, R23 ;  /* 0x000000ffff0f7224 */ /* 0x000fe400078e0017 */
[----:B------:R-:W-:Y:S01]  /*4a60*/  IMAD.MOV.U32 R14, RZ, RZ, R24 ;  /* 0x000000ffff0e7224 */ /* 0x000fe200078e0018 */
        /* <DEDUP_REMOVED lines=15> */
.L_x_667:
[----:B------:R-:W-:Y:S05]  /*4b60*/  BSYNC.RECONVERGENT B2 ;  /* 0x0000000000027941 */ /* 0x000fea0003800200 */
.L_x_666:
[----:B------:R0:W5:Y:S01]  /*4b70*/  LDG.E.64 R10, desc[UR8][R4.64] ;  /* 0x00000008040a7981 */ /* 0x000162000c1e1b00 */
[----:B------:R-:W-:Y:S01]  /*4b80*/  DSETP.GEU.AND P0, PT, |R8|, |R6|, PT ;  /* 0x400000060800722a */ /* 0x000fe20003f0e200 */
[----:B------:R-:W-:Y:S01]  /*4b90*/  VIADD R13, R16, 0x200 ;  /* 0x00000200100d7836 */ /* 0x000fe20000000000 */
[----:B------:R-:W-:Y:S01]  /*4ba0*/  BSSY.RECONVERGENT B2, `(.L_x_668) ;  /* 0x0000016000027945 */ /* 0x000fe20003800200 */
[----:B------:R-:W-:-:S03]  /*4bb0*/  MOV R12, R6 ;  /* 0x00000006000c7202 */ /* 0x000fc60000000f00 */
[----:B------:R-:W-:Y:S01]  /*4bc0*/  IADD3 R24, P1, PT, R13, R2, RZ ;  /* 0x000000020d187210 */ /* 0x000fe20007f3e0ff */
[----:B------:R-:W-:-:S04]  /*4bd0*/  IMAD.MOV.U32 R13, RZ, RZ, R7 ;  /* 0x000000ffff0d7224 */ /* 0x000fc800078e0007 */
[----:B------:R-:W-:Y:S02]  /*4be0*/  IMAD.X R23, RZ, RZ, R3, P1 ;  /* 0x000000ffff177224 */ /* 0x000fe400008e0603 */
        /* <DEDUP_REMOVED lines=17> */
.L_x_669:
[----:B------:R-:W-:Y:S05]  /*4d00*/  BSYNC.RECONVERGENT B2 ;  /* 0x0000000000027941 */ /* 0x000fea0003800200 */
.L_x_668:
[----:B-----5:R-:W-:Y:S01]  /*4d10*/  DSETP.GEU.AND P0, PT, |R12|, |R10|, PT ;  /* 0x4000000a0c00722a */ /* 0x020fe20003f0e200 */
[----:B------:R-:W-:Y:S01]  /*4d20*/  VIADD R7, R16, 0x300 ;  /* 0x0000030010077836 */ /* 0x000fe20000000000 */
[----:B------:R-:W-:Y:S01]  /*4d30*/  BSSY.RECONVERGENT B2, `(.L_x_670) ;  /* 0x0000016000027945 */ /* 0x000fe20003800200 */
[----:B------:R-:W-:Y:S02]  /*4d40*/  IMAD.MOV.U32 R8, RZ, RZ, R10 ;  /* 0x000000ffff087224 */ /* 0x000fe400078e000a */
[----:B------:R-:W-:Y:S01]  /*4d50*/  IMAD.MOV.U32 R9, RZ, RZ, R11 ;  /* 0x000000ffff097224 */ /* 0x000fe200078e000b */
[----:B------:R-:W-:-:S05]  /*4d60*/  IADD3 R7, P1, PT, R7, R2, RZ ;  /* 0x0000000207077210 */ /* 0x000fca0007f3e0ff */
        /* <DEDUP_REMOVED lines=18> */
.L_x_671:
[----:B------:R-:W-:Y:S05]  /*4e90*/  BSYNC.RECONVERGENT B2 ;  /* 0x0000000000027941 */ /* 0x000fea0003800200 */
.L_x_670:
[----:B------:R-:W-:Y:S01]  /*4ea0*/  VIADD R10, R22, 0x200 ;  /* 0x00000200160a7836 */ /* 0x000fe20000000000 */
[----:B------:R-:W-:Y:S01]  /*4eb0*/  IADD3 R6, P2, PT, R4, 0x2000, RZ ;  /* 0x0000200004067810 */ /* 0x000fe20007f5e0ff */
[----:B------:R-:W-:Y:S01]  /*4ec0*/  VIADD R22, R22, 0x400 ;  /* 0x0000040016167836 */ /* 0x000fe20000000000 */
[----:B------:R-:W-:Y:S01]  /*4ed0*/  IADD3 R18, P1, PT, R18, 0x400, RZ ;  /* 0x0000040012127810 */ /* 0x000fe20007f3e0ff */
[----:B------:R-:W-:Y:S01]  /*4ee0*/  VIADD R16, R16, 0x400 ;  /* 0x0000040010107836 */ /* 0x000fe20000000000 */
[----:B------:R-:W-:Y:S01]  /*4ef0*/  ISETP.GE.AND P0, PT, R10, R17, PT ;  /* 0x000000110a00720c */ /* 0x000fe20003f06270 */
[----:B------:R-:W-:Y:S01]  /*4f00*/  IMAD.X R5, RZ, RZ, R5, P2 ;  /* 0x000000ffff057224 */ /* 0x000fe200010e0605 */
[----:B------:R-:W-:Y:S02]  /*4f10*/  IADD3 R20, P2, PT, R20, 0x2000, RZ ;  /* 0x0000200014147810 */ /* 0x000fe40007f5e0ff */
[----:B------:R-:W-:-:S03]  /*4f20*/  IADD3.X R19, PT, PT, RZ, R19, RZ, P1, !PT ;  /* 0x00000013ff137210 */ /* 0x000fc60000ffe4ff */
[----:B------:R-:W-:-:S06]  /*4f30*/  IMAD.X R21, RZ, RZ, R21, P2 ;  /* 0x000000ffff157224 */ /* 0x000fcc00010e0615 */
[----:B------:R-:W-:Y:S05]  /*4f40*/  @!P0 BRA `(.L_x_672) ;  /* 0xfffffff8003c8947 */ /* 0x000fea000383ffff */
.L_x_658:
[----:B------:R-:W-:Y:S05]  /*4f50*/  BSYNC.RECONVERGENT B1 ;  /* 0x0000000000017941 */ /* 0x000fea0003800200 */
.L_x_657:
        /* <DEDUP_REMOVED lines=32> */
.L_x_674:
[----:B------:R-:W-:Y:S05]  /*5160*/  BSYNC.RECONVERGENT B1 ;  /* 0x0000000000017941 */ /* 0x000fea0003800200 */
.L_x_673:
        /* <DEDUP_REMOVED lines=31> */
.L_x_676:
[----:B------:R-:W-:Y:S05]  /*5360*/  BSYNC.RECONVERGENT B1 ;  /* 0x0000000000017941 */ /* 0x000fea0003800200 */
.L_x_675:
        /* <DEDUP_REMOVED lines=31> */
.L_x_678:
[----:B------:R-:W-:Y:S05]  /*5560*/  BSYNC.RECONVERGENT B1 ;  /* 0x0000000000017941 */ /* 0x000fea0003800200 */
.L_x_677:
[----:B------:R-:W-:Y:S01]  /*5570*/  ISETP.GT.AND P0, PT, R10, 0x17, PT ;  /* 0x000000170a00780c */ /* 0x000fe20003f04270 */
[----:B-1----:R1:W1:Y:S01]  /*5580*/  SHFL.DOWN PT, R6, R2, 0x8, 0x1f ;  /* 0x09001f0002067f89 */ /* 0x00226200000e0000 */
[----:B------:R-:W-:Y:S01]  /*5590*/  BSSY.RECONVERGENT B1, `(.L_x_679) ;  /* 0x000001d000017945 */ /* 0x000fe20003800200 */
[----:B0-----:R-:W-:Y:S01]  /*55a0*/  IMAD.MOV.U32 R8, RZ, RZ, R11 ;  /* 0x000000ffff087224 */ /* 0x001fe200078e000b */
[----:B------:R-:W-:Y:S01]  /*55b0*/  MOV R4, R2 ;  /* 0x0000000200047202 */ /* 0x000fe20000000f00 */
[----:B--2---:R0:W2:Y:S01]  /*55c0*/  SHFL.DOWN PT, R7, R3, 0x8, 0x1f ;  /* 0x09001f0003077f89 */ /* 0x0040a200000e0000 */
[----:B------:R-:W-:Y:S02]  /*55d0*/  IMAD.MOV.U32 R9, RZ, RZ, R12 ;  /* 0x000000ffff097224 */ /* 0x000fe400078e000c */
[----:B------:R-:W-:Y:S01]  /*55e0*/  IMAD.MOV.U32 R5, RZ, RZ, R3 ;  /* 0x000000ffff057224 */ /* 0x000fe200078e0003 */
[----:B---3--:R0:W3:Y:S04]  /*55f0*/  SHFL.DOWN PT, R14, R11, 0x8, 0x1f ;  /* 0x09001f000b0e7f89 */ /* 0x0080e800000e0000 */
        /* <DEDUP_REMOVED lines=22> */
.L_x_680:
[----:B------:R-:W-:Y:S05]  /*5760*/  BSYNC.RECONVERGENT B1 ;  /* 0x0000000000017941 */ /* 0x000fea0003800200 */
.L_x_679:
        /* <DEDUP_REMOVED lines=31> */
.L_x_682:
[----:B------:R-:W-:Y:S05]  /*5960*/  BSYNC.RECONVERGENT B1 ;  /* 0x0000000000017941 */ /* 0x000fea0003800200 */
.L_x_681:
        /* <DEDUP_REMOVED lines=11> */
.L_x_684:
[----:B------:R-:W-:Y:S05]  /*5a20*/  BSYNC.RECONVERGENT B1 ;  /* 0x0000000000017941 */ /* 0x000fea0003800200 */
.L_x_683:
        /* <DEDUP_REMOVED lines=31> */
.L_x_686:
[----:B------:R-:W-:Y:S05]  /*5c20*/  BSYNC.RECONVERGENT B1 ;  /* 0x0000000000017941 */ /* 0x000fea0003800200 */
.L_x_685:
        /* <DEDUP_REMOVED lines=23> */
.L_x_688:
[----:B------:R-:W-:Y:S05]  /*5da0*/  BSYNC.RECONVERGENT B1 ;  /* 0x0000000000017941 */ /* 0x000fea0003800200 */
.L_x_687:
[----:B------:R-:W-:Y:S01]  /*5db0*/  DSETP.GEU.AND P0, PT, |R4|, |R10|, PT ;  /* 0x4000000a0400722a */ /* 0x000fe20003f0e200 */
[----:B------:R-:W-:Y:S01]  /*5dc0*/  BSSY.RECONVERGENT B1, `(.L_x_689) ;  /* 0x0000014000017945 */ /* 0x000fe20003800200 */
[----:B------:R-:W-:Y:S01]  /*5dd0*/  IMAD.MOV.U32 R2, RZ, RZ, R10 ;  /* 0x000000ffff027224 */ /* 0x000fe200078e000a */
[----:B------:R-:W-:Y:S01]  /*5de0*/  MOV R3, R11 ;  /* 0x0000000b00037202 */ /* 0x000fe20000000f00 */
        /* <DEDUP_REMOVED lines=17> */
.L_x_690:
[----:B------:R-:W-:Y:S05]  /*5f00*/  BSYNC.RECONVERGENT B1 ;  /* 0x0000000000017941 */ /* 0x000fea0003800200 */
.L_x_689:
        /* <DEDUP_REMOVED lines=23> */
.L_x_692:
[----:B------:R-:W-:Y:S05]  /*6080*/  BSYNC.RECONVERGENT B1 ;  /* 0x0000000000017941 */ /* 0x000fea0003800200 */
.L_x_691:
        /* <DEDUP_REMOVED lines=21> */
.L_x_694:
[----:B------:R-:W-:Y:S05]  /*61e0*/  BSYNC.RECONVERGENT B1 ;  /* 0x0000000000017941 */ /* 0x000fea0003800200 */
.L_x_693:
        /* <DEDUP_REMOVED lines=21> */
.L_x_696:
[----:B------:R-:W-:Y:S05]  /*6340*/  BSYNC.RECONVERGENT B1 ;  /* 0x0000000000017941 */ /* 0x000fea0003800200 */
.L_x_695:
        /* <DEDUP_REMOVED lines=20> */
.L_x_616:
[----:B------:R-:W-:Y:S05]  /*6490*/  BSYNC.RECONVERGENT B0 ;  /* 0x0000000000007941 */ /* 0x000fea0003800200 */
.L_x_583:
[----:B------:R-:W-:Y:S05]  /*64a0*/  @P1 EXIT ;  /* 0x000000000000194d */ /* 0x000fea0003800000 */
[----:B012-4-:R-:W0:Y:S02]  /*64b0*/  LDC.64 R4, c[0x0][0x390] ;  /* 0x0000e400ff047b82 */ /* 0x017e240000000a00 */
[----:B0-----:R-:W-:Y:S04]  /*64c0*/  STG.E.64 desc[UR8][R4.64], R2 ;  /* 0x0000000204007986 */ /* 0x001fe8000c101b08 */
[----:B------:R-:W-:Y:S01]  /*64d0*/  STG.E.64 desc[UR8][R4.64+0x8], R14 ;  /* 0x0000080e04007986 */ /* 0x000fe2000c101b08 */
[----:B------:R-:W-:Y:S05]  /*64e0*/  EXIT ;  /* 0x000000000000794d */ /* 0x000fea0003800000 */
.L_x_697:
        /* <DEDUP_REMOVED lines=9> */
.L_x_741:


//--------------------- .text._Z13gpu_diff_rowsPdlllll --------------------------
	.section	.text._Z13gpu_diff_rowsPdlllll,"ax",@progbits
	.align	128
        .global         _Z13gpu_diff_rowsPdlllll
        .type           _Z13gpu_diff_rowsPdlllll,@function
        .size           _Z13gpu_diff_rowsPdlllll,(.L_x_731 - _Z13gpu_diff_rowsPdlllll)
        .other          _Z13gpu_diff_rowsPdlllll,@"STO_CUDA_ENTRY STV_DEFAULT"
_Z13gpu_diff_rowsPdlllll:
.text._Z13gpu_diff_rowsPdlllll:
[----:B------:R-:W-:Y:S01]  /*0000*/  LDC R1, c[0x0][0x37c] ;  /* 0x0000df00ff017b82 */ /* 0x000fe20000000800 */
[----:B------:R-:W0:Y:S01]  /*0010*/  S2R R0, SR_CTAID.Y ;  /* 0x0000000000007919 */ /* 0x000e220000002600 */
[----:B------:R-:W1:Y:S01]  /*0020*/  LDCU UR12, c[0x0][0x360] ;  /* 0x00006c00ff0c77ac */ /* 0x000e620008000800 */
[----:B------:R-:W0:Y:S01]  /*0030*/  S2R R3, SR_TID.Y ;  /* 0x0000000000037919 */ /* 0x000e220000002200 */
[----:B------:R-:W0:Y:S04]  /*0040*/  LDCU UR4, c[0x0][0x364] ;  /* 0x00006c80ff0477ac */ /* 0x000e280008000800 */
[----:B------:R-:W1:Y:S01]  /*0050*/  LDC R2, c[0x0][0x370] ;  /* 0x0000dc00ff027b82 */ /* 0x000e620000000800 */
[----:B------:R-:W2:Y:S01]  /*0060*/  S2R R14, SR_CTAID.X ;  /* 0x00000000000e7919 */ /* 0x000ea20000002500 */
[----:B------:R-:W3:Y:S01]  /*0070*/  LDCU.128 UR8, c[0x0][0x390] ;  /* 0x00007200ff0877ac */ /* 0x000ee20008000c00 */
[----:B------:R-:W2:Y:S01]  /*0080*/  S2R R15, SR_TID.X ;  /* 0x00000000000f7919 */ /* 0x000ea20000002100 */
[----:B------:R-:W4:Y:S01]  /*0090*/  LDCU.64 UR14, c[0x0][0x3a0] ;  /* 0x00007400ff0e77ac */ /* 0x000f220008000a00 */
[----:B------:R-:W5:Y:S01]  /*00a0*/  LDCU UR5, c[0x0][0x374] ;  /* 0x00006e80ff0577ac */ /* 0x000f620008000800 */
[----:B---3--:R-:W-:Y:S01]  /*00b0*/  UIADD3 UR6, UP0, UPT, UR10, UR8, URZ ;  /* 0x000000080a067290 */ /* 0x008fe2000ff1e0ff */
[----:B-1----:R-:W-:-:S03]  /*00c0*/  IMAD R2, R2, UR12, RZ ;  /* 0x0000000c02027c24 */ /* 0x002fc6000f8e02ff */
[----:B------:R-:W-:Y:S01]  /*00d0*/  UIADD3.X UR7, UPT, UPT, UR11, UR9, URZ, UP0, !UPT ;  /* 0x000000090b077290 */ /* 0x000fe200087fe4ff */
[----:B0-----:R-:W-:Y:S01]  /*00e0*/  IMAD R0, R0, UR4, R3 ;  /* 0x0000000400007c24 */ /* 0x001fe2000f8e0203 */
[----:B-----5:R-:W-:-:S03]  /*00f0*/  UIMAD UR4, UR4, UR5, URZ ;  /* 0x00000005040472a4 */ /* 0x020fc6000f8e02ff */
[----:B------:R-:W-:Y:S02]  /*0100*/  VIADD R0, R0, 0x1 ;  /* 0x0000000100007836 */ /* 0x000fe40000000000 */
[----:B--2---:R-:W-:-:S03]  /*0110*/  IMAD R14, R14, UR12, R15 ;  /* 0x0000000c0e0e7c24 */ /* 0x004fc6000f8e020f */
[----:B----4-:R-:W-:-:S04]  /*0120*/  IADD3 R16, P1, PT, R0, UR14, RZ ;  /* 0x0000000e00107c10 */ /* 0x010fc8000ff3e0ff */
[----:B------:R-:W-:Y:S01]  /*0130*/  ISETP.GE.U32.AND P0, PT, R16, UR6, PT ;  /* 0x0000000610007c0c */ /* 0x000fe2000bf06070 */
[----:B------:R-:W-:-:S05]  /*0140*/  IMAD.X R0, RZ, RZ, UR15, P1 ;  /* 0x0000000fff007e24 */ /* 0x000fca00088e06ff */
[----:B------:R-:W-:-:S13]  /*0150*/  ISETP.GE.AND.EX P0, PT, R0, UR7, PT, P0 ;  /* 0x0000000700007c0c */ /* 0x000fda000bf06300 */
[----:B------:R-:W-:Y:S05]  /*0160*/  @P0 EXIT ;  /* 0x000000000000094d */ /* 0x000fea0003800000 */
[----:B------:R-:W0:Y:S01]  /*0170*/  I2F.U32.RP R3, R2 ;  /* 0x0000000200037306 */ /* 0x000e220000209000 */
[----:B------:R-:W1:Y:S01]  /*0180*/  LDC.64 R6, c[0x0][0x388] ;  /* 0x0000e200ff067b82 */ /* 0x000e620000000a00 */
[----:B------:R-:W-:Y:S01]  /*0190*/  IADD3 R12, P0, PT, R14, R2, RZ ;  /* 0x000000020e0c7210 */ /* 0x000fe20007f1e0ff */
[----:B------:R-:W-:Y:S01]  /*01a0*/  IMAD.MOV R9, RZ, RZ, -R2 ;  /* 0x000000ffff097224 */ /* 0x000fe200078e0a02 */
[----:B------:R-:W2:Y:S01]  /*01b0*/  LDCU.64 UR6, c[0x0][0x358] ;  /* 0x00006b00ff0677ac */ /* 0x000ea20008000a00 */
[----:B------:R-:W-:Y:S02]  /*01c0*/  IMAD.MOV.U32 R15, RZ, RZ, RZ ;  /* 0x000000ffff0f7224 */ /* 0x000fe400078e00ff */
[----:B------:R-:W-:Y:S02]  /*01d0*/  IMAD.X R13, RZ, RZ, RZ, P0 ;  /* 0x000000ffff0d7224 */ /* 0x000fe400000e06ff */
[----:B------:R-:W3:Y:S01]  /*01e0*/  LDC.64 R18, c[0x0][0x3a8] ;  /* 0x0000ea00ff127b82 */ /* 0x000ee20000000a00 */
[----:B0-----:R-:W0:Y:S01]  /*01f0*/  MUFU.RCP R3, R3 ;  /* 0x0000000300037308 */ /* 0x001e220000001000 */
[-C--:B-1----:R-:W-:Y:S01]  /*0200*/  ISETP.GT.U32.AND P0, PT, R12, R6.reuse, PT ;  /* 0x000000060c00720c */ /* 0x082fe20003f04070 */
[----:B------:R-:W-:Y:S01]  /*0210*/  IMAD R10, R6, UR15, RZ ;  /* 0x0000000f060a7c24 */ /* 0x000fe2000f8e02ff */
[----:B------:R-:W-:Y:S01]  /*0220*/  ISETP.GE.U32.AND P1, PT, R12, R6, PT ;  /* 0x000000060c00720c */ /* 0x000fe20003f26070 */
[----:B------:R-:W-:Y:S01]  /*0230*/  IMAD.WIDE.U32 R20, R6, UR14, R14 ;  /* 0x0000000e06147c25 */ /* 0x000fe2000f8e000e */
[----:B------:R-:W-:-:S02]  /*0240*/  ISETP.GT.AND.EX P0, PT, R13, R7, PT, P0 ;  /* 0x000000070d00720c */ /* 0x000fc40003f04300 */
[----:B------:R-:W-:Y:S01]  /*0250*/  ISETP.GE.AND.EX P1, PT, R13, R7, PT, P1 ;  /* 0x000000070d00720c */ /* 0x000fe20003f26310 */
[----:B0-----:R-:W-:Y:S01]  /*0260*/  VIADD R4, R3, 0xffffffe ;  /* 0x0ffffffe03047836 */ /* 0x001fe20000000000 */
[----:B------:R-:W-:Y:S01]  /*0270*/  SEL R8, R12, R6, P0 ;  /* 0x000000060c087207 */ /* 0x000fe20000000000 */
[----:B---3--:R-:W-:Y:S01]  /*0280*/  IMAD.WIDE.U32 R18, R6, UR14, R18 ;  /* 0x0000000e06127c25 */ /* 0x008fe2000f8e0012 */
[----:B------:R-:W-:Y:S01]  /*0290*/  SEL R3, RZ, 0x1, P1 ;  /* 0x00000001ff037807 */ /* 0x000fe20000800000 */
[----:B------:R0:W1:Y:S02]  /*02a0*/  F2I.FTZ.U32.TRUNC.NTZ R5, R4 ;  /* 0x0000000400057305 */ /* 0x000064000021f000 */
[----:B------:R-:W-:-:S04]  /*02b0*/  IMAD R23, R7, UR14, R10 ;  /* 0x0000000e07177c24 */ /* 0x000fc8000f8e020a */
[----:B------:R-:W-:Y:S02]  /*02c0*/  IMAD.IADD R17, R19, 0x1, R23 ;  /* 0x0000000113117824 */ /* 0x000fe400078e0217 */
[----:B------:R-:W-:Y:S02]  /*02d0*/  IMAD.IADD R6, R23, 0x1, R21 ;  /* 0x0000000117067824 */ /* 0x000fe400078e0215 */
[----:B0-----:R-:W-:Y:S02]  /*02e0*/  IMAD.MOV.U32 R4, RZ, RZ, RZ ;  /* 0x000000ffff047224 */ /* 0x001fe400078e00ff */
[----:B-1----:R-:W-:-:S04]  /*02f0*/  IMAD R9, R9, R5, RZ ;  /* 0x0000000509097224 */ /* 0x002fc800078e02ff */
[----:B------:R-:W-:Y:S01]  /*0300*/  IMAD.HI.U32 R4, R5, R9, R4 ;  /* 0x0000000905047227 */ /* 0x000fe200078e0004 */
[----:B------:R-:W-:Y:S02]  /*0310*/  IADD3 R5, P1, P2, R8, -R12, -R3 ;  /* 0x8000000c08057210 */ /* 0x000fe40007a3e803 */
[----:B------:R-:W0:Y:S03]  /*0320*/  LDC.64 R8, c[0x0][0x380] ;  /* 0x0000e000ff087b82 */ /* 0x000e260000000a00 */
[----:B------:R-:W-:-:S04]  /*0330*/  IMAD.HI.U32 R4, R4, R5, RZ ;  /* 0x0000000504047227 */ /* 0x000fc800078e00ff */
[----:B------:R-:W-:-:S04]  /*0340*/  IMAD.MOV R11, RZ, RZ, -R4 ;  /* 0x000000ffff0b7224 */ /* 0x000fc800078e0a04 */
[----:B------:R-:W-:-:S05]  /*0350*/  IMAD R11, R2, R11, R5 ;  /* 0x0000000b020b7224 */ /* 0x000fca00078e0205 */
[----:B------:R-:W-:Y:S02]  /*0360*/  ISETP.GE.U32.AND P4, PT, R11, R2, PT ;  /* 0x000000020b00720c */ /* 0x000fe40003f86070 */
[-C--:B0-----:R-:W-:Y:S02]  /*0370*/  LEA R10, P5, R18, R8.reuse, 0x3 ;  /* 0x00000008120a7211 */ /* 0x081fe400078a18ff */
[----:B------:R-:W-:-:S09]  /*0380*/  LEA R8, P6, R20, R8, 0x3 ;  /* 0x0000000814087211 */ /* 0x000fd200078c18ff */
[----:B------:R-:W-:Y:S02]  /*0390*/  @P4 IMAD.IADD R11, R11, 0x1, -R2 ;  /* 0x000000010b0b4824 */ /* 0x000fe400078e0a02 */
[----:B------:R-:W-:-:S03]  /*03a0*/  @P4 VIADD R4, R4, 0x1 ;  /* 0x0000000104044836 */ /* 0x000fc60000000000 */
[----:B------:R-:W-:Y:S02]  /*03b0*/  ISETP.GE.U32.AND P3, PT, R11, R2, PT ;  /* 0x000000020b00720c */ /* 0x000fe40003f66070 */
[----:B------:R-:W-:Y:S02]  /*03c0*/  LEA.HI.X R11, R18, R9, R17, 0x3, P5 ;  /* 0x00000009120b7211 */ /* 0x000fe400028f1c11 */
[----:B------:R-:W-:Y:S02]  /*03d0*/  ISETP.NE.U32.AND P5, PT, R2, RZ, PT ;  /* 0x000000ff0200720c */ /* 0x000fe40003fa5070 */
[----:B------:R-:W-:Y:S01]  /*03e0*/  SEL R17, R13, R7, P0 ;  /* 0x000000070d117207 */ /* 0x000fe20000000000 */
[----:B------:R-:W-:Y:S01]  /*03f0*/  IMAD.MOV.U32 R7, RZ, RZ, R0 ;  /* 0x000000ffff077224 */ /* 0x000fe200078e0000 */
[----:B------:R-:W-:Y:S01]  /*0400*/  LEA.HI.X R9, R20, R9, R6, 0x3, P6 ;  /* 0x0000000914097211 */ /* 0x000fe200030f1c06 */
[----:B------:R-:W-:Y:S01]  /*0410*/  IMAD.MOV.U32 R6, RZ, RZ, R16 ;  /* 0x000000ffff067224 */ /* 0x000fe200078e0010 */
[----:B------:R-:W-:-:S03]  /*0420*/  IADD3.X R30, PT, PT, R17, -0x1, ~R13, P1, P2 ;  /* 0xffffffff111e7810 */ /* 0x000fc60000fe4c0d */
[----:B------:R-:W-:-:S04]  /*0430*/  @P3 VIADD R4, R4, 0x1 ;  /* 0x0000000104043836 */ /* 0x000fc80000000000 */
[----:B--2---:R-:W-:-:S07]  /*0440*/  @!P5 LOP3.LUT R4, RZ, R2, RZ, 0x33, !PT ;  /* 0x00000002ff04d212 */ /* 0x004fce00078e33ff */
.L_x_715:
[----:B0-2---:R-:W2:Y:S01]  /*0450*/  LDG.E.64 R18, desc[UR6][R10.64] ;  /* 0x000000060a127981 */ /* 0x005ea2000c1e1b00 */
[----:B-1----:R-:W0:Y:S01]  /*0460*/  LDC.64 R16, c[0x0][0x3a8] ;  /* 0x0000ea00ff107b82 */ /* 0x002e220000000a00 */
[----:B------:R-:W1:Y:S01]  /*0470*/  LDCU.128 UR12, c[0x0][0x380] ;  /* 0x00007000ff0c77ac */ /* 0x000e620008000c00 */
[----:B------:R-:W3:Y:S01]  /*0480*/  LDCU.128 UR8, c[0x0][0x390] ;  /* 0x00007200ff0877ac */ /* 0x000ee20008000c00 */
[----:B-1----:R-:W-:-:S04]  /*0490*/  IMAD R21, R7, UR14, RZ ;  /* 0x0000000e07157c24 */ /* 0x002fc8000f8e02ff */
[C---:B------:R-:W-:Y:S02]  /*04a0*/  IMAD R21, R6.reuse, UR15, R21 ;  /* 0x0000000f06157c24 */ /* 0x040fe4000f8e0215 */
[----:B0-----:R-:W-:-:S04]  /*04b0*/  IMAD.WIDE.U32 R16, R6, UR14, R16 ;  /* 0x0000000e06107c25 */ /* 0x001fc8000f8e0010 */
[----:B------:R-:W-:Y:S01]  /*04c0*/  IMAD.IADD R17, R17, 0x1, R21 ;  /* 0x0000000111117824 */ /* 0x000fe200078e0215 */
[----:B------:R-:W-:-:S04]  /*04d0*/  LEA R20, P0, R16, UR12, 0x3 ;  /* 0x0000000c10147c11 */ /* 0x000fc8000f8018ff */
[----:B------:R-:W-:-:S06]  /*04e0*/  LEA.HI.X R21, R16, UR13, R17, 0x3, P0 ;  /* 0x0000000d10157c11 */ /* 0x000fcc00080f1c11 */
[----:B------:R-:W4:Y:S01]  /*04f0*/  LDG.E.64 R20, desc[UR6][R20.64] ;  /* 0x0000000614147981 */ /* 0x000f22000c1e1b00 */
[----:B------:R-:W-:Y:S01]  /*0500*/  IMAD.MOV.U32 R16, RZ, RZ, 0x1 ;  /* 0x00000001ff107424 */ /* 0x000fe200078e00ff */
[----:B---3--:R-:W-:Y:S01]  /*0510*/  UIADD3 UR8, UP0, UPT, UR10, UR8, URZ ;  /* 0x000000080a087290 */ /* 0x008fe2000ff1e0ff */
[----:B------:R-:W-:Y:S01]  /*0520*/  IMAD.MOV.U32 R31, RZ, RZ, R6 ;  /* 0x000000ffff1f7224 */ /* 0x000fe200078e0006 */
[----:B------:R-:W-:Y:S01]  /*0530*/  IADD3 R6, P0, PT, R6, UR4, RZ ;  /* 0x0000000406067c10 */ /* 0x000fe2000ff1e0ff */
[--C-:B------:R-:W-:Y:S01]  /*0540*/  IMAD.MOV.U32 R33, RZ, RZ, R7.reuse ;  /* 0x000000ffff217224 */ /* 0x100fe200078e0007 */
[----:B------:R-:W-:Y:S01]  /*0550*/  UIADD3.X UR9, UPT, UPT, UR11, UR9, URZ, UP0, !UPT ;  /* 0x000000090b097290 */ /* 0x000fe200087fe4ff */
[----:B------:R-:W-:Y:S01]  /*0560*/  ISETP.GE.U32.AND P1, PT, R14, UR14, PT ;  /* 0x0000000e0e007c0c */ /* 0x000fe2000bf26070 */
[----:B------:R-:W-:Y:S01]  /*0570*/  BSSY.RECONVERGENT B0, `(.L_x_698) ;  /* 0x0000014000007945 */ /* 0x000fe20003800200 */
[----:B------:R-:W-:Y:S01]  /*0580*/  IMAD.X R7, RZ, RZ, R7, P0 ;  /* 0x000000ffff077224 */ /* 0x000fe200000e0607 */
[----:B------:R-:W-:-:S02]  /*0590*/  ISETP.GE.U32.AND P0, PT, R6, UR8, PT ;  /* 0x0000000806007c0c */ /* 0x000fc4000bf06070 */
[----:B------:R-:W-:Y:S02]  /*05a0*/  ISETP.GE.AND.EX P1, PT, RZ, UR15, PT, P1 ;  /* 0x0000000fff007c0c */ /* 0x000fe4000bf26310 */
[----:B------:R-:W-:Y:S01]  /*05b0*/  ISETP.GE.AND.EX P0, PT, R7, UR9, PT, P0 ;  /* 0x0000000907007c0c */ /* 0x000fe2000bf06300 */
[----:B--2---:R-:W0:Y:S02]  /*05c0*/  MUFU.RCP64H R17, R19 ;  /* 0x0000001300117308 */ /* 0x004e240000001800 */
[----:B0-----:R-:W-:-:S08]  /*05d0*/  DFMA R22, -R18, R16, 1 ;  /* 0x3ff000001216742b */ /* 0x001fd00000000110 */
[----:B------:R-:W-:-:S08]  /*05e0*/  DFMA R22, R22, R22, R22 ;  /* 0x000000161616722b */ /* 0x000fd00000000016 */
[----:B------:R-:W-:-:S08]  /*05f0*/  DFMA R22, R16, R22, R16 ;  /* 0x000000161016722b */ /* 0x000fd00000000010 */
[----:B------:R-:W-:Y:S01]  /*0600*/  DFMA R16, -R18, R22, 1 ;  /* 0x3ff000001210742b */ /* 0x000fe20000000116 */
[----:B----4-:R-:W-:-:S07]  /*0610*/  FSETP.GEU.AND P3, PT, |R21|, 6.5827683646048100446e-37, PT ;  /* 0x036000001500780b */ /* 0x010fce0003f6e200 */
[----:B------:R-:W-:-:S08]  /*0620*/  DFMA R16, R22, R16, R22 ;  /* 0x000000101610722b */ /* 0x000fd00000000016 */
[----:B------:R-:W-:-:S08]  /*0630*/  DMUL R28, R20, R16 ;  /* 0x00000010141c7228 */ /* 0x000fd00000000000 */
[----:B------:R-:W-:-:S08]  /*0640*/  DFMA R22, -R18, R28, R20 ;  /* 0x0000001c1216722b */ /* 0x000fd00000000114 */
[----:B------:R-:W-:-:S10]  /*0650*/  DFMA R28, R16, R22, R28 ;  /* 0x00000016101c722b */ /* 0x000fd4000000001c */
[----:B------:R-:W-:-:S05]  /*0660*/  FFMA R0, RZ, R19, R29 ;  /* 0x00000013ff007223 */ /* 0x000fca000000001d */
[----:B------:R-:W-:-:S13]  /*0670*/  FSETP.GT.AND P2, PT, |R0|, 1.469367938527859385e-39, PT ;  /* 0x001000000000780b */ /* 0x000fda0003f44200 */
[----:B------:R-:W-:Y:S05]  /*0680*/  @P2 BRA P3, `(.L_x_699) ;  /* 0x0000000000082947 */ /* 0x000fea0001800000 */
[----:B------:R-:W-:-:S07]  /*0690*/  MOV R0, 0x6b0 ;  /* 0x000006b000007802 */ /* 0x000fce0000000f00 */
[----:B------:R-:W-:Y:S05]  /*06a0*/  CALL.REL.NOINC `($__internal_0_$__cuda_sm20_div_rn_f64_full) ;  /* 0x0000000c00407944 */ /* 0x000fea0003c00000 */
.L_x_699:
[----:B------:R-:W-:Y:S05]  /*06b0*/  BSYNC.RECONVERGENT B0 ;  /* 0x0000000000007941 */ /* 0x000fea0003800200 */
.L_x_698:
[----:B------:R-:W-:Y:S04]  /*06c0*/  BSSY.RECONVERGENT B0, `(.L_x_700) ;  /* 0x00000cc000007945 */ /* 0x000fe80003800200 */
[----:B------:R-:W-:Y:S05]  /*06d0*/  @P1 BRA `(.L_x_701) ;  /* 0x0000000c00281947 */ /* 0x000fea0003800000 */
[----:B------:R-:W-:Y:S01]  /*06e0*/  ISETP.NE.U32.AND P1, PT, R30, RZ, PT ;  /* 0x000000ff1e00720c */ /* 0x000fe20003f25070 */
[----:B------:R-:W-:-:S12]  /*06f0*/  BSSY.RECONVERGENT B1, `(.L_x_702) ;  /* 0x0000008000017945 */ /* 0x000fd80003800200 */
[----:B------:R-:W-:Y:S02]  /*0700*/  @!P1 IMAD.MOV.U32 R16, RZ, RZ, R4 ;  /* 0x000000ffff109224 */ /* 0x000fe400078e0004 */
[----:B------:R-:W-:Y:S01]  /*0710*/  @!P1 IMAD.MOV.U32 R17, RZ, RZ, RZ ;  /* 0x000000ffff119224 */ /* 0x000fe200078e00ff */
[----:B------:R-:W-:Y:S06]  /*0720*/  @!P1 BRA `(.L_x_703) ;  /* 0x0000000000109947 */ /* 0x000fec0003800000 */
[----:B------:R-:W-:-:S07]  /*0730*/  MOV R0, 0x750 ;  /* 0x0000075000007802 */ /* 0x000fce0000000f00 */
[----:B------:R-:W-:Y:S05]  /*0740*/  CALL.REL.NOINC `($__internal_1_$__cuda_sm20_div_u64) ;  /* 0x0000001000907944 */ /* 0x000fea0003c00000 */
[----:B------:R-:W-:Y:S02]  /*0750*/  IMAD.MOV.U32 R16, RZ, RZ, R18 ;  /* 0x000000ffff107224 */ /* 0x000fe400078e0012 */
[----:B------:R-:W-:-:S07]  /*0760*/  IMAD.MOV.U32 R17, RZ, RZ, R19 ;  /* 0x000000ffff117224 */ /* 0x000fce00078e0013 */
.L_x_703:
[----:B------:R-:W-:Y:S05]  /*0770*/  BSYNC.RECONVERGENT B1 ;  /* 0x0000000000017941 */ /* 0x000fea0003800200 */
.L_x_702:
[----:B------:R-:W-:Y:S01]  /*0780*/  IADD3 R24, P1, PT, R16, R3, RZ ;  /* 0x0000000310187210 */ /* 0x000fe20007f3e0ff */
[----:B------:R-:W-:Y:S01]  /*0790*/  BSSY.RECONVERGENT B1, `(.L_x_704) ;  /* 0x000004e000017945 */ /* 0x000fe20003800200 */
[----:B------:R-:W-:Y:S02]  /*07a0*/  IMAD.MOV.U32 R35, RZ, RZ, R14 ;  /* 0x000000ffff237224 */ /* 0x000fe400078e000e */
[C---:B------:R-:W-:Y:S01]  /*07b0*/  LOP3.LUT R16, R24.reuse, 0x3, RZ, 0xc0, !PT ;  /* 0x0000000318107812 */ /* 0x040fe200078ec0ff */
[----:B------:R-:W-:Y:S01]  /*07c0*/  IMAD.X R0, RZ, RZ, R17, P1 ;  /* 0x000000ffff007224 */ /* 0x000fe200008e0611 */
[----:B------:R-:W-:Y:S02]  /*07d0*/  ISETP.GE.U32.AND P1, PT, R24, 0x3, PT ;  /* 0x000000031800780c */ /* 0x000fe40003f26070 */
[----:B------:R-:W-:Y:S02]  /*07e0*/  ISETP.NE.U32.AND P2, PT, R16, 0x3, PT ;  /* 0x000000031000780c */ /* 0x000fe40003f45070 */
[----:B------:R-:W-:Y:S01]  /*07f0*/  ISETP.GE.U32.AND.EX P1, PT, R0, RZ, PT, P1 ;  /* 0x000000ff0000720c */ /* 0x000fe20003f26110 */
[----:B------:R-:W-:Y:S01]  /*0800*/  IMAD.MOV.U32 R0, RZ, RZ, RZ ;  /* 0x000000ffff007224 */ /* 0x000fe200078e00ff */
[----:B------:R-:W-:-:S13]  /*0810*/  ISETP.NE.AND.EX P2, PT, RZ, RZ, PT, P2 ;  /* 0x000000ffff00720c */ /* 0x000fda0003f45320 */
[----:B------:R-:W-:Y:S05]  /*0820*/  @!P2 BRA `(.L_x_705) ;  /* 0x000000040010a947 */ /* 0x000fea0003800000 */
[----:B------:R-:W0:Y:S08]  /*0830*/  LDC.64 R16, c[0x0][0x3a8] ;  /* 0x0000ea00ff107b82 */ /* 0x000e300000000a00 */
[----:B------:R-:W1:Y:S08]  /*0840*/  LDC.64 R20, c[0x0][0x388] ;  /* 0x0000e200ff147b82 */ /* 0x000e700000000a00 */
[----:B------:R-:W2:Y:S01]  /*0850*/  LDC.64 R18, c[0x0][0x380] ;  /* 0x0000e000ff127b82 */ /* 0x000ea20000000a00 */
[----:B0-----:R-:W-:-:S04]  /*0860*/  ISETP.NE.U32.AND P2, PT, R14, R16, PT ;  /* 0x000000100e00720c */ /* 0x001fc80003f45070 */
[----:B------:R-:W-:-:S13]  /*0870*/  ISETP.NE.AND.EX P2, PT, RZ, R17, PT, P2 ;  /* 0x00000011ff00720c */ /* 0x000fda0003f45320 */
[-C--:B-1----:R-:W-:Y:S02]  /*0880*/  @P2 IMAD R0, R33, R20.reuse, RZ ;  /* 0x0000001421002224 */ /* 0x082fe400078e02ff */
[----:B------:R-:W-:Y:S02]  /*0890*/  @P2 IMAD.MOV.U32 R22, RZ, RZ, R14 ;  /* 0x000000ffff162224 */ /* 0x000fe400078e000e */
[----:B------:R-:W-:Y:S02]  /*08a0*/  @P2 IMAD.MOV.U32 R23, RZ, RZ, RZ ;  /* 0x000000ffff172224 */ /* 0x000fe400078e00ff */
[C---:B------:R-:W-:Y:S02]  /*08b0*/  @P2 IMAD R21, R31.reuse, R21, R0 ;  /* 0x000000151f152224 */ /* 0x040fe400078e0200 */
[----:B------:R-:W-:-:S04]  /*08c0*/  @P2 IMAD.WIDE.U32 R22, R31, R20, R22 ;  /* 0x000000141f162225 */ /* 0x000fc800078e0016 */
[----:B------:R-:W-:Y:S01]  /*08d0*/  @P2 IMAD.IADD R0, R21, 0x1, R23 ;  /* 0x0000000115002824 */ /* 0x000fe200078e0217 */
[C---:B--2---:R-:W-:Y:S01]  /*08e0*/  @P2 LEA R18, P3, R22.reuse, R18, 0x3 ;  /* 0x0000001216122211 */ /* 0x044fe200078618ff */
[----:B------:R-:W2:Y:S03]  /*08f0*/  @P2 LDG.E.64 R20, desc[UR6][R8.64] ;  /* 0x0000000608142981 */ /* 0x000ea6000c1e1b00 */
[----:B------:R-:W-:-:S05]  /*0900*/  @P2 LEA.HI.X R19, R22, R19, R0, 0x3, P3 ;  /* 0x0000001316132211 */ /* 0x000fca00018f1c00 */
[----:B------:R-:W2:Y:S01]  /*0910*/  @P2 LDG.E.64 R22, desc[UR6][R18.64] ;  /* 0x0000000612162981 */ /* 0x000ea2000c1e1b00 */
[----:B------:R-:W-:Y:S01]  /*0920*/  LOP3.LUT R16, R24, 0x3, RZ, 0xc0, !PT ;  /* 0x0000000318107812 */ /* 0x000fe200078ec0ff */
[----:B------:R-:W-:Y:S01]  /*0930*/  IMAD.MOV.U32 R35, RZ, RZ, R12 ;  /* 0x000000ffff237224 */ /* 0x000fe200078e000c */
[----:B------:R-:W-:Y:S01]  /*0940*/  MOV R0, R13 ;  /* 0x0000000d00007202 */ /* 0x000fe20000000f00 */
[----:B--2---:R-:W-:-:S07]  /*0950*/  @P2 DFMA R20, R20, -R28, R22 ;  /* 0x8000001c1414222b */ /* 0x004fce0000000016 */
[----:B------:R0:W-:Y:S01]  /*0960*/  @P2 STG.E.64 desc[UR6][R18.64], R20 ;  /* 0x0000001412002986 */ /* 0x0001e2000c101b06 */
[----:B------:R-:W-:-:S04]  /*0970*/  ISETP.NE.U32.AND P2, PT, R16, RZ, PT ;  /* 0x000000ff1000720c */ /* 0x000fc80003f45070 */
[----:B------:R-:W-:-:S13]  /*0980*/  ISETP.NE.AND.EX P2, PT, RZ, RZ, PT, P2 ;  /* 0x000000ffff00720c */ /* 0x000fda0003f45320 */
[----:B0-----:R-:W-:Y:S05]  /*0990*/  @!P2 BRA `(.L_x_705) ;  /* 0x0000000000b4a947 */ /* 0x001fea0003800000 */
[----:B------:R-:W0:Y:S01]  /*09a0*/  LDCU UR5, c[0x0][0x3a8] ;  /* 0x00007500ff0577ac */ /* 0x000e220008000800 */
[----:B------:R-:W1:Y:S01]  /*09b0*/  LDC.64 R18, c[0x0][0x388] ;  /* 0x0000e200ff127b82 */ /* 0x000e620000000a00 */
[----:B------:R-:W-:-:S07]  /*09c0*/  LEA R20, P4, R2, R8, 0x3 ;  /* 0x0000000802147211 */ /* 0x000fce00078818ff */
[----:B------:R-:W2:Y:S08]  /*09d0*/  LDC.64 R26, c[0x0][0x380] ;  /* 0x0000e000ff1a7b82 */ /* 0x000eb00000000a00 */
[----:B------:R-:W3:Y:S01]  /*09e0*/  LDC.64 R22, c[0x0][0x388] ;  /* 0x0000e200ff167b82 */ /* 0x000ee20000000a00 */
[----:B0-----:R-:W-:-:S04]  /*09f0*/  ISETP.NE.U32.AND P2, PT, R12, UR5, PT ;  /* 0x000000050c007c0c */ /* 0x001fc8000bf45070 */
[----:B------:R-:W-:-:S13]  /*0a00*/  ISETP.NE.AND.EX P2, PT, R13, R17, PT, P2 ;  /* 0x000000110d00720c */ /* 0x000fda0003f45320 */
[----:B-1----:R-:W-:-:S04]  /*0a10*/  @P2 IMAD R0, R33, R18, RZ ;  /* 0x0000001221002224 */ /* 0x002fc800078e02ff */
[C---:B------:R-:W-:Y:S02]  /*0a20*/  @P2 IMAD R21, R31.reuse, R19, R0 ;  /* 0x000000131f152224 */ /* 0x040fe400078e0200 */
[----:B------:R-:W-:-:S04]  /*0a30*/  @P2 IMAD.WIDE.U32 R18, R31, R18, R12 ;  /* 0x000000121f122225 */ /* 0x000fc800078e000c */
[----:B------:R-:W-:Y:S01]  /*0a40*/  @P2 IMAD.IADD R0, R21, 0x1, R19 ;  /* 0x0000000115002824 */ /* 0x000fe200078e0213 */
[----:B--2---:R-:W-:Y:S02]  /*0a50*/  @P2 LEA R26, P3, R18, R26, 0x3 ;  /* 0x0000001a121a2211 */ /* 0x004fe400078618ff */
[----:B------:R-:W-:Y:S02]  /*0a60*/  LEA.HI.X R21, R2, R9, RZ, 0x3, P4 ;  /* 0x0000000902157211 */ /* 0x000fe400020f1cff */
[----:B------:R-:W-:-:S03]  /*0a70*/  @P2 LEA.HI.X R27, R18, R27, R0, 0x3, P3 ;  /* 0x0000001b121b2211 */ /* 0x000fc600018f1c00 */
[----:B------:R0:W2:Y:S04]  /*0a80*/  @P2 LDG.E.64 R34, desc[UR6][R20.64] ;  /* 0x0000000614222981 */ /* 0x0000a8000c1e1b00 */
[----:B------:R-:W2:Y:S01]  /*0a90*/  @P2 LDG.E.64 R24, desc[UR6][R26.64] ;  /* 0x000000061a182981 */ /* 0x000ea2000c1e1b00 */
[----:B------:R-:W-:Y:S02]  /*0aa0*/  IADD3 R18, P5, PT, R2, R12, RZ ;  /* 0x0000000c02127210 */ /* 0x000fe40007fbe0ff */
[----:B------:R-:W-:Y:S02]  /*0ab0*/  ISETP.NE.U32.AND P3, PT, R16, 0x1, PT ;  /* 0x000000011000780c */ /* 0x000fe40003f65070 */
[----:B------:R-:W-:Y:S01]  /*0ac0*/  ISETP.EQ.U32.AND P4, PT, R18, UR5, PT ;  /* 0x0000000512007c0c */ /* 0x000fe2000bf82070 */
[----:B------:R-:W-:Y:S01]  /*0ad0*/  IMAD.X R19, RZ, RZ, R13, P5 ;  /* 0x000000ffff137224 */ /* 0x000fe200028e060d */
[----:B------:R-:W-:-:S04]  /*0ae0*/  ISETP.NE.AND.EX P3, PT, RZ, RZ, PT, P3 ;  /* 0x000000ffff00720c */ /* 0x000fc80003f65330 */
[----:B------:R-:W-:Y:S02]  /*0af0*/  ISETP.EQ.OR.EX P4, PT, R19, R17, !P3, P4 ;  /* 0x000000111300720c */ /* 0x000fe40005f82740 */
[----:B------:R-:W1:Y:S11]  /*0b00*/  LDC.64 R16, c[0x0][0x380] ;  /* 0x0000e000ff107b82 */ /* 0x000e760000000a00 */
[----:B---3--:R-:W-:-:S04]  /*0b10*/  @!P4 IMAD R0, R33, R22, RZ ;  /* 0x000000162100c224 */ /* 0x008fc800078e02ff */
[C---:B------:R-:W-:Y:S02]  /*0b20*/  @!P4 IMAD R37, R31.reuse, R23, R0 ;  /* 0x000000171f25c224 */ /* 0x040fe400078e0200 */
[----:B------:R-:W-:-:S04]  /*0b30*/  @!P4 IMAD.WIDE.U32 R22, R31, R22, R18 ;  /* 0x000000161f16c225 */ /* 0x000fc800078e0012 */
[----:B------:R-:W-:Y:S01]  /*0b40*/  @!P4 IMAD.IADD R0, R37, 0x1, R23 ;  /* 0x000000012500c824 */ /* 0x000fe200078e0217 */
[----:B-1----:R-:W-:-:S04]  /*0b50*/  @!P4 LEA R16, P6, R22, R16, 0x3 ;  /* 0x000000101610c211 */ /* 0x002fc800078c18ff */
[----:B------:R-:W-:Y:S02]  /*0b60*/  @!P4 LEA.HI.X R17, R22, R17, R0, 0x3, P6 ;  /* 0x000000111611c211 */ /* 0x000fe400030f1c00 */
[----:B0-----:R-:W-:-:S04]  /*0b70*/  @!P4 LEA R20, P6, R2, R20, 0x3 ;  /* 0x000000140214c211 */ /* 0x001fc800078c18ff */
[----:B------:R-:W-:Y:S01]  /*0b80*/  @!P4 LEA.HI.X R21, R2, R21, RZ, 0x3, P6 ;  /* 0x000000150215c211 */ /* 0x000fe200030f1cff */
[----:B--2---:R-:W-:-:S07]  /*0b90*/  @P2 DFMA R24, R34, -R28, R24 ;  /* 0x8000001c2218222b */ /* 0x004fce0000000018 */
[----:B------:R0:W-:Y:S04]  /*0ba0*/  @P2 STG.E.64 desc[UR6][R26.64], R24 ;  /* 0x000000181a002986 */ /* 0x0001e8000c101b06 */
[----:B------:R-:W2:Y:S04]  /*0bb0*/  @!P4 LDG.E.64 R20, desc[UR6][R20.64] ;  /* 0x000000061414c981 */ /* 0x000ea8000c1e1b00 */
[----:B------:R-:W2:Y:S01]  /*0bc0*/  @!P4 LDG.E.64 R22, desc[UR6][R16.64] ;  /* 0x000000061016c981 */ /* 0x000ea2000c1e1b00 */
[----:B------:R-:W-:-:S04]  /*0bd0*/  IADD3 R35, P2, PT, R2, R18, RZ ;  /* 0x0000001202237210 */ /* 0x000fc80007f5e0ff */
[----:B------:R-:W-:Y:S01]  /*0be0*/  SEL R35, R18, R35, !P3 ;  /* 0x0000002312237207 */ /* 0x000fe20005800000 */
[----:B------:R-:W-:Y:S01]  /*0bf0*/  IMAD.X R37, RZ, RZ, R19, P2 ;  /* 0x000000ffff257224 */ /* 0x000fe200010e0613 */
[C---:B------:R-:W-:Y:S01]  /*0c00*/  IADD3 RZ, P2, PT, R2.reuse, R18, RZ ;  /* 0x0000001202ff7210 */ /* 0x040fe20007f5e0ff */
[----:B------:R-:W-:-:S03]  /*0c10*/  @!P4 IMAD.IADD R35, R2, 0x1, R18 ;  /* 0x000000010223c824 */ /* 0x000fc600078e0212 */
[----:B------:R-:W-:Y:S01]  /*0c20*/  SEL R0, R19, R37, !P3 ;  /* 0x0000002513007207 */ /* 0x000fe20005800000 */
[----:B------:R-:W-:-:S04]  /*0c30*/  IMAD.X R19, RZ, RZ, R13, P5 ;  /* 0x000000ffff137224 */ /* 0x000fc800028e060d */
[----:B------:R-:W-:Y:S01]  /*0c40*/  @!P4 IMAD.X R0, RZ, RZ, R19, P2 ;  /* 0x000000ffff00c224 */ /* 0x000fe200010e0613 */
[----:B--2---:R-:W-:-:S07]  /*0c50*/  @!P4 DFMA R22, R20, -R28, R22 ;  /* 0x8000001c1416c22b */ /* 0x004fce0000000016 */
[----:B------:R0:W-:Y:S04]  /*0c60*/  @!P4 STG.E.64 desc[UR6][R16.64], R22 ;  /* 0x000000161000c986 */ /* 0x0001e8000c101b06 */
.L_x_705:
[----:B------:R-:W-:Y:S05]  /*0c70*/  BSYNC.RECONVERGENT B1 ;  /* 0x0000000000017941 */ /* 0x000fea0003800200 */
.L_x_704:
[----:B------:R-:W-:Y:S05]  /*0c80*/  @!P1 BRA `(.L_x_701) ;  /* 0x0000000400bc9947 */ /* 0x000fea0003800000 */
.L_x_714:
[----:B012---:R-:W0:Y:S01]  /*0c90*/  LDC.64 R16, c[0x0][0x3a8] ;  /* 0x0000ea00ff107b82 */ /* 0x007e220000000a00 */
[----:B------:R-:W-:Y:S01]  /*0ca0*/  BSSY.RECONVERGENT B1, `(.L_x_706) ;  /* 0x000001a000017945 */ /* 0x000fe20003800200 */
[----:B------:R-:W-:Y:S02]  /*0cb0*/  IADD3 R18, P3, PT, R2, R35, RZ ;  /* 0x0000002302127210 */ /* 0x000fe40007f7e0ff */
[----:B0-----:R-:W-:-:S04]  /*0cc0*/  ISETP.NE.U32.AND P1, PT, R35, R16, PT ;  /* 0x000000102300720c */ /* 0x001fc80003f25070 */
[----:B------:R-:W-:-:S13]  /*0cd0*/  ISETP.NE.AND.EX P1, PT, R0, R17, PT, P1 ;  /* 0x000000110000720c */ /* 0x000fda0003f25310 */
[----:B------:R-:W-:Y:S05]  /*0ce0*/  @!P1 BRA `(.L_x_707) ;  /* 0x0000000000549947 */ /* 0x000fea0003800000 */
[----:B------:R-:W0:Y:S01]  /*0cf0*/  LDC.64 R22, c[0x0][0x388] ;  /* 0x0000e200ff167b82 */ /* 0x000e220000000a00 */
[----:B------:R-:W0:Y:S01]  /*0d00*/  LDCU.64 UR8, c[0x0][0x3a0] ;  /* 0x00007400ff0877ac */ /* 0x000e220008000a00 */
[----:B------:R-:W-:Y:S02]  /*0d10*/  IMAD.MOV.U32 R24, RZ, RZ, R35 ;  /* 0x000000ffff187224 */ /* 0x000fe400078e0023 */
[----:B------:R-:W-:-:S04]  /*0d20*/  IMAD.MOV.U32 R25, RZ, RZ, R0 ;  /* 0x000000ffff197224 */ /* 0x000fc800078e0000 */
[----:B------:R-:W1:Y:S01]  /*0d30*/  LDC.64 R20, c[0x0][0x380] ;  /* 0x0000e000ff147b82 */ /* 0x000e620000000a00 */
[C---:B0-----:R-:W-:Y:S02]  /*0d40*/  IMAD R32, R22.reuse, UR9, RZ ;  /* 0x0000000916207c24 */ /* 0x041fe4000f8e02ff */
[----:B------:R-:W-:Y:S02]  /*0d50*/  IMAD R34, R33, R22, RZ ;  /* 0x0000001621227224 */ /* 0x000fe400078e02ff */
[----:B------:R-:W-:-:S04]  /*0d60*/  IMAD.WIDE.U32 R26, R22, UR8, R24 ;  /* 0x00000008161a7c25 */ /* 0x000fc8000f8e0018 */
[----:B------:R-:W-:Y:S02]  /*0d70*/  IMAD R35, R23, UR8, R32 ;  /* 0x0000000817237c24 */ /* 0x000fe4000f8e0220 */
[----:B------:R-:W-:Y:S01]  /*0d80*/  IMAD.WIDE.U32 R24, R31, R22, R24 ;  /* 0x000000161f187225 */ /* 0x000fe200078e0018 */
[----:B-1----:R-:W-:-:S03]  /*0d90*/  LEA R22, P1, R26, R20, 0x3 ;  /* 0x000000141a167211 */ /* 0x002fc600078218ff */
[----:B------:R-:W-:Y:S01]  /*0da0*/  IMAD R23, R31, R23, R34 ;  /* 0x000000171f177224 */ /* 0x000fe200078e0222 */
[----:B------:R-:W-:Y:S01]  /*0db0*/  LEA R20, P2, R24, R20, 0x3 ;  /* 0x0000001418147211 */ /* 0x000fe200078418ff */
[----:B------:R-:W-:Y:S02]  /*0dc0*/  IMAD.IADD R35, R35, 0x1, R27 ;  /* 0x0000000123237824 */ /* 0x000fe400078e021b */
[----:B------:R-:W-:-:S03]  /*0dd0*/  IMAD.IADD R25, R23, 0x1, R25 ;  /* 0x0000000117197824 */ /* 0x000fc600078e0219 */
[-C--:B------:R-:W-:Y:S02]  /*0de0*/  LEA.HI.X R23, R26, R21.reuse, R35, 0x3, P1 ;  /* 0x000000151a177211 */ /* 0x080fe400008f1c23 */
[----:B------:R-:W-:-:S04]  /*0df0*/  LEA.HI.X R21, R24, R21, R25, 0x3, P2 ;  /* 0x0000001518157211 */ /* 0x000fc800010f1c19 */
[----:B------:R-:W2:Y:S04]  /*0e00*/  LDG.E.64 R22, desc[UR6][R22.64] ;  /* 0x0000000616167981 */ /* 0x000ea8000c1e1b00 */
[----:B------:R-:W2:Y:S02]  /*0e10*/  LDG.E.64 R24, desc[UR6][R20.64] ;  /* 0x0000000614187981 */ /* 0x000ea4000c1e1b00 */
[----:B--2---:R-:W-:-:S07]  /*0e20*/  DFMA R24, R22, -R28, R24 ;  /* 0x8000001c1618722b */ /* 0x004fce0000000018 */
[----:B------:R0:W-:Y:S04]  /*0e30*/  STG.E.64 desc[UR6][R20.64], R24 ;  /* 0x0000001814007986 */ /* 0x0001e8000c101b06 */
.L_x_707:
[----:B------:R-:W-:Y:S05]  /*0e40*/  BSYNC.RECONVERGENT B1 ;  /* 0x0000000000017941 */ /* 0x000fea0003800200 */
.L_x_706:
[----:B------:R-:W-:Y:S01]  /*0e50*/  IMAD.X R19, RZ, RZ, R0, P3 ;  /* 0x000000ffff137224 */ /* 0x000fe200018e0600 */
[----:B------:R-:W-:Y:S01]  /*0e60*/  ISETP.NE.U32.AND P2, PT, R18, R16, PT ;  /* 0x000000101200720c */ /* 0x000fe20003f45070 */
[----:B------:R-:W-:Y:S01]  /*0e70*/  BSSY.RECONVERGENT B1, `(.L_x_708) ;  /* 0x000001e000017945 */ /* 0x000fe20003800200 */
[C---:B0-----:R-:W-:Y:S02]  /*0e80*/  IADD3 R20, P1, PT, R2.reuse, R18, RZ ;  /* 0x0000001202147210 */ /* 0x041fe40007f3e0ff */
[-C--:B------:R-:W-:Y:S02]  /*0e90*/  ISETP.NE.AND.EX P2, PT, R19, R17.reuse, PT, P2 ;  /* 0x000000111300720c */ /* 0x080fe40003f45320 */
[----:B------:R-:W-:Y:S01]  /*0ea0*/  IADD3 R24, P4, PT, R2, R20, RZ ;  /* 0x0000001402187210 */ /* 0x000fe20007f9e0ff */
[----:B------:R-:W-:Y:S01]  /*0eb0*/  IMAD.X R21, RZ, RZ, R19, P1 ;  /* 0x000000ffff157224 */ /* 0x000fe200008e0613 */
[-C--:B------:R-:W-:Y:S02]  /*0ec0*/  ISETP.NE.U32.AND P3, PT, R20, R16.reuse, PT ;  /* 0x000000101400720c */ /* 0x080fe40003f65070 */
[----:B------:R-:W-:Y:S01]  /*0ed0*/  ISETP.NE.U32.AND P1, PT, R24, R16, PT ;  /* 0x000000101800720c */ /* 0x000fe20003f25070 */
[----:B------:R-:W-:Y:S01]  /*0ee0*/  IMAD.X R25, RZ, RZ, R21, P4 ;  /* 0x000000ffff197224 */ /* 0x000fe200020e0615 */
[----:B------:R-:W-:-:S04]  /*0ef0*/  ISETP.NE.AND.EX P3, PT, R21, R17, PT, P3 ;  /* 0x000000111500720c */ /* 0x000fc80003f65330 */
[----:B------:R-:W-:Y:S01]  /*0f00*/  ISETP.NE.AND.EX P1, PT, R25, R17, PT, P1 ;  /* 0x000000111900720c */ /* 0x000fe20003f25310 */
[----:B------:R-:W-:-:S12]  /*0f10*/  @!P2 BRA `(.L_x_709) ;  /* 0x00000000004ca947 */ /* 0x000fd80003800000 */
[----:B------:R-:W0:Y:S01]  /*0f20*/  LDC.64 R16, c[0x0][0x388] ;  /* 0x0000e200ff107b82 */ /* 0x000e220000000a00 */
[----:B------:R-:W0:Y:S07]  /*0f30*/  LDCU.64 UR8, c[0x0][0x3a0] ;  /* 0x00007400ff0877ac */ /* 0x000e2e0008000a00 */
[----:B------:R-:W1:Y:S01]  /*0f40*/  LDC.64 R22, c[0x0][0x380] ;  /* 0x0000e000ff167b82 */ /* 0x000e620000000a00 */
[----:B0-----:R-:W-:Y:S02]  /*0f50*/  IMAD R0, R16, UR9, RZ ;  /* 0x0000000910007c24 */ /* 0x001fe4000f8e02ff */
[----:B------:R-:W-:-:S02]  /*0f60*/  IMAD R32, R33, R16, RZ ;  /* 0x0000001021207224 */ /* 0x000fc400078e02ff */
        /* <DEDUP_REMOVED lines=14> */
.L_x_709:
[----:B------:R-:W-:Y:S05]  /*1050*/  BSYNC.RECONVERGENT B1 ;  /* 0x0000000000017941 */ /* 0x000fea0003800200 */
.L_x_708:
[----:B------:R-:W-:Y:S04]  /*1060*/  BSSY.RECONVERGENT B1, `(.L_x_710) ;  /* 0x0000015000017945 */ /* 0x000fe80003800200 */
[----:B------:R-:W-:Y:S05]  /*1070*/  @!P3 BRA `(.L_x_711) ;  /* 0x00000000004cb947 */ /* 0x000fea0003800000 */
[----:B0-----:R-:W0:Y:S01]  /*1080*/  LDC.64 R18, c[0x0][0x388] ;  /* 0x0000e200ff127b82 */ /* 0x001e220000000a00 */
        /* <DEDUP_REMOVED lines=18> */
.L_x_711:
[----:B------:R-:W-:Y:S05]  /*11b0*/  BSYNC.RECONVERGENT B1 ;  /* 0x0000000000017941 */ /* 0x000fea0003800200 */
.L_x_710:
[----:B------:R-:W-:Y:S04]  /*11c0*/  BSSY.RECONVERGENT B1, `(.L_x_712) ;  /* 0x0000015000017945 */ /* 0x000fe80003800200 */
[----:B------:R-:W-:Y:S05]  /*11d0*/  @!P1 BRA `(.L_x_713) ;  /* 0x00000000004c9947 */ /* 0x000fea0003800000 */
[----:B0-----:R-:W0:Y:S01]  /*11e0*/  LDC.64 R18, c[0x0][0x388] ;  /* 0x0000e200ff127b82 */ /* 0x001e220000000a00 */
[----:B------:R-:W0:Y:S07]  /*11f0*/  LDCU.64 UR8, c[0x0][0x3a0] ;  /* 0x00007400ff0877ac */ /* 0x000e2e0008000a00 */
[----:B-1----:R-:W1:Y:S01]  /*1200*/  LDC.64 R16, c[0x0][0x380] ;  /* 0x0000e000ff107b82 */ /* 0x002e620000000a00 */
        /* <DEDUP_REMOVED lines=16> */
.L_x_713:
[----:B------:R-:W-:Y:S05]  /*1310*/  BSYNC.RECONVERGENT B1 ;  /* 0x0000000000017941 */ /* 0x000fea0003800200 */
.L_x_712:
[----:B------:R-:W3:Y:S01]  /*1320*/  LDCU.64 UR8, c[0x0][0x388] ;  /* 0x00007100ff0877ac */ /* 0x000ee20008000a00 */
[----:B------:R-:W-:-:S05]  /*1330*/  IADD3 R35, P1, PT, R2, R24, RZ ;  /* 0x0000001802237210 */ /* 0x000fca0007f3e0ff */
[----:B------:R-:W-:Y:S01]  /*1340*/  IMAD.X R0, RZ, RZ, R25, P1 ;  /* 0x000000ffff007224 */ /* 0x000fe200008e0619 */
[----:B---3--:R-:W-:-:S04]  /*1350*/  ISETP.GE.U32.AND P1, PT, R35, UR8, PT ;  /* 0x0000000823007c0c */ /* 0x008fc8000bf26070 */
[----:B------:R-:W-:-:S13]  /*1360*/  ISETP.GE.AND.EX P1, PT, R0, UR9, PT, P1 ;  /* 0x0000000900007c0c */ /* 0x000fda000bf26310 */
[----:B------:R-:W-:Y:S05]  /*1370*/  @!P1 BRA `(.L_x_714) ;  /* 0xfffffff800449947 */ /* 0x000fea000383ffff */
.L_x_701:
[----:B------:R-:W-:Y:S05]  /*1380*/  BSYNC.RECONVERGENT B0 ;  /* 0x0000000000007941 */ /* 0x000fea0003800200 */
.L_x_700:
[----:B------:R-:W-:Y:S05]  /*1390*/  @!P0 BRA `(.L_x_715) ;  /* 0xfffffff0002c8947 */ /* 0x000fea000383ffff */
[----:B------:R-:W-:Y:S05]  /*13a0*/  EXIT ;  /* 0x000000000000794d */ /* 0x000fea0003800000 */
        .weak           $__internal_0_$__cuda_sm20_div_rn_f64_full
        .type           $__internal_0_$__cuda_sm20_div_rn_f64_full,@function
        .size           $__internal_0_$__cuda_sm20_div_rn_f64_full,($__internal_1_$__cuda_sm20_div_u64 - $__internal_0_$__cuda_sm20_div_rn_f64_full)
$__internal_0_$__cuda_sm20_div_rn_f64_full:
[C---:B------:R-:W-:Y:S01]  /*13b0*/  FSETP.GEU.AND P2, PT, |R19|.reuse, 1.469367938527859385e-39, PT ;  /* 0x001000001300780b */ /* 0x040fe20003f4e200 */
[----:B------:R-:W-:Y:S01]  /*13c0*/  IMAD.MOV.U32 R22, RZ, RZ, 0x1 ;  /* 0x00000001ff167424 */ /* 0x000fe200078e00ff */
[----:B------:R-:W-:Y:S01]  /*13d0*/  LOP3.LUT R16, R19, 0x800fffff, RZ, 0xc0, !PT ;  /* 0x800fffff13107812 */ /* 0x000fe200078ec0ff */
[----:B------:R-:W-:Y:S01]  /*13e0*/  IMAD.MOV.U32 R24, RZ, RZ, 0x1ca00000 ;  /* 0x1ca00000ff187424 */ /* 0x000fe200078e00ff */
[C---:B------:R-:W-:Y:S01]  /*13f0*/  FSETP.GEU.AND P4, PT, |R21|.reuse, 1.469367938527859385e-39, PT ;  /* 0x001000001500780b */ /* 0x040fe20003f8e200 */
[----:B------:R-:W-:Y:S01]  /*1400*/  BSSY.RECONVERGENT B1, `(.L_x_716) ;  /* 0x0000053000017945 */ /* 0x000fe20003800200 */
[----:B------:R-:W-:Y:S02]  /*1410*/  LOP3.LUT R17, R16, 0x3ff00000, RZ, 0xfc, !PT ;  /* 0x3ff0000010117812 */ /* 0x000fe400078efcff */
[----:B------:R-:W-:Y:S02]  /*1420*/  MOV R16, R18 ;  /* 0x0000001200107202 */ /* 0x000fe40000000f00 */
[----:B------:R-:W-:-:S02]  /*1430*/  LOP3.LUT R32, R21, 0x7ff00000, RZ, 0xc0, !PT ;  /* 0x7ff0000015207812 */ /* 0x000fc400078ec0ff */
[----:B------:R-:W-:Y:S01]  /*1440*/  LOP3.LUT R35, R19, 0x7ff00000, RZ, 0xc0, !PT ;  /* 0x7ff0000013237812 */ /* 0x000fe200078ec0ff */
[----:B------:R-:W-:-:S03]  /*1450*/  @!P2 DMUL R16, R18, 8.98846567431157953865e+307 ;  /* 0x7fe000001210a828 */ /* 0x000fc60000000000 */
[C---:B------:R-:W-:Y:S02]  /*1460*/  ISETP.GE.U32.AND P3, PT, R32.reuse, R35, PT ;  /* 0x000000232000720c */ /* 0x040fe40003f66070 */
[----:B------:R-:W-:Y:S01]  /*1470*/  @!P4 LOP3.LUT R25, R19, 0x7ff00000, RZ, 0xc0, !PT ;  /* 0x7ff000001319c812 */ /* 0x000fe200078ec0ff */
[----:B------:R-:W0:Y:S03]  /*1480*/  MUFU.RCP64H R23, R17 ;  /* 0x0000001100177308 */ /* 0x000e260000001800 */
[----:B------:R-:W-:Y:S02]  /*1490*/  @!P4 ISETP.GE.U32.AND P5, PT, R32, R25, PT ;  /* 0x000000192000c20c */ /* 0x000fe40003fa6070 */
[----:B------:R-:W-:Y:S02]  /*14a0*/  @!P2 LOP3.LUT R35, R17, 0x7ff00000, RZ, 0xc0, !PT ;  /* 0x7ff000001123a812 */ /* 0x000fe400078ec0ff */
[----:B------:R-:W-:-:S04]  /*14b0*/  @!P4 SEL R25, R24, 0x63400000, !P5 ;  /* 0x634000001819c807 */ /* 0x000fc80006800000 */
[----:B------:R-:W-:-:S04]  /*14c0*/  @!P4 LOP3.LUT R28, R25, 0x80000000, R21, 0xf8, !PT ;  /* 0x80000000191cc812 */ /* 0x000fc800078ef815 */
[----:B------:R-:W-:Y:S01]  /*14d0*/  @!P4 LOP3.LUT R29, R28, 0x100000, RZ, 0xfc, !PT ;  /* 0x001000001c1dc812 */ /* 0x000fe200078efcff */
[----:B------:R-:W-:Y:S01]  /*14e0*/  @!P4 IMAD.MOV.U32 R28, RZ, RZ, RZ ;  /* 0x000000ffff1cc224 */ /* 0x000fe200078e00ff */
[----:B0-----:R-:W-:-:S08]  /*14f0*/  DFMA R26, R22, -R16, 1 ;  /* 0x3ff00000161a742b */ /* 0x001fd00000000810 */
[----:B------:R-:W-:-:S08]  /*1500*/  DFMA R26, R26, R26, R26 ;  /* 0x0000001a1a1a722b */ /* 0x000fd0000000001a */
[----:B------:R-:W-:Y:S01]  /*1510*/  DFMA R26, R22, R26, R22 ;  /* 0x0000001a161a722b */ /* 0x000fe20000000016 */
[----:B------:R-:W-:Y:S01]  /*1520*/  SEL R23, R24, 0x63400000, !P3 ;  /* 0x6340000018177807 */ /* 0x000fe20005800000 */
[----:B------:R-:W-:-:S03]  /*1530*/  IMAD.MOV.U32 R22, RZ, RZ, R20 ;  /* 0x000000ffff167224 */ /* 0x000fc600078e0014 */
[----:B------:R-:W-:-:S03]  /*1540*/  LOP3.LUT R23, R23, 0x800fffff, R21, 0xf8, !PT ;  /* 0x800fffff17177812 */ /* 0x000fc600078ef815 */
[----:B------:R-:W-:-:S03]  /*1550*/  DFMA R24, R26, -R16, 1 ;  /* 0x3ff000001a18742b */ /* 0x000fc60000000810 */
[----:B------:R-:W-:-:S05]  /*1560*/  @!P4 DFMA R22, R22, 2, -R28 ;  /* 0x400000001616c82b */ /* 0x000fca000000081c */
[----:B------:R-:W-:-:S08]  /*1570*/  DFMA R24, R26, R24, R26 ;  /* 0x000000181a18722b */ /* 0x000fd0000000001a */
[----:B------:R-:W-:-:S08]  /*1580*/  DMUL R26, R24, R22 ;  /* 0x00000016181a7228 */ /* 0x000fd00000000000 */
[----:B------:R-:W-:-:S08]  /*1590*/  DFMA R28, R26, -R16, R22 ;  /* 0x800000101a1c722b */ /* 0x000fd00000000016 */
[----:B------:R-:W-:Y:S01]  /*15a0*/  DFMA R28, R24, R28, R26 ;  /* 0x0000001c181c722b */ /* 0x000fe2000000001a */
[----:B------:R-:W-:Y:S01]  /*15b0*/  IMAD.MOV.U32 R26, RZ, RZ, R32 ;  /* 0x000000ffff1a7224 */ /* 0x000fe200078e0020 */
[----:B------:R-:W-:Y:S01]  /*15c0*/  @!P4 LOP3.LUT R26, R23, 0x7ff00000, RZ, 0xc0, !PT ;  /* 0x7ff00000171ac812 */ /* 0x000fe200078ec0ff */
[----:B------:R-:W-:-:S04]  /*15d0*/  VIADD R25, R35, 0xffffffff ;  /* 0xffffffff23197836 */ /* 0x000fc80000000000 */
[----:B------:R-:W-:-:S05]  /*15e0*/  VIADD R24, R26, 0xffffffff ;  /* 0xffffffff1a187836 */ /* 0x000fca0000000000 */
[----:B------:R-:W-:-:S04]  /*15f0*/  ISETP.GT.U32.AND P2, PT, R24, 0x7feffffe, PT ;  /* 0x7feffffe1800780c */ /* 0x000fc80003f44070 */
[----:B------:R-:W-:-:S13]  /*1600*/  ISETP.GT.U32.OR P2, PT, R25, 0x7feffffe, P2 ;  /* 0x7feffffe1900780c */ /* 0x000fda0001744470 */
[----:B------:R-:W-:Y:S05]  /*1610*/  @P2 BRA `(.L_x_717) ;  /* 0x0000000000702947 */ /* 0x000fea0003800000 */
[----:B------:R-:W-:Y:S01]  /*1620*/  LOP3.LUT R21, R19, 0x7ff00000, RZ, 0xc0, !PT ;  /* 0x7ff0000013157812 */ /* 0x000fe200078ec0ff */
[----:B------:R-:W-:-:S03]  /*1630*/  IMAD.MOV.U32 R24, RZ, RZ, 0x1ca00000 ;  /* 0x1ca00000ff187424 */ /* 0x000fc600078e00ff */
[CC--:B------:R-:W-:Y:S02]  /*1640*/  VIADDMNMX R20, R32.reuse, -R21.reuse, 0xb9600000, !PT ;  /* 0xb960000020147446 */ /* 0x0c0fe40007800915 */
[----:B------:R-:W-:Y:S02]  /*1650*/  ISETP.GE.U32.AND P2, PT, R32, R21, PT ;  /* 0x000000152000720c */ /* 0x000fe40003f46070 */
[----:B------:R-:W-:Y:S02]  /*1660*/  VIMNMX R20, PT, PT, R20, 0x46a00000, PT ;  /* 0x46a0000014147848 */ /* 0x000fe40003fe0100 */
[----:B------:R-:W-:-:S05]  /*1670*/  SEL R21, R24, 0x63400000, !P2 ;  /* 0x6340000018157807 */ /* 0x000fca0005000000 */
[----:B------:R-:W-:Y:S02]  /*1680*/  IMAD.IADD R26, R20, 0x1, -R21 ;  /* 0x00000001141a7824 */ /* 0x000fe400078e0a15 */
[----:B------:R-:W-:Y:S02]  /*1690*/  IMAD.MOV.U32 R20, RZ, RZ, RZ ;  /* 0x000000ffff147224 */ /* 0x000fe400078e00ff */
[----:B------:R-:W-:-:S06]  /*16a0*/  VIADD R21, R26, 0x7fe00000 ;  /* 0x7fe000001a157836 */ /* 0x000fcc0000000000 */
[----:B------:R-:W-:-:S10]  /*16b0*/  DMUL R24, R28, R20 ;  /* 0x000000141c187228 */ /* 0x000fd40000000000 */
[----:B------:R-:W-:-:S13]  /*16c0*/  FSETP.GTU.AND P2, PT, |R25|, 1.469367938527859385e-39, PT ;  /* 0x001000001900780b */ /* 0x000fda0003f4c200 */
[----:B------:R-:W-:Y:S05]  /*16d0*/  @P2 BRA `(.L_x_718) ;  /* 0x0000000000942947 */ /* 0x000fea0003800000 */
[----:B------:R-:W-:Y:S01]  /*16e0*/  DFMA R16, R28, -R16, R22 ;  /* 0x800000101c10722b */ /* 0x000fe20000000016 */
[----:B------:R-:W-:-:S09]  /*16f0*/  IMAD.MOV.U32 R20, RZ, RZ, RZ ;  /* 0x000000ffff147224 */ /* 0x000fd200078e00ff */
[C---:B------:R-:W-:Y:S02]  /*1700*/  FSETP.NEU.AND P2, PT, R17.reuse, RZ, PT ;  /* 0x000000ff1100720b */ /* 0x040fe40003f4d000 */
[----:B------:R-:W-:-:S04]  /*1710*/  LOP3.LUT R19, R17, 0x80000000, R19, 0x48, !PT ;  /* 0x8000000011137812 */ /* 0x000fc800078e4813 */
[----:B------:R-:W-:-:S07]  /*1720*/  LOP3.LUT R21, R19, R21, RZ, 0xfc, !PT ;  /* 0x0000001513157212 */ /* 0x000fce00078efcff */
[----:B------:R-:W-:Y:S05]  /*1730*/  @!P2 BRA `(.L_x_718) ;  /* 0x00000000007ca947 */ /* 0x000fea0003800000 */
[----:B------:R-:W-:Y:S01]  /*1740*/  IMAD.MOV R17, RZ, RZ, -R26 ;  /* 0x000000ffff117224 */ /* 0x000fe200078e0a1a */
[----:B------:R-:W-:Y:S01]  /*1750*/  DMUL.RP R20, R28, R20 ;  /* 0x000000141c147228 */ /* 0x000fe20000008000 */
[----:B------:R-:W-:-:S06]  /*1760*/  IMAD.MOV.U32 R16, RZ, RZ, RZ ;  /* 0x000000ffff107224 */ /* 0x000fcc00078e00ff */
[----:B------:R-:W-:-:S03]  /*1770*/  DFMA R16, R24, -R16, R28 ;  /* 0x800000101810722b */ /* 0x000fc6000000001c */
[----:B------:R-:W-:-:S03]  /*1780*/  LOP3.LUT R19, R21, R19, RZ, 0x3c, !PT ;  /* 0x0000001315137212 */ /* 0x000fc600078e3cff */
[----:B------:R-:W-:-:S04]  /*1790*/  IADD3 R16, PT, PT, -R26, -0x43300000, RZ ;  /* 0xbcd000001a107810 */ /* 0x000fc80007ffe1ff */
[----:B------:R-:W-:-:S04]  /*17a0*/  FSETP.NEU.AND P2, PT, |R17|, R16, PT ;  /* 0x000000101100720b */ /* 0x000fc80003f4d200 */
[----:B------:R-:W-:Y:S02]  /*17b0*/  FSEL R24, R20, R24, !P2 ;  /* 0x0000001814187208 */ /* 0x000fe40005000000 */
[----:B------:R-:W-:Y:S01]  /*17c0*/  FSEL R25, R19, R25, !P2 ;  /* 0x0000001913197208 */ /* 0x000fe20005000000 */
[----:B------:R-:W-:Y:S06]  /*17d0*/  BRA `(.L_x_718) ;  /* 0x0000000000547947 */ /* 0x000fec0003800000 */
.L_x_717:
[----:B------:R-:W-:-:S14]  /*17e0*/  DSETP.NAN.AND P2, PT, R20, R20, PT ;  /* 0x000000141400722a */ /* 0x000fdc0003f48000 */
[----:B------:R-:W-:Y:S05]  /*17f0*/  @P2 BRA `(.L_x_719) ;  /* 0x0000000000442947 */ /* 0x000fea0003800000 */
[----:B------:R-:W-:-:S14]  /*1800*/  DSETP.NAN.AND P2, PT, R18, R18, PT ;  /* 0x000000121200722a */ /* 0x000fdc0003f48000 */
[----:B------:R-:W-:Y:S05]  /*1810*/  @P2 BRA `(.L_x_720) ;  /* 0x0000000000302947 */ /* 0x000fea0003800000 */
[----:B------:R-:W-:Y:S01]  /*1820*/  ISETP.NE.AND P2, PT, R26, R35, PT ;  /* 0x000000231a00720c */ /* 0x000fe20003f45270 */
[----:B------:R-:W-:Y:S02]  /*1830*/  IMAD.MOV.U32 R24, RZ, RZ, 0x0 ;  /* 0x00000000ff187424 */ /* 0x000fe400078e00ff */
[----:B------:R-:W-:-:S10]  /*1840*/  IMAD.MOV.U32 R25, RZ, RZ, -0x80000 ;  /* 0xfff80000ff197424 */ /* 0x000fd400078e00ff */
[----:B------:R-:W-:Y:S05]  /*1850*/  @!P2 BRA `(.L_x_718) ;  /* 0x000000000034a947 */ /* 0x000fea0003800000 */
[----:B------:R-:W-:Y:S02]  /*1860*/  ISETP.NE.AND P2, PT, R26, 0x7ff00000, PT ;  /* 0x7ff000001a00780c */ /* 0x000fe40003f45270 */
[----:B------:R-:W-:Y:S02]  /*1870*/  LOP3.LUT R25, R21, 0x80000000, R19, 0x48, !PT ;  /* 0x8000000015197812 */ /* 0x000fe400078e4813 */
[----:B------:R-:W-:-:S13]  /*1880*/  ISETP.EQ.OR P2, PT, R35, RZ, !P2 ;  /* 0x000000ff2300720c */ /* 0x000fda0005742670 */
[----:B------:R-:W-:Y:S01]  /*1890*/  @P2 LOP3.LUT R16, R25, 0x7ff00000, RZ, 0xfc, !PT ;  /* 0x7ff0000019102812 */ /* 0x000fe200078efcff */
[----:B------:R-:W-:Y:S02]  /*18a0*/  @!P2 IMAD.MOV.U32 R24, RZ, RZ, RZ ;  /* 0x000000ffff18a224 */ /* 0x000fe400078e00ff */
[----:B------:R-:W-:Y:S02]  /*18b0*/  @P2 IMAD.MOV.U32 R24, RZ, RZ, RZ ;  /* 0x000000ffff182224 */ /* 0x000fe400078e00ff */
[----:B------:R-:W-:Y:S01]  /*18c0*/  @P2 IMAD.MOV.U32 R25, RZ, RZ, R16 ;  /* 0x000000ffff192224 */ /* 0x000fe200078e0010 */
[----:B------:R-:W-:Y:S06]  /*18d0*/  BRA `(.L_x_718) ;  /* 0x0000000000147947 */ /* 0x000fec0003800000 */
.L_x_720:
[----:B------:R-:W-:Y:S01]  /*18e0*/  LOP3.LUT R25, R19, 0x80000, RZ, 0xfc, !PT ;  /* 0x0008000013197812 */ /* 0x000fe200078efcff */
[----:B------:R-:W-:Y:S01]  /*18f0*/  IMAD.MOV.U32 R24, RZ, RZ, R18 ;  /* 0x000000ffff187224 */ /* 0x000fe200078e0012 */
[----:B------:R-:W-:Y:S06]  /*1900*/  BRA `(.L_x_718) ;  /* 0x0000000000087947 */ /* 0x000fec0003800000 */
.L_x_719:
[----:B------:R-:W-:Y:S01]  /*1910*/  LOP3.LUT R25, R21, 0x80000, RZ, 0xfc, !PT ;  /* 0x0008000015197812 */ /* 0x000fe200078efcff */
[----:B------:R-:W-:-:S07]  /*1920*/  IMAD.MOV.U32 R24, RZ, RZ, R20 ;  /* 0x000000ffff187224 */ /* 0x000fce00078e0014 */
.L_x_718:
[----:B------:R-:W-:Y:S05]  /*1930*/  BSYNC.RECONVERGENT B1 ;  /* 0x0000000000017941 */ /* 0x000fea0003800200 */
.L_x_716:
[----:B------:R-:W-:Y:S01]  /*1940*/  IMAD.MOV.U32 R16, RZ, RZ, R0 ;  /* 0x000000ffff107224 */ /* 0x000fe200078e0000 */
[----:B------:R-:W-:Y:S01]  /*1950*/  MOV R28, R24 ;  /* 0x00000018001c7202 */ /* 0x000fe20000000f00 */
[----:B------:R-:W-:Y:S02]  /*1960*/  IMAD.MOV.U32 R17, RZ, RZ, 0x0 ;  /* 0x00000000ff117424 */ /* 0x000fe400078e00ff */
[----:B------:R-:W-:Y:S02]  /*1970*/  IMAD.MOV.U32 R29, RZ, RZ, R25 ;  /* 0x000000ffff1d7224 */ /* 0x000fe400078e0019 */
[----:B------:R-:W-:Y:S05]  /*1980*/  RET.REL.NODEC R16 `(_Z13gpu_diff_rowsPdlllll) ;  /* 0xffffffe4109c7950 */ /* 0x000fea0003c3ffff */
        .weak           $__internal_1_$__cuda_sm20_div_u64
        .type           $__internal_1_$__cuda_sm20_div_u64,@function
        .size           $__internal_1_$__cuda_sm20_div_u64,(.L_x_731 - $__internal_1_$__cuda_sm20_div_u64)
$__internal_1_$__cuda_sm20_div_u64:
[----:B------:R-:W-:Y:S02]  /*1990*/  IMAD.MOV.U32 R20, RZ, RZ, R2 ;  /* 0x000000ffff147224 */ /* 0x000fe400078e0002 */
[----:B------:R-:W-:-:S04]  /*19a0*/  IMAD.MOV.U32 R21, RZ, RZ, RZ ;  /* 0x000000ffff157224 */ /* 0x000fc800078e00ff */
[----:B------:R-:W0:Y:S08]  /*19b0*/  I2F.U64.RP R20, R20 ;  /* 0x0000001400147312 */ /* 0x000e300000309000 */
[----:B0-----:R-:W0:Y:S02]  /*19c0*/  MUFU.RCP R16, R20 ;  /* 0x0000001400107308 */ /* 0x001e240000001000 */
[----:B0-----:R-:W-:-:S06]  /*19d0*/  VIADD R16, R16, 0x1ffffffe ;  /* 0x1ffffffe10107836 */ /* 0x001fcc0000000000 */
[----:B------:R-:W0:Y:S02]  /*19e0*/  F2I.U64.TRUNC R16, R16 ;  /* 0x0000001000107311 */ /* 0x000e24000020d800 */
[----:B0-----:R-:W-:-:S04]  /*19f0*/  IMAD.WIDE.U32 R18, R16, R2, RZ ;  /* 0x0000000210127225 */ /* 0x001fc800078e00ff */
[----:B------:R-:W-:Y:S01]  /*1a00*/  IMAD R19, R17, R2, R19 ;  /* 0x0000000211137224 */ /* 0x000fe200078e0213 */
[----:B------:R-:W-:-:S05]  /*1a10*/  IADD3 R23, P1, PT, RZ, -R18, RZ ;  /* 0x80000012ff177210 */ /* 0x000fca0007f3e0ff */
[----:B------:R-:W-:-:S04]  /*1a20*/  IMAD.HI.U32 R18, R16, R23, RZ ;  /* 0x0000001710127227 */ /* 0x000fc800078e00ff */
[----:B------:R-:W-:Y:S02]  /*1a30*/  IMAD.X R25, RZ, RZ, ~R19, P1 ;  /* 0x000000ffff197224 */ /* 0x000fe400008e0e13 */
[----:B------:R-:W-:Y:S02]  /*1a40*/  IMAD.MOV.U32 R19, RZ, RZ, R16 ;  /* 0x000000ffff137224 */ /* 0x000fe400078e0010 */
[-C--:B------:R-:W-:Y:S02]  /*1a50*/  IMAD R21, R17, R25.reuse, RZ ;  /* 0x0000001911157224 */ /* 0x080fe400078e02ff */
[----:B------:R-:W-:-:S04]  /*1a60*/  IMAD.WIDE.U32 R18, P1, R16, R25, R18 ;  /* 0x0000001910127225 */ /* 0x000fc80007820012 */
[----:B------:R-:W-:-:S04]  /*1a70*/  IMAD.HI.U32 R25, R17, R25, RZ ;  /* 0x0000001911197227 */ /* 0x000fc800078e00ff */
[----:B------:R-:W-:-:S05]  /*1a80*/  IMAD.HI.U32 R18, P2, R17, R23, R18 ;  /* 0x0000001711127227 */ /* 0x000fca0007840012 */
[----:B------:R-:W-:Y:S01]  /*1a90*/  IADD3 R19, P3, PT, R21, R18, RZ ;  /* 0x0000001215137210 */ /* 0x000fe20007f7e0ff */
[----:B------:R-:W-:-:S04]  /*1aa0*/  IMAD.X R18, R25, 0x1, R17, P1 ;  /* 0x0000000119127824 */ /* 0x000fc800008e0611 */
[----:B------:R-:W-:Y:S01]  /*1ab0*/  IMAD.WIDE.U32 R16, R19, R2, RZ ;  /* 0x0000000213107225 */ /* 0x000fe200078e00ff */
[----:B------:R-:W-:Y:S02]  /*1ac0*/  IADD3.X R21, PT, PT, RZ, RZ, R18, P3, P2 ;  /* 0x000000ffff157210 */ /* 0x000fe40001fe4412 */
[----:B------:R-:W-:-:S03]  /*1ad0*/  IADD3 R23, P1, PT, RZ, -R16, RZ ;  /* 0x80000010ff177210 */ /* 0x000fc60007f3e0ff */
[----:B------:R-:W-:Y:S02]  /*1ae0*/  IMAD R16, R21, R2, R17 ;  /* 0x0000000215107224 */ /* 0x000fe400078e0211 */
[----:B------:R-:W-:Y:S02]  /*1af0*/  IMAD.MOV.U32 R17, RZ, RZ, RZ ;  /* 0x000000ffff117224 */ /* 0x000fe400078e00ff */
[----:B------:R-:W-:-:S04]  /*1b00*/  IMAD.HI.U32 R18, R19, R23, RZ ;  /* 0x0000001713127227 */ /* 0x000fc800078e00ff */
[----:B------:R-:W-:-:S04]  /*1b10*/  IMAD.X R16, RZ, RZ, ~R16, P1 ;  /* 0x000000ffff107224 */ /* 0x000fc800008e0e10 */
[----:B------:R-:W-:-:S04]  /*1b20*/  IMAD.WIDE.U32 R18, P1, R19, R16, R18 ;  /* 0x0000001013127225 */ /* 0x000fc80007820012 */
[C---:B------:R-:W-:Y:S02]  /*1b30*/  IMAD R20, R21.reuse, R16, RZ ;  /* 0x0000001015147224 */ /* 0x040fe400078e02ff */
[----:B------:R-:W-:-:S04]  /*1b40*/  IMAD.HI.U32 R19, P2, R21, R23, R18 ;  /* 0x0000001715137227 */ /* 0x000fc80007840012 */
[----:B------:R-:W-:Y:S01]  /*1b50*/  IMAD.HI.U32 R16, R21, R16, RZ ;  /* 0x0000001015107227 */ /* 0x000fe200078e00ff */
[----:B------:R-:W-:-:S03]  /*1b60*/  IADD3 R19, P3, PT, R20, R19, RZ ;  /* 0x0000001314137210 */ /* 0x000fc60007f7e0ff */
[----:B------:R-:W-:Y:S02]  /*1b70*/  IMAD.X R21, R16, 0x1, R21, P1 ;  /* 0x0000000110157824 */ /* 0x000fe400008e0615 */
[----:B------:R-:W-:-:S03]  /*1b80*/  IMAD.HI.U32 R16, R19, R5, RZ ;  /* 0x0000000513107227 */ /* 0x000fc600078e00ff */
[----:B------:R-:W-:Y:S01]  /*1b90*/  IADD3.X R21, PT, PT, RZ, RZ, R21, P3, P2 ;  /* 0x000000ffff157210 */ /* 0x000fe20001fe4415 */
[----:B------:R-:W-:-:S04]  /*1ba0*/  IMAD.WIDE.U32 R16, R19, R30, R16 ;  /* 0x0000001e13107225 */ /* 0x000fc800078e0010 */
[C---:B------:R-:W-:Y:S02]  /*1bb0*/  IMAD R19, R21.reuse, R30, RZ ;  /* 0x0000001e15137224 */ /* 0x040fe400078e02ff */
[----:B------:R-:W-:-:S04]  /*1bc0*/  IMAD.HI.U32 R16, P1, R21, R5, R16 ;  /* 0x0000000515107227 */ /* 0x000fc80007820010 */
[----:B------:R-:W-:Y:S01]  /*1bd0*/  IMAD.HI.U32 R21, R21, R30, RZ ;  /* 0x0000001e15157227 */ /* 0x000fe200078e00ff */
[----:B------:R-:W-:-:S03]  /*1be0*/  IADD3 R19, P2, PT, R19, R16, RZ ;  /* 0x0000001013137210 */ /* 0x000fc60007f5e0ff */
[----:B------:R-:W-:-:S04]  /*1bf0*/  IMAD.X R16, RZ, RZ, R21, P1 ;  /* 0x000000ffff107224 */ /* 0x000fc800008e0615 */
[----:B------:R-:W-:Y:S02]  /*1c00*/  IMAD.X R21, RZ, RZ, R16, P2 ;  /* 0x000000ffff157224 */ /* 0x000fe400010e0610 */
[----:B------:R-:W-:-:S04]  /*1c10*/  IMAD.WIDE.U32 R16, R19, R2, RZ ;  /* 0x0000000213107225 */ /* 0x000fc800078e00ff */
[-C--:B------:R-:W-:Y:S01]  /*1c20*/  IMAD R17, R21, R2.reuse, R17 ;  /* 0x0000000215117224 */ /* 0x080fe200078e0211 */
[----:B------:R-:W-:Y:S02]  /*1c30*/  IADD3 R25, P1, PT, -R16, R5, RZ ;  /* 0x0000000510197210 */ /* 0x000fe40007f3e1ff */
[----:B------:R-:W-:Y:S02]  /*1c40*/  IADD3 R16, P3, PT, R19, 0x1, RZ ;  /* 0x0000000113107810 */ /* 0x000fe40007f7e0ff */
[----:B------:R-:W-:Y:S01]  /*1c50*/  IADD3 R23, P2, PT, -R2, R25, RZ ;  /* 0x0000001902177210 */ /* 0x000fe20007f5e1ff */
[----:B------:R-:W-:Y:S01]  /*1c60*/  IMAD.X R27, R30, 0x1, ~R17, P1 ;  /* 0x000000011e1b7824 */ /* 0x000fe200008e0e11 */
[----:B------:R-:W-:Y:S01]  /*1c70*/  ISETP.GE.U32.AND P1, PT, R25, R2, PT ;  /* 0x000000021900720c */ /* 0x000fe20003f26070 */
[----:B------:R-:W-:-:S03]  /*1c80*/  IMAD.X R18, RZ, RZ, R21, P3 ;  /* 0x000000ffff127224 */ /* 0x000fc600018e0615 */
[C---:B------:R-:W-:Y:S02]  /*1c90*/  ISETP.GE.U32.AND.EX P1, PT, R27.reuse, RZ, PT, P1 ;  /* 0x000000ff1b00720c */ /* 0x040fe40003f26110 */
[----:B------:R-:W-:Y:S02]  /*1ca0*/  IADD3.X R20, PT, PT, R27, -0x1, RZ, P2, !PT ;  /* 0xffffffff1b147810 */ /* 0x000fe400017fe4ff */
[----:B------:R-:W-:Y:S02]  /*1cb0*/  SEL R23, R23, R25, P1 ;  /* 0x0000001917177207 */ /* 0x000fe40000800000 */
[----:B------:R-:W-:Y:S02]  /*1cc0*/  SEL R17, R16, R19, P1 ;  /* 0x0000001310117207 */ /* 0x000fe40000800000 */
[----:B------:R-:W-:Y:S02]  /*1cd0*/  SEL R19, R20, R27, P1 ;  /* 0x0000001b14137207 */ /* 0x000fe40000800000 */
[----:B------:R-:W-:-:S02]  /*1ce0*/  SEL R16, R18, R21, P1 ;  /* 0x0000001512107207 */ /* 0x000fc40000800000 */
[----:B------:R-:W-:Y:S02]  /*1cf0*/  ISETP.GE.U32.AND P1, PT, R23, R2, PT ;  /* 0x000000021700720c */ /* 0x000fe40003f26070 */
[----:B------:R-:W-:Y:S02]  /*1d00*/  IADD3 R18, P3, PT, R17, 0x1, RZ ;  /* 0x0000000111127810 */ /* 0x000fe40007f7e0ff */
[----:B------:R-:W-:Y:S02]  /*1d10*/  ISETP.GE.U32.AND.EX P1, PT, R19, RZ, PT, P1 ;  /* 0x000000ff1300720c */ /* 0x000fe40003f26110 */
[----:B------:R-:W-:Y:S01]  /*1d20*/  ISETP.NE.U32.AND P2, PT, R2, RZ, PT ;  /* 0x000000ff0200720c */ /* 0x000fe20003f45070 */
[----:B------:R-:W-:Y:S01]  /*1d30*/  IMAD.X R19, RZ, RZ, R16, P3 ;  /* 0x000000ffff137224 */ /* 0x000fe200018e0610 */
[----:B------:R-:W-:Y:S01]  /*1d40*/  SEL R18, R18, R17, P1 ;  /* 0x0000001112127207 */ /* 0x000fe20000800000 */
[----:B------:R-:W-:Y:S01]  /*1d50*/  IMAD.MOV.U32 R17, RZ, RZ, 0x0 ;  /* 0x00000000ff117424 */ /* 0x000fe200078e00ff */
[----:B------:R-:W-:-:S02]  /*1d60*/  ISETP.NE.AND.EX P2, PT, RZ, RZ, PT, P2 ;  /* 0x000000ffff00720c */ /* 0x000fc40003f45320 */
[----:B------:R-:W-:Y:S01]  /*1d70*/  SEL R19, R19, R16, P1 ;  /* 0x0000001013137207 */ /* 0x000fe20000800000 */
[----:B------:R-:W-:Y:S01]  /*1d80*/  IMAD.MOV.U32 R16, RZ, RZ, R0 ;  /* 0x000000ffff107224 */ /* 0x000fe200078e0000 */
[----:B------:R-:W-:Y:S02]  /*1d90*/  SEL R18, R18, 0xffffffff, P2 ;  /* 0xffffffff12127807 */ /* 0x000fe40001000000 */
[----:B------:R-:W-:Y:S01]  /*1da0*/  SEL R19, R19, 0xffffffff, P2 ;  /* 0xffffffff13137807 */ /* 0x000fe20001000000 */
[----:B------:R-:W-:Y:S06]  /*1db0*/  RET.REL.NODEC R16 `(_Z13gpu_diff_rowsPdlllll) ;  /* 0xffffffe010907950 */ /* 0x000fec0003c3ffff */
.L_x_721:
        /* <DEDUP_REMOVED lines=12> */
.L_x_731:


//--------------------- .text._Z13gpu_swap_rowsPdlllll --------------------------
	.section	.text._Z13gpu_swap_rowsPdlllll,"ax",@progbits
	.align	128
        .global         _Z13gpu_swap_rowsPdlllll
        .type           _Z13gpu_swap_rowsPdlllll,@function
        .size           _Z13gpu_swap_rowsPdlllll,(.L_x_732 - _Z13gpu_swap_rowsPdlllll)
        .other          _Z13gpu_swap_rowsPdlllll,@"STO_CUDA_ENTRY STV_DEFAULT"
_Z13gpu_swap_rowsPdlllll:
.text._Z13gpu_swap_rowsPdlllll:
[----:B------:R-:W-:Y:S01]  /*0000*/  LDC R1, c[0x0][0x37c] ;  /* 0x0000df00ff017b82 */ /* 0x000fe20000000800 */
[----:B------:R-:W0:Y:S07]  /*0010*/  S2R R9, SR_CTAID.X ;  /* 0x0000000000097919 */ /* 0x000e2e0000002500 */
[----:B------:R-:W1:Y:S01]  /*0020*/  LDC.64 R4, c[0x0][0x390] ;  /* 0x0000e400ff047b82 */ /* 0x000e620000000a00 */
[----:B------:R-:W0:Y:S01]  /*0030*/  LDCU UR4, c[0x0][0x360] ;  /* 0x00006c00ff0477ac */ /* 0x000e220008000800 */
[----:B------:R-:W0:Y:S01]  /*0040*/  S2R R0, SR_TID.X ;  /* 0x0000000000007919 */ /* 0x000e220000002100 */
[----:B------:R-:W2:Y:S05]  /*0050*/  LDCU UR5, c[0x0][0x370] ;  /* 0x00006e00ff0577ac */ /* 0x000eaa0008000800 */
[----:B------:R-:W1:Y:S01]  /*0060*/  LDC.64 R2, c[0x0][0x398] ;  /* 0x0000e600ff027b82 */ /* 0x000e620000000a00 */
[----:B0-----:R-:W-:Y:S01]  /*0070*/  IMAD R9, R9, UR4, R0 ;  /* 0x0000000409097c24 */ /* 0x001fe2000f8e0200 */
[----:B-1----:R-:W-:Y:S01]  /*0080*/  IADD3 R0, P0, PT, R2, R4, RZ ;  /* 0x0000000402007210 */ /* 0x002fe20007f1e0ff */
[----:B--2---:R-:W-:-:S04]  /*0090*/  UIMAD UR4, UR4, UR5, URZ ;  /* 0x00000005040472a4 */ /* 0x004fc8000f8e02ff */
[----:B------:R-:W-:Y:S01]  /*00a0*/  IMAD.X R6, R3, 0x1, R5, P0 ;  /* 0x0000000103067824 */ /* 0x000fe200000e0605 */
[----:B------:R-:W-:-:S04]  /*00b0*/  ISETP.GT.U32.AND P0, PT, R0, R9, PT ;  /* 0x000000090000720c */ /* 0x000fc80003f04070 */
[----:B------:R-:W-:-:S13]  /*00c0*/  ISETP.GT.AND.EX P0, PT, R6, RZ, PT, P0 ;  /* 0x000000ff0600720c */ /* 0x000fda0003f04300 */
[----:B------:R-:W-:Y:S05]  /*00d0*/  @!P0 EXIT ;  /* 0x000000000000894d */ /* 0x000fea0003800000 */
[----:B------:R-:W-:Y:S01]  /*00e0*/  IADD3 R5, P1, PT, R9, UR4, RZ ;  /* 0x0000000409057c10 */ /* 0x000fe2000ff3e0ff */
[----:B------:R-:W-:Y:S01]  /*00f0*/  IMAD.MOV.U32 R7, RZ, RZ, RZ ;  /* 0x000000ffff077224 */ /* 0x000fe200078e00ff */
[----:B------:R-:W-:Y:S02]  /*0100*/  BSSY.RECONVERGENT B0, `(.L_x_722) ;  /* 0x0000023000007945 */ /* 0x000fe40003800200 */
[----:B------:R-:W-:Y:S01]  /*0110*/  ISETP.GE.U32.AND P0, PT, R5, R0, PT ;  /* 0x000000000500720c */ /* 0x000fe20003f06070 */
[----:B------:R-:W-:Y:S01]  /*0120*/  IMAD.X R11, RZ, RZ, R7, P1 ;  /* 0x000000ffff0b7224 */ /* 0x000fe200008e0607 */
[----:B------:R-:W-:-:S04]  /*0130*/  ISETP.GT.U32.AND P1, PT, R0, R5, PT ;  /* 0x000000050000720c */ /* 0x000fc80003f24070 */
[----:B------:R-:W-:Y:S02]  /*0140*/  ISETP.GE.U32.AND.EX P0, PT, R11, R6, PT, P0 ;  /* 0x000000060b00720c */ /* 0x000fe40003f06100 */
[----:B------:R-:W-:Y:S02]  /*0150*/  ISETP.GT.U32.AND.EX P1, PT, R6, R11, PT, P1 ;  /* 0x0000000b0600720c */ /* 0x000fe40003f24110 */
[----:B------:R-:W-:Y:S02]  /*0160*/  SEL R8, RZ, 0x1, P0 ;  /* 0x00000001ff087807 */ /* 0x000fe40000000000 */
[----:B------:R-:W-:Y:S02]  /*0170*/  SEL R3, R0, R5, P1 ;  /* 0x0000000500037207 */ /* 0x000fe40000800000 */
[----:B------:R-:W-:Y:S02]  /*0180*/  SEL R4, R6, R11, P1 ;  /* 0x0000000b06047207 */ /* 0x000fe40000800000 */
[----:B------:R-:W-:-:S04]  /*0190*/  IADD3 R2, P0, P1, R3, -R5, -R8 ;  /* 0x8000000503027210 */ /* 0x000fc8000791e808 */
[----:B------:R-:W-:-:S04]  /*01a0*/  IADD3.X R3, PT, PT, R4, -0x1, ~R11, P0, P1 ;  /* 0xffffffff04037810 */ /* 0x000fc800007e2c0b */
[----:B------:R-:W-:-:S13]  /*01b0*/  ISETP.NE.U32.AND P0, PT, R3, RZ, PT ;  /* 0x000000ff0300720c */ /* 0x000fda0003f05070 */
[----:B------:R-:W-:Y:S05]  /*01c0*/  @P0 BRA `(.L_x_723) ;  /* 0x0000000000500947 */ /* 0x000fea0003800000 */
[----:B------:R-:W0:Y:S01]  /*01d0*/  I2F.U32.RP R3, UR4 ;  /* 0x0000000400037d06 */ /* 0x000e220008209000 */
[----:B------:R-:W-:Y:S01]  /*01e0*/  IMAD R11, RZ, RZ, -UR4 ;  /* 0x80000004ff0b7e24 */ /* 0x000fe2000f8e02ff */
[----:B------:R-:W-:-:S06]  /*01f0*/  ISETP.NE.U32.AND P2, PT, RZ, UR4, PT ;  /* 0x00000004ff007c0c */ /* 0x000fcc000bf45070 */
[----:B0-----:R-:W0:Y:S02]  /*0200*/  MUFU.RCP R3, R3 ;  /* 0x0000000300037308 */ /* 0x001e240000001000 */
[----:B0-----:R-:W-:-:S06]  /*0210*/  VIADD R4, R3, 0xffffffe ;  /* 0x0ffffffe03047836 */ /* 0x001fcc0000000000 */
[----:B------:R0:W1:Y:S02]  /*0220*/  F2I.FTZ.U32.TRUNC.NTZ R5, R4 ;  /* 0x0000000400057305 */ /* 0x000064000021f000 */
[----:B0-----:R-:W-:Y:S02]  /*0230*/  IMAD.MOV.U32 R4, RZ, RZ, RZ ;  /* 0x000000ffff047224 */ /* 0x001fe400078e00ff */
[----:B-1----:R-:W-:-:S04]  /*0240*/  IMAD R11, R11, R5, RZ ;  /* 0x000000050b0b7224 */ /* 0x002fc800078e02ff */
[----:B------:R-:W-:-:S04]  /*0250*/  IMAD.HI.U32 R5, R5, R11, R4 ;  /* 0x0000000b05057227 */ /* 0x000fc800078e0004 */
[----:B------:R-:W-:Y:S02]  /*0260*/  IMAD.MOV.U32 R11, RZ, RZ, RZ ;  /* 0x000000ffff0b7224 */ /* 0x000fe400078e00ff */
[----:B------:R-:W-:-:S04]  /*0270*/  IMAD.HI.U32 R10, R5, R2, RZ ;  /* 0x00000002050a7227 */ /* 0x000fc800078e00ff */
[----:B------:R-:W-:-:S04]  /*0280*/  IMAD.MOV R5, RZ, RZ, -R10 ;  /* 0x000000ffff057224 */ /* 0x000fc800078e0a0a */
[----:B------:R-:W-:-:S05]  /*0290*/  IMAD R2, R5, UR4, R2 ;  /* 0x0000000405027c24 */ /* 0x000fca000f8e0202 */
[----:B------:R-:W-:-:S13]  /*02a0*/  ISETP.GE.U32.AND P0, PT, R2, UR4, PT ;  /* 0x0000000402007c0c */ /* 0x000fda000bf06070 */
[----:B------:R-:W-:Y:S02]  /*02b0*/  @P0 VIADD R2, R2, -UR4 ;  /* 0x8000000402020c36 */ /* 0x000fe40008000000 */
[----:B------:R-:W-:-:S03]  /*02c0*/  @P0 VIADD R10, R10, 0x1 ;  /* 0x000000010a0a0836 */ /* 0x000fc60000000000 */
[----:B------:R-:W-:-:S13]  /*02d0*/  ISETP.GE.U32.AND P1, PT, R2, UR4, PT ;  /* 0x0000000402007c0c */ /* 0x000fda000bf26070 */
[----:B------:R-:W-:Y:S01]  /*02e0*/  @P1 VIADD R10, R10, 0x1 ;  /* 0x000000010a0a1836 */ /* 0x000fe20000000000 */
[----:B------:R-:W-:Y:S01]  /*02f0*/  @!P2 LOP3.LUT R10, RZ, UR4, RZ, 0x33, !PT ;  /* 0x00000004ff0aac12 */ /* 0x000fe2000f8e33ff */
[----:B------:R-:W-:Y:S06]  /*0300*/  BRA `(.L_x_724) ;  /* 0x0000000000087947 */ /* 0x000fec0003800000 */
.L_x_723:
[----:B------:R-:W-:-:S07]  /*0310*/  MOV R4, 0x330 ;  /* 0x0000033000047802 */ /* 0x000fce0000000f00 */
[----:B------:R-:W-:Y:S05]  /*0320*/  CALL.REL.NOINC `($__internal_2_$__cuda_sm20_div_u64) ;  /* 0x0000000400e47944 */ /* 0x000fea0003c00000 */
.L_x_724:
[----:B------:R-:W-:Y:S05]  /*0330*/  BSYNC.RECONVERGENT B0 ;  /* 0x0000000000007941 */ /* 0x000fea0003800200 */
.L_x_722:
[----:B------:R-:W-:Y:S01]  /*0340*/  IADD3 R8, P1, PT, R10, R8, RZ ;  /* 0x000000080a087210 */ /* 0x000fe20007f3e0ff */
[----:B------:R-:W0:Y:S01]  /*0350*/  LDCU.64 UR6, c[0x0][0x358] ;  /* 0x00006b00ff0677ac */ /* 0x000e220008000a00 */
[----:B------:R-:W-:Y:S02]  /*0360*/  BSSY.RECONVERGENT B0, `(.L_x_725) ;  /* 0x000002b000007945 */ /* 0x000fe40003800200 */
[----:B------:R-:W-:Y:S01]  /*0370*/  LOP3.LUT R2, R8, 0x3, RZ, 0xc0, !PT ;  /* 0x0000000308027812 */ /* 0x000fe200078ec0ff */
[----:B------:R-:W-:-:S03]  /*0380*/  IMAD.X R10, RZ, RZ, R11, P1 ;  /* 0x000000ffff0a7224 */ /* 0x000fc600008e060b */
[----:B------:R-:W-:-:S04]  /*0390*/  ISETP.NE.U32.AND P0, PT, R2, 0x3, PT ;  /* 0x000000030200780c */ /* 0x000fc80003f05070 */
[----:B------:R-:W-:-:S13]  /*03a0*/  ISETP.NE.AND.EX P0, PT, RZ, RZ, PT, P0 ;  /* 0x000000ffff00720c */ /* 0x000fda0003f05300 */
[----:B0-----:R-:W-:Y:S05]  /*03b0*/  @!P0 BRA `(.L_x_726) ;  /* 0x0000000000948947 */ /* 0x001fea0003800000 */
[----:B------:R-:W0:Y:S01]  /*03c0*/  LDC.64 R4, c[0x0][0x388] ;  /* 0x0000e200ff047b82 */ /* 0x000e220000000a00 */
[----:B------:R-:W-:Y:S02]  /*03d0*/  VIADD R23, R8, 0x1 ;  /* 0x0000000108177836 */ /* 0x000fe40000000000 */
[----:B------:R-:W-:-:S03]  /*03e0*/  HFMA2 R24, -RZ, RZ, 0, 0 ;  /* 0x00000000ff187431 */ /* 0x000fc600000001ff */
[----:B------:R-:W-:Y:S02]  /*03f0*/  LOP3.LUT R23, R23, 0x3, RZ, 0xc0, !PT ;  /* 0x0000000317177812 */ /* 0x000fe400078ec0ff */
[----:B------:R-:W1:Y:S08]  /*0400*/  LDC.64 R20, c[0x0][0x3a8] ;  /* 0x0000ea00ff147b82 */ /* 0x000e700000000a00 */
[----:B------:R-:W1:Y:S08]  /*0410*/  LDC.64 R18, c[0x0][0x380] ;  /* 0x0000e000ff127b82 */ /* 0x000e700000000a00 */
[----:B------:R-:W2:Y:S01]  /*0420*/  LDC.64 R14, c[0x0][0x3a0] ;  /* 0x0000e800ff0e7b82 */ /* 0x000ea20000000a00 */
[----:B0-----:R-:W-:-:S02]  /*0430*/  IMAD R2, R7, R4, RZ ;  /* 0x0000000407027224 */ /* 0x001fc400078e02ff */
[----:B------:R-:W-:-:S04]  /*0440*/  IMAD.WIDE.U32 R12, R9, R4, RZ ;  /* 0x00000004090c7225 */ /* 0x000fc800078e00ff */
[----:B------:R-:W-:Y:S02]  /*0450*/  IMAD R25, R9, R5, R2 ;  /* 0x0000000509197224 */ /* 0x000fe400078e0202 */
[----:B------:R-:W-:-:S04]  /*0460*/  IMAD.WIDE.U32 R2, R4, UR4, RZ ;  /* 0x0000000404027c25 */ /* 0x000fc8000f8e00ff */
[----:B------:R-:W-:Y:S02]  /*0470*/  IMAD.IADD R25, R13, 0x1, R25 ;  /* 0x000000010d197824 */ /* 0x000fe400078e0219 */
[----:B------:R-:W-:Y:S01]  /*0480*/  IMAD R5, R5, UR4, R3 ;  /* 0x0000000405057c24 */ /* 0x000fe2000f8e0203 */
[-C--:B-1----:R-:W-:Y:S02]  /*0490*/  LEA R11, P0, R20, R18.reuse, 0x3 ;  /* 0x00000012140b7211 */ /* 0x082fe400078018ff */
[----:B------:R-:W-:Y:S02]  /*04a0*/  SHF.L.U64.HI R25, R12, 0x3, R25 ;  /* 0x000000030c197819 */ /* 0x000fe40000010219 */
[----:B------:R-:W-:Y:S01]  /*04b0*/  LEA.HI.X R20, R20, R19, R21, 0x3, P0 ;  /* 0x0000001314147211 */ /* 0x000fe200000f1c15 */
[----:B------:R-:W-:Y:S01]  /*04c0*/  IMAD.SHL.U32 R21, R12, 0x8, RZ ;  /* 0x000000080c157824 */ /* 0x000fe200078e00ff */
[----:B------:R-:W-:Y:S02]  /*04d0*/  SHF.L.U64.HI R22, R2, 0x3, R5 ;  /* 0x0000000302167819 */ /* 0x000fe40000010205 */
[----:B--2---:R-:W-:-:S04]  /*04e0*/  LEA R18, P1, R14, R18, 0x3 ;  /* 0x000000120e127211 */ /* 0x004fc800078218ff */
[----:B------:R-:W-:-:S09]  /*04f0*/  LEA.HI.X R19, R14, R19, R15, 0x3, P1 ;  /* 0x000000130e137211 */ /* 0x000fd200008f1c0f */
.L_x_727:
[C---:B0-----:R-:W-:Y:S02]  /*0500*/  IADD3 R12, P1, PT, R21.reuse, R11, RZ ;  /* 0x0000000b150c7210 */ /* 0x041fe40007f3e0ff */
[----:B------:R-:W-:-:S03]  /*0510*/  IADD3 R4, P0, PT, R21, R18, RZ ;  /* 0x0000001215047210 */ /* 0x000fc60007f1e0ff */
[C---:B------:R-:W-:Y:S02]  /*0520*/  IMAD.X R13, R25.reuse, 0x1, R20, P1 ;  /* 0x00000001190d7824 */ /* 0x040fe400008e0614 */
[----:B------:R-:W-:-:S03]  /*0530*/  IMAD.X R5, R25, 0x1, R19, P0 ;  /* 0x0000000119057824 */ /* 0x000fc600000e0613 */
[----:B------:R-:W2:Y:S04]  /*0540*/  LDG.E.64 R14, desc[UR6][R12.64] ;  /* 0x000000060c0e7981 */ /* 0x000ea8000c1e1b00 */
[----:B------:R-:W3:Y:S01]  /*0550*/  LDG.E.64 R16, desc[UR6][R4.64] ;  /* 0x0000000604107981 */ /* 0x000ee2000c1e1b00 */
[----:B------:R-:W-:Y:S02]  /*0560*/  IADD3 R23, P0, PT, R23, -0x1, RZ ;  /* 0xffffffff17177810 */ /* 0x000fe40007f1e0ff */
[----:B------:R-:W-:Y:S02]  /*0570*/  IADD3 R9, P1, PT, R9, UR4, RZ ;  /* 0x0000000409097c10 */ /* 0x000fe4000ff3e0ff */
[----:B------:R-:W-:Y:S02]  /*0580*/  IADD3.X R24, PT, PT, R24, -0x1, RZ, P0, !PT ;  /* 0xffffffff18187810 */ /* 0x000fe400007fe4ff */
[----:B------:R-:W-:Y:S01]  /*0590*/  ISETP.NE.U32.AND P0, PT, R23, RZ, PT ;  /* 0x000000ff1700720c */ /* 0x000fe20003f05070 */
[----:B------:R-:W-:Y:S01]  /*05a0*/  IMAD.X R7, RZ, RZ, R7, P1 ;  /* 0x000000ffff077224 */ /* 0x000fe200008e0607 */
[----:B------:R-:W-:-:S02]  /*05b0*/  LEA R21, P2, R2, R21, 0x3 ;  /* 0x0000001502157211 */ /* 0x000fc400078418ff */
[----:B------:R-:W-:-:S03]  /*05c0*/  ISETP.NE.AND.EX P0, PT, R24, RZ, PT, P0 ;  /* 0x000000ff1800720c */ /* 0x000fc60003f05300 */
[----:B------:R-:W-:Y:S01]  /*05d0*/  IMAD.X R25, R25, 0x1, R22, P2 ;  /* 0x0000000119197824 */ /* 0x000fe200010e0616 */
[----:B--2---:R0:W-:Y:S04]  /*05e0*/  STG.E.64 desc[UR6][R4.64], R14 ;  /* 0x0000000e04007986 */ /* 0x0041e8000c101b06 */
[----:B---3--:R0:W-:Y:S05]  /*05f0*/  STG.E.64 desc[UR6][R12.64], R16 ;  /* 0x000000100c007986 */ /* 0x0081ea000c101b06 */
[----:B------:R-:W-:Y:S05]  /*0600*/  @P0 BRA `(.L_x_727) ;  /* 0xfffffffc00bc0947 */ /* 0x000fea000383ffff */
.L_x_726:
[----:B------:R-:W-:Y:S05]  /*0610*/  BSYNC.RECONVERGENT B0 ;  /* 0x0000000000007941 */ /* 0x000fea0003800200 */
.L_x_725:
[----:B0-----:R-:W0:Y:S01]  /*0620*/  LDC.64 R4, c[0x0][0x3a0] ;  /* 0x0000e800ff047b82 */ /* 0x001e220000000a00 */
[----:B------:R-:W-:Y:S01]  /*0630*/  ISETP.GE.U32.AND P0, PT, R8, 0x3, PT ;  /* 0x000000030800780c */ /* 0x000fe20003f06070 */
[----:B------:R-:W1:Y:S03]  /*0640*/  LDCU.128 UR8, c[0x0][0x380] ;  /* 0x00007000ff0877ac */ /* 0x000e660008000c00 */
[----:B------:R-:W-:-:S03]  /*0650*/  ISETP.GE.U32.AND.EX P0, PT, R10, RZ, PT, P0 ;  /* 0x000000ff0a00720c */ /* 0x000fc60003f06100 */
[----:B------:R-:W2:Y:S10]  /*0660*/  LDC.64 R2, c[0x0][0x3a8] ;  /* 0x0000ea00ff027b82 */ /* 0x000eb40000000a00 */
[----:B-1----:R-:W-:Y:S05]  /*0670*/  @!P0 EXIT ;  /* 0x000000000000894d */ /* 0x002fea0003800000 */
.L_x_728:
[----:B------:R-:W-:Y:S02]  /*0680*/  IMAD R8, R7, UR10, RZ ;  /* 0x0000000a07087c24 */ /* 0x000fe4000f8e02ff */
[----:B-12---:R-:W-:-:S04]  /*0690*/  IMAD.WIDE.U32 R12, R9, UR10, R2 ;  /* 0x0000000a090c7c25 */ /* 0x006fc8000f8e0002 */
[C---:B------:R-:W-:Y:S01]  /*06a0*/  IMAD R15, R9.reuse, UR11, R8 ;  /* 0x0000000b090f7c24 */ /* 0x040fe2000f8e0208 */
[----:B------:R-:W-:Y:S01]  /*06b0*/  LEA R18, P1, R12, UR8, 0x3 ;  /* 0x000000080c127c11 */ /* 0x000fe2000f8218ff */
[----:B0-----:R-:W-:-:S04]  /*06c0*/  IMAD.WIDE.U32 R10, R9, UR10, R4 ;  /* 0x0000000a090a7c25 */ /* 0x001fc8000f8e0004 */
[----:B------:R-:W-:Y:S01]  /*06d0*/  IMAD.IADD R13, R15, 0x1, R13 ;  /* 0x000000010f0d7824 */ /* 0x000fe200078e020d */
[----:B------:R-:W-:Y:S01]  /*06e0*/  LEA R24, P0, R10, UR8, 0x3 ;  /* 0x000000080a187c11 */ /* 0x000fe2000f8018ff */
[----:B------:R-:W-:-:S03]  /*06f0*/  IMAD.IADD R11, R11, 0x1, R15 ;  /* 0x000000010b0b7824 */ /* 0x000fc600078e020f */
[----:B------:R-:W-:Y:S02]  /*0700*/  LEA.HI.X R19, R12, UR9, R13, 0x3, P1 ;  /* 0x000000090c137c11 */ /* 0x000fe400088f1c0d */
[----:B------:R-:W-:-:S03]  /*0710*/  LEA.HI.X R25, R10, UR9, R11, 0x3, P0 ;  /* 0x000000090a197c11 */ /* 0x000fc600080f1c0b */
[----:B------:R-:W2:Y:S04]  /*0720*/  LDG.E.64 R12, desc[UR6][R18.64] ;  /* 0x00000006120c7981 */ /* 0x000ea8000c1e1b00 */
[----:B------:R-:W3:Y:S01]  /*0730*/  LDG.E.64 R16, desc[UR6][R24.64] ;  /* 0x0000000618107981 */ /* 0x000ee2000c1e1b00 */
[----:B------:R-:W-:-:S05]  /*0740*/  IADD3 R27, P0, PT, R9, UR4, RZ ;  /* 0x00000004091b7c10 */ /* 0x000fca000ff1e0ff */
[----:B------:R-:W-:Y:S02]  /*0750*/  IMAD.X R7, RZ, RZ, R7, P0 ;  /* 0x000000ffff077224 */ /* 0x000fe400000e0607 */
[----:B------:R-:W-:-:S04]  /*0760*/  IMAD.WIDE.U32 R10, R27, UR10, R2 ;  /* 0x0000000a1b0a7c25 */ /* 0x000fc8000f8e0002 */
[----:B------:R-:W-:Y:S01]  /*0770*/  IMAD R8, R7, UR10, RZ ;  /* 0x0000000a07087c24 */ /* 0x000fe2000f8e02ff */
[----:B------:R-:W-:Y:S01]  /*0780*/  LEA R14, P1, R10, UR8, 0x3 ;  /* 0x000000080a0e7c11 */ /* 0x000fe2000f8218ff */
[----:B------:R-:W-:-:S04]  /*0790*/  IMAD.WIDE.U32 R20, R27, UR10, R4 ;  /* 0x0000000a1b147c25 */ /* 0x000fc8000f8e0004 */
[----:B------:R-:W-:Y:S01]  /*07a0*/  IMAD R15, R27, UR11, R8 ;  /* 0x0000000b1b0f7c24 */ /* 0x000fe2000f8e0208 */
[----:B------:R-:W-:-:S03]  /*07b0*/  LEA R8, P0, R20, UR8, 0x3 ;  /* 0x0000000814087c11 */ /* 0x000fc6000f8018ff */
[----:B------:R-:W-:Y:S02]  /*07c0*/  IMAD.IADD R11, R15, 0x1, R11 ;  /* 0x000000010f0b7824 */ /* 0x000fe400078e020b */
[----:B------:R-:W-:-:S03]  /*07d0*/  IMAD.IADD R9, R21, 0x1, R15 ;  /* 0x0000000115097824 */ /* 0x000fc600078e020f */
[----:B------:R-:W-:Y:S02]  /*07e0*/  LEA.HI.X R15, R10, UR9, R11, 0x3, P1 ;  /* 0x000000090a0f7c11 */ /* 0x000fe400088f1c0b */
[----:B------:R-:W-:Y:S01]  /*07f0*/  LEA.HI.X R9, R20, UR9, R9, 0x3, P0 ;  /* 0x0000000914097c11 */ /* 0x000fe200080f1c09 */
[----:B--2---:R0:W-:Y:S04]  /*0800*/  STG.E.64 desc[UR6][R24.64], R12 ;  /* 0x0000000c18007986 */ /* 0x0041e8000c101b06 */
[----:B---3--:R1:W-:Y:S04]  /*0810*/  STG.E.64 desc[UR6][R18.64], R16 ;  /* 0x0000001012007986 */ /* 0x0083e8000c101b06 */
[----:B------:R-:W2:Y:S04]  /*0820*/  LDG.E.64 R20, desc[UR6][R14.64] ;  /* 0x000000060e147981 */ /* 0x000ea8000c1e1b00 */
[----:B------:R-:W3:Y:S01]  /*0830*/  LDG.E.64 R22, desc[UR6][R8.64] ;  /* 0x0000000608167981 */ /* 0x000ee2000c1e1b00 */
[----:B------:R-:W-:-:S05]  /*0840*/  IADD3 R27, P0, PT, R27, UR4, RZ ;  /* 0x000000041b1b7c10 */ /* 0x000fca000ff1e0ff */
[----:B------:R-:W-:Y:S02]  /*0850*/  IMAD.X R7, RZ, RZ, R7, P0 ;  /* 0x000000ffff077224 */ /* 0x000fe400000e0607 */
[----:B------:R-:W-:-:S04]  /*0860*/  IMAD.WIDE.U32 R28, R27, UR10, R2 ;  /* 0x0000000a1b1c7c25 */ /* 0x000fc8000f8e0002 */
[----:B------:R-:W-:Y:S01]  /*0870*/  IMAD R10, R7, UR10, RZ ;  /* 0x0000000a070a7c24 */ /* 0x000fe2000f8e02ff */
[----:B0-----:R-:W-:Y:S01]  /*0880*/  LEA R12, P1, R28, UR8, 0x3 ;  /* 0x000000081c0c7c11 */ /* 0x001fe2000f8218ff */
[----:B-1----:R-:W-:-:S04]  /*0890*/  IMAD.WIDE.U32 R16, R27, UR10, R4 ;  /* 0x0000000a1b107c25 */ /* 0x002fc8000f8e0004 */
[----:B------:R-:W-:Y:S01]  /*08a0*/  IMAD R26, R27, UR11, R10 ;  /* 0x0000000b1b1a7c24 */ /* 0x000fe2000f8e020a */
[----:B------:R-:W-:-:S03]  /*08b0*/  LEA R10, P0, R16, UR8, 0x3 ;  /* 0x00000008100a7c11 */ /* 0x000fc6000f8018ff */
[----:B------:R-:W-:Y:S01]  /*08c0*/  IMAD.IADD R13, R26, 0x1, R29 ;  /* 0x000000011a0d7824 */ /* 0x000fe200078e021d */
[----:B------:R-:W-:-:S04]  /*08d0*/  IADD3 R11, PT, PT, R17, R26, RZ ;  /* 0x0000001a110b7210 */ /* 0x000fc80007ffe0ff */
        /* <DEDUP_REMOVED lines=8> */
[----:B0-----:R-:W-:-:S04]  /*0960*/  IMAD.WIDE.U32 R8, R27, UR10, R4 ;  /* 0x0000000a1b087c25 */ /* 0x001fc8000f8e0004 */
[----:B------:R-:W-:Y:S02]  /*0970*/  IMAD R24, R7, UR10, RZ ;  /* 0x0000000a07187c24 */ /* 0x000fe4000f8e02ff */
[----:B------:R-:W-:-:S04]  /*0980*/  IMAD.WIDE.U32 R28, R27, UR10, R2 ;  /* 0x0000000a1b1c7c25 */ /* 0x000fc8000f8e0002 */
[----:B------:R-:W-:Y:S01]  /*0990*/  IMAD R25, R27, UR11, R24 ;  /* 0x0000000b1b197c24 */ /* 0x000fe2000f8e0218 */
[----:B------:R-:W-:Y:S02]  /*09a0*/  LEA R20, P1, R28, UR8, 0x3 ;  /* 0x000000081c147c11 */ /* 0x000fe4000f8218ff */
[----:B------:R-:W-:Y:S01]  /*09b0*/  LEA R24, P0, R8, UR8, 0x3 ;  /* 0x0000000808187c11 */ /* 0x000fe2000f8018ff */
[----:B-1----:R-:W-:Y:S02]  /*09c0*/  IMAD.IADD R15, R9, 0x1, R25 ;  /* 0x00000001090f7824 */ /* 0x002fe400078e0219 */
        /* <DEDUP_REMOVED lines=8> */
[----:B------:R-:W-:Y:S01]  /*0a50*/  IMAD.X R7, RZ, RZ, R7, P0 ;  /* 0x000000ffff077224 */ /* 0x000fe200000e0607 */
[----:B------:R-:W-:-:S04]  /*0a60*/  ISETP.GE.U32.AND P0, PT, R9, R0, PT ;  /* 0x000000000900720c */ /* 0x000fc80003f06070 */
[----:B------:R-:W-:Y:S01]  /*0a70*/  ISETP.GE.AND.EX P0, PT, R7, R6, PT, P0 ;  /* 0x000000060700720c */ /* 0x000fe20003f06300 */
[----:B--2---:R1:W-:Y:S04]  /*0a80*/  STG.E.64 desc[UR6][R24.64], R22 ;  /* 0x0000001618007986 */ /* 0x0043e8000c101b06 */
[----:B---3--:R1:W-:Y:S08]  /*0a90*/  STG.E.64 desc[UR6][R20.64], R14 ;  /* 0x0000000e14007986 */ /* 0x0083f0000c101b06 */
[----:B------:R-:W-:Y:S05]  /*0aa0*/  @!P0 BRA `(.L_x_728) ;  /* 0xfffffff800f48947 */ /* 0x000fea000383ffff */
[----:B------:R-:W-:Y:S05]  /*0ab0*/  EXIT ;  /* 0x000000000000794d */ /* 0x000fea0003800000 */
        .weak           $__internal_2_$__cuda_sm20_div_u64
        .type           $__internal_2_$__cuda_sm20_div_u64,@function
        .size           $__internal_2_$__cuda_sm20_div_u64,(.L_x_732 - $__internal_2_$__cuda_sm20_div_u64)
$__internal_2_$__cuda_sm20_div_u64:
[----:B------:R-:W-:Y:S02]  /*0ac0*/  UMOV UR5, URZ ;  /* 0x000000ff00057c82 */ /* 0x000fe40008000000 */
[----:B------:R-:W0:Y:S08]  /*0ad0*/  I2F.U64.RP R5, UR4 ;  /* 0x0000000400057d12 */ /* 0x000e300008309000 */
[----:B0-----:R-:W0:Y:S02]  /*0ae0*/  MUFU.RCP R5, R5 ;  /* 0x0000000500057308 */ /* 0x001e240000001000 */
[----:B0-----:R-:W-:-:S06]  /*0af0*/  VIADD R10, R5, 0x1ffffffe ;  /* 0x1ffffffe050a7836 */ /* 0x001fcc0000000000 */
[----:B------:R-:W0:Y:S02]  /*0b00*/  F2I.U64.TRUNC R10, R10 ;  /* 0x0000000a000a7311 */ /* 0x000e24000020d800 */
[----:B0-----:R-:W-:-:S04]  /*0b10*/  IMAD.WIDE.U32 R12, R10, UR4, RZ ;  /* 0x000000040a0c7c25 */ /* 0x001fc8000f8e00ff */
[----:B------:R-:W-:Y:S01]  /*0b20*/  IMAD R13, R11, UR4, R13 ;  /* 0x000000040b0d7c24 */ /* 0x000fe2000f8e020d */
[----:B------:R-:W-:-:S05]  /*0b30*/  IADD3 R15, P0, PT, RZ, -R12, RZ ;  /* 0x8000000cff0f7210 */ /* 0x000fca0007f1e0ff */
[----:B------:R-:W-:-:S04]  /*0b40*/  IMAD.HI.U32 R12, R10, R15, RZ ;  /* 0x0000000f0a0c7227 */ /* 0x000fc800078e00ff */
[----:B------:R-:W-:Y:S02]  /*0b50*/  IMAD.X R17, RZ, RZ, ~R13, P0 ;  /* 0x000000ffff117224 */ /* 0x000fe400000e0e0d */
[----:B------:R-:W-:Y:S02]  /*0b60*/  IMAD.MOV.U32 R13, RZ, RZ, R10 ;  /* 0x000000ffff0d7224 */ /* 0x000fe400078e000a */
[-C--:B------:R-:W-:Y:S02]  /*0b70*/  IMAD R19, R11, R17.reuse, RZ ;  /* 0x000000110b137224 */ /* 0x080fe400078e02ff */
[----:B------:R-:W-:-:S04]  /*0b80*/  IMAD.WIDE.U32 R12, P0, R10, R17, R12 ;  /* 0x000000110a0c7225 */ /* 0x000fc8000780000c */
[----:B------:R-:W-:-:S04]  /*0b90*/  IMAD.HI.U32 R5, R11, R17, RZ ;  /* 0x000000110b057227 */ /* 0x000fc800078e00ff */
[----:B------:R-:W-:-:S04]  /*0ba0*/  IMAD.HI.U32 R12, P1, R11, R15, R12 ;  /* 0x0000000f0b0c7227 */ /* 0x000fc8000782000c */
[----:B------:R-:W-:Y:S01]  /*0bb0*/  IMAD.X R5, R5, 0x1, R11, P0 ;  /* 0x0000000105057824 */ /* 0x000fe200000e060b */
[----:B------:R-:W-:-:S04]  /*0bc0*/  IADD3 R13, P2, PT, R19, R12, RZ ;  /* 0x0000000c130d7210 */ /* 0x000fc80007f5e0ff */
[----:B------:R-:W-:Y:S01]  /*0bd0*/  IADD3.X R5, PT, PT, RZ, RZ, R5, P2, P1 ;  /* 0x000000ffff057210 */ /* 0x000fe200017e2405 */
[----:B------:R-:W-:-:S03]  /*0be0*/  IMAD.WIDE.U32 R10, R13, UR4, RZ ;  /* 0x000000040d0a7c25 */ /* 0x000fc6000f8e00ff */
[----:B------:R-:W-:Y:S01]  /*0bf0*/  IADD3 R15, P0, PT, RZ, -R10, RZ ;  /* 0x8000000aff0f7210 */ /* 0x000fe20007f1e0ff */
[----:B------:R-:W-:Y:S02]  /*0c00*/  IMAD R10, R5, UR4, R11 ;  /* 0x00000004050a7c24 */ /* 0x000fe4000f8e020b */
[----:B------:R-:W-:Y:S02]  /*0c10*/  IMAD.MOV.U32 R11, RZ, RZ, RZ ;  /* 0x000000ffff0b7224 */ /* 0x000fe400078e00ff */
[----:B------:R-:W-:Y:S01]  /*0c20*/  IMAD.HI.U32 R12, R13, R15, RZ ;  /* 0x0000000f0d0c7227 */ /* 0x000fe200078e00ff */
[----:B------:R-:W-:-:S05]  /*0c30*/  IADD3.X R10, PT, PT, RZ, ~R10, RZ, P0, !PT ;  /* 0x8000000aff0a7210 */ /* 0x000fca00007fe4ff */
        /* <DEDUP_REMOVED lines=13> */
[----:B------:R-:W-:Y:S02]  /*0d10*/  IMAD.X R5, RZ, RZ, R5, P0 ;  /* 0x000000ffff057224 */ /* 0x000fe400000e0605 */
[----:B------:R-:W-:-:S04]  /*0d20*/  IMAD.WIDE.U32 R10, R12, UR4, RZ ;  /* 0x000000040c0a7c25 */ /* 0x000fc8000f8e00ff */
[----:B------:R-:W-:Y:S01]  /*0d30*/  IMAD.X R5, RZ, RZ, R5, P1 ;  /* 0x000000ffff057224 */ /* 0x000fe200008e0605 */
[----:B------:R-:W-:-:S03]  /*0d40*/  IADD3 R13, P0, PT, -R10, R2, RZ ;  /* 0x000000020a0d7210 */ /* 0x000fc60007f1e1ff */
[----:B------:R-:W-:Y:S01]  /*0d50*/  IMAD R14, R5, UR4, R11 ;  /* 0x00000004050e7c24 */ /* 0x000fe2000f8e020b */
[----:B------:R-:W-:-:S03]  /*0d60*/  IADD3 R10, P1, PT, R13, -UR4, RZ ;  /* 0x800000040d0a7c10 */ /* 0x000fc6000ff3e0ff */
[----:B------:R-:W-:Y:S01]  /*0d70*/  IMAD.X R14, R3, 0x1, ~R14, P0 ;  /* 0x00000001030e7824 */ /* 0x000fe200000e0e0e */
[----:B------:R-:W-:Y:S02]  /*0d80*/  ISETP.GE.U32.AND P0, PT, R13, UR4, PT ;  /* 0x000000040d007c0c */ /* 0x000fe4000bf06070 */
[----:B------:R-:W-:Y:S02]  /*0d90*/  IADD3 R3, P2, PT, R12, 0x1, RZ ;  /* 0x000000010c037810 */ /* 0x000fe40007f5e0ff */
[C---:B------:R-:W-:Y:S02]  /*0da0*/  ISETP.GE.U32.AND.EX P0, PT, R14.reuse, RZ, PT, P0 ;  /* 0x000000ff0e00720c */ /* 0x040fe40003f06100 */
[----:B------:R-:W-:Y:S01]  /*0db0*/  IADD3.X R11, PT, PT, R14, -0x1, RZ, P1, !PT ;  /* 0xffffffff0e0b7810 */ /* 0x000fe20000ffe4ff */
[----:B------:R-:W-:Y:S01]  /*0dc0*/  IMAD.X R2, RZ, RZ, R5, P2 ;  /* 0x000000ffff027224 */ /* 0x000fe200010e0605 */
[----:B------:R-:W-:Y:S02]  /*0dd0*/  SEL R10, R10, R13, P0 ;  /* 0x0000000d0a0a7207 */ /* 0x000fe40000000000 */
[----:B------:R-:W-:-:S02]  /*0de0*/  SEL R3, R3, R12, P0 ;  /* 0x0000000c03037207 */ /* 0x000fc40000000000 */
[----:B------:R-:W-:Y:S02]  /*0df0*/  SEL R11, R11, R14, P0 ;  /* 0x0000000e0b0b7207 */ /* 0x000fe40000000000 */
[----:B------:R-:W-:Y:S01]  /*0e00*/  SEL R2, R2, R5, P0 ;  /* 0x0000000502027207 */ /* 0x000fe20000000000 */
[----:B------:R-:W-:Y:S01]  /*0e10*/  IMAD.MOV.U32 R5, RZ, RZ, 0x0 ;  /* 0x00000000ff057424 */ /* 0x000fe200078e00ff */
[----:B------:R-:W-:Y:S02]  /*0e20*/  ISETP.GE.U32.AND P0, PT, R10, UR4, PT ;  /* 0x000000040a007c0c */ /* 0x000fe4000bf06070 */
[----:B------:R-:W-:Y:S02]  /*0e30*/  IADD3 R10, P2, PT, R3, 0x1, RZ ;  /* 0x00000001030a7810 */ /* 0x000fe40007f5e0ff */
[----:B------:R-:W-:Y:S02]  /*0e40*/  ISETP.GE.U32.AND.EX P0, PT, R11, RZ, PT, P0 ;  /* 0x000000ff0b00720c */ /* 0x000fe40003f06100 */
[----:B------:R-:W-:Y:S01]  /*0e50*/  ISETP.NE.U32.AND P1, PT, RZ, UR4, PT ;  /* 0x00000004ff007c0c */ /* 0x000fe2000bf25070 */
[----:B------:R-:W-:Y:S01]  /*0e60*/  IMAD.X R11, RZ, RZ, R2, P2 ;  /* 0x000000ffff0b7224 */ /* 0x000fe200010e0602 */
[----:B------:R-:W-:-:S02]  /*0e70*/  SEL R10, R10, R3, P0 ;  /* 0x000000030a0a7207 */ /* 0x000fc40000000000 */
[----:B------:R-:W-:Y:S02]  /*0e80*/  ISETP.NE.AND.EX P1, PT, RZ, RZ, PT, P1 ;  /* 0x000000ffff00720c */ /* 0x000fe40003f25310 */
[----:B------:R-:W-:Y:S02]  /*0e90*/  SEL R11, R11, R2, P0 ;  /* 0x000000020b0b7207 */ /* 0x000fe40000000000 */
[----:B------:R-:W-:Y:S02]  /*0ea0*/  SEL R10, R10, 0xffffffff, P1 ;  /* 0xffffffff0a0a7807 */ /* 0x000fe40000800000 */
[----:B------:R-:W-:Y:S01]  /*0eb0*/  SEL R11, R11, 0xffffffff, P1 ;  /* 0xffffffff0b0b7807 */ /* 0x000fe20000800000 */
[----:B------:R-:W-:Y:S06]  /*0ec0*/  RET.REL.NODEC R4 `(_Z13gpu_swap_rowsPdlllll) ;  /* 0xfffffff0044c7950 */ /* 0x000fec0003c3ffff */
.L_x_729:
        /* <DEDUP_REMOVED lines=11> */
.L_x_732:


//--------------------- .nv.shared._ZN3cub18CUB_300001_SM_10006detail11EmptyKernelIvEEvv --------------------------
	.section	.nv.shared._ZN3cub18CUB_300001_SM_10006detail11EmptyKernelIvEEvv,"aw",@nobits
	.sectionflags	@""
	.align	16
	.zero		1024


//--------------------- .nv.shared.reserved.0     --------------------------
	.section	.nv.shared.reserved.0,"aw",@nobits
	.weak		__nv_reservedSMEM_offset_0_alias
	.size		__nv_reservedSMEM_offset_0_alias, 0, 64
	.other		__nv_reservedSMEM_offset_0_alias,@"STO_CUDA_RESERVED_SHARED STV_DEFAULT"
__nv_reservedSMEM_offset_0_alias:
	.zero		0
	.zero		64


//--------------------- .nv.global                --------------------------
	.section	.nv.global,"aw",@nobits
.nv.global:
	.type		_ZN34_INTERNAL_85eae74f_4_k_cu_af63f9ac6thrust24THRUST_300001_SM_1000_NS12placeholders2_8E,@object
	.size		_ZN34_INTERNAL_85eae74f_4_k_cu_af63f9ac6thrust24THRUST_300001_SM_1000_NS12placeholders2_8E,(_ZN34_INTERNAL_85eae74f_4_k_cu_af63f9ac4cuda3std3__436_GLOBAL__N__85eae74f_4_k_cu_af63f9ac6ignoreE - _ZN34_INTERNAL_85eae74f_4_k_cu_af63f9ac6thrust24THRUST_300001_SM_1000_NS12placeholders2_8E)
_ZN34_INTERNAL_85eae74f_4_k_cu_af63f9ac6thrust24THRUST_300001_SM_1000_NS12placeholders2_8E:
	.zero		1
	.type		_ZN34_INTERNAL_85eae74f_4_k_cu_af63f9ac4cuda3std3__436_GLOBAL__N__85eae74f_4_k_cu_af63f9ac6ignoreE,@object
	.size		_ZN34_INTERNAL_85eae74f_4_k_cu_af63f9ac4cuda3std3__436_GLOBAL__N__85eae74f_4_k_cu_af63f9ac6ignoreE,(_ZN34_INTERNAL_85eae74f_4_k_cu_af63f9ac4cuda3std6ranges3__45__cpo4dataE - _ZN34_INTERNAL_85eae74f_4_k_cu_af63f9ac4cuda3std3__436_GLOBAL__N__85eae74f_4_k_cu_af63f9ac6ignoreE)
_ZN34_INTERNAL_85eae74f_4_k_cu_af63f9ac4cuda3std3__436_GLOBAL__N__85eae74f_4_k_cu_af63f9ac6ignoreE:
	.zero		1
	.type		_ZN34_INTERNAL_85eae74f_4_k_cu_af63f9ac4cuda3std6ranges3__45__cpo4dataE,@object
	.size		_ZN34_INTERNAL_85eae74f_4_k_cu_af63f9ac4cuda3std6ranges3__45__cpo4dataE,(_ZN34_INTERNAL_85eae74f_4_k_cu_af63f9ac6thrust24THRUST_300001_SM_1000_NS6system3cpp3parE - _ZN34_INTERNAL_85eae74f_4_k_cu_af63f9ac4cuda3std6ranges3__45__cpo4dataE)
_ZN34_INTERNAL_85eae74f_4_k_cu_af63f9ac4cuda3std6ranges3__45__cpo4dataE:
	.zero		1
	.type		_ZN34_INTERNAL_85eae74f_4_k_cu_af63f9ac6thrust24THRUST_300001_SM_1000_NS6system3cpp3parE,@object
	.size		_ZN34_INTERNAL_85eae74f_4_k_cu_af63f9ac6thrust24THRUST_300001_SM_1000_NS6system3cpp3parE,(_ZN34_INTERNAL_85eae74f_4_k_cu_af63f9ac4cuda3std3__45__cpo5beginE - _ZN34_INTERNAL_85eae74f_4_k_cu_af63f9ac6thrust24THRUST_300001_SM_1000_NS6system3cpp3parE)
_ZN34_INTERNAL_85eae74f_4_k_cu_af63f9ac6thrust24THRUST_300001_SM_1000_NS6system3cpp3parE:
	.zero		1
	.type		_ZN34_INTERNAL_85eae74f_4_k_cu_af63f9ac4cuda3std3__45__cpo5beginE,@object
	.size		_ZN34_INTERNAL_85eae74f_4_k_cu_af63f9ac4cuda3std3__45__cpo5beginE,(_ZN34_INTERNAL_85eae74f_4_k_cu_af63f9ac4cuda3std6ranges3__45__cpo5beginE - _ZN34_INTERNAL_85eae74f_4_k_cu_af63f9ac4cuda3std3__45__cpo5beginE)
_ZN34_INTERNAL_85eae74f_4_k_cu_af63f9ac4cuda3std3__45__cpo5beginE:
	.zero		1
	.type		_ZN34_INTERNAL_85eae74f_4_k_cu_af63f9ac4cuda3std6ranges3__45__cpo5beginE,@object
	.size		_ZN34_INTERNAL_85eae74f_4_k_cu_af63f9ac4cuda3std6ranges3__45__cpo5beginE,(_ZN34_INTERNAL_85eae74f_4_k_cu_af63f9ac6thrust24THRUST_300001_SM_1000_NS6deviceE - _ZN34_INTERNAL_85eae74f_4_k_cu_af63f9ac4cuda3std6ranges3__45__cpo5beginE)
_ZN34_INTERNAL_85eae74f_4_k_cu_af63f9ac4cuda3std6ranges3__45__cpo5beginE:
	.zero		1
	.type		_ZN34_INTERNAL_85eae74f_4_k_cu_af63f9ac6thrust24THRUST_300001_SM_1000_NS6deviceE,@object
	.size		_ZN34_INTERNAL_85eae74f_4_k_cu_af63f9ac6thrust24THRUST_300001_SM_1000_NS6deviceE,(_ZN34_INTERNAL_85eae74f_4_k_cu_af63f9ac4cuda3std3__47nulloptE - _ZN34_INTERNAL_85eae74f_4_k_cu_af63f9ac6thrust24THRUST_300001_SM_1000_NS6deviceE)
_ZN34_INTERNAL_85eae74f_4_k_cu_af63f9ac6thrust24THRUST_300001_SM_1000_NS6deviceE:
	.zero		1
	.type		_ZN34_INTERNAL_85eae74f_4_k_cu_af63f9ac4cuda3std3__47nulloptE,@object
	.size		_ZN34_INTERNAL_85eae74f_4_k_cu_af63f9ac4cuda3std3__47nulloptE,(_ZN34_INTERNAL_85eae74f_4_k_cu_af63f9ac4cuda3std6ranges3__45__cpo8distanceE - _ZN34_INTERNAL_85eae74f_4_k_cu_af63f9ac4cuda3std3__47nulloptE)
_ZN34_INTERNAL_85eae74f_4_k_cu_af63f9ac4cuda3std3__47nulloptE:
	.zero		1
	.type		_ZN34_INTERNAL_85eae74f_4_k_cu_af63f9ac4cuda3std6ranges3__45__cpo8distanceE,@object
	.size		_ZN34_INTERNAL_85eae74f_4_k_cu_af63f9ac4cuda3std6ranges3__45__cpo8distanceE,(_ZN34_INTERNAL_85eae74f_4_k_cu_af63f9ac6thrust24THRUST_300001_SM_1000_NS12placeholders2_4E - _ZN34_INTERNAL_85eae74f_4_k_cu_af63f9ac4cuda3std6ranges3__45__cpo8distanceE)
_ZN34_INTERNAL_85eae74f_4_k_cu_af63f9ac4cuda3std6ranges3__45__cpo8distanceE:
	.zero		1
	.type		_ZN34_INTERNAL_85eae74f_4_k_cu_af63f9ac6thrust24THRUST_300001_SM_1000_NS12placeholders2_4E,@object
	.size		_ZN34_INTERNAL_85eae74f_4_k_cu_af63f9ac6thrust24THRUST_300001_SM_1000_NS12placeholders2_4E,(_ZN34_INTERNAL_85eae74f_4_k_cu_af63f9ac4cuda3std3__45__cpo6rbeginE - _ZN34_INTERNAL_85eae74f_4_k_cu_af63f9ac6thrust24THRUST_300001_SM_1000_NS12placeholders2_4E)
_ZN34_INTERNAL_85eae74f_4_k_cu_af63f9ac6thrust24THRUST_300001_SM_1000_NS12placeholders2_4E:
	.zero		1
	.type		_ZN34_INTERNAL_85eae74f_4_k_cu_af63f9ac4cuda3std3__45__cpo6rbeginE,@object
	.size		_ZN34_INTERNAL_85eae74f_4_k_cu_af63f9ac4cuda3std3__45__cpo6rbeginE,(_ZN34_INTERNAL_85eae74f_4_k_cu_af63f9ac4cuda3std6ranges3__45__cpo7advanceE - _ZN34_INTERNAL_85eae74f_4_k_cu_af63f9ac4cuda3std3__45__cpo6rbeginE)
_ZN34_INTERNAL_85eae74f_4_k_cu_af63f9ac4cuda3std3__45__cpo6rbeginE:
	.zero		1
	.type		_ZN34_INTERNAL_85eae74f_4_k_cu_af63f9ac4cuda3std6ranges3__45__cpo7advanceE,@object
	.size		_ZN34_INTERNAL_85eae74f_4_k_cu_af63f9ac4cuda3std6ranges3__45__cpo7advanceE,(_ZN34_INTERNAL_85eae74f_4_k_cu_af63f9ac6thrust24THRUST_300001_SM_1000_NS12placeholders3_10E - _ZN34_INTERNAL_85eae74f_4_k_cu_af63f9ac4cuda3std6ranges3__45__cpo7advanceE)
_ZN34_INTERNAL_85eae74f_4_k_cu_af63f9ac4cuda3std6ranges3__45__cpo7advanceE:
	.zero		1
	.type		_ZN34_INTERNAL_85eae74f_4_k_cu_af63f9ac6thrust24THRUST_300001_SM_1000_NS12placeholders3_10E,@object
	.size		_ZN34_INTERNAL_85eae74f_4_k_cu_af63f9ac6thrust24THRUST_300001_SM_1000_NS12placeholders3_10E,(_ZN34_INTERNAL_85eae74f_4_k_cu_af63f9ac4cuda3std3__48in_placeE - _ZN34_INTERNAL_85eae74f_4_k_cu_af63f9ac6thrust24THRUST_300001_SM_1000_NS12placeholders3_10E)
_ZN34_INTERNAL_85eae74f_4_k_cu_af63f9ac6thrust24THRUST_300001_SM_1000_NS12placeholders3_10E:
	.zero		1
	.type		_ZN34_INTERNAL_85eae74f_4_k_cu_af63f9ac4cuda3std3__48in_placeE,@object
	.size		_ZN34_INTERNAL_85eae74f_4_k_cu_af63f9ac4cuda3std3__48in_placeE,(_ZN34_INTERNAL_85eae74f_4_k_cu_af63f9ac4cuda3std6ranges3__45__cpo4sizeE - _ZN34_INTERNAL_85eae74f_4_k_cu_af63f9ac4cuda3std3__48in_placeE)
_ZN34_INTERNAL_85eae74f_4_k_cu_af63f9ac4cuda3std3__48in_placeE:
	.zero		1
	.type		_ZN34_INTERNAL_85eae74f_4_k_cu_af63f9ac4cuda3std6ranges3__45__cpo4sizeE,@object
	.size		_ZN34_INTERNAL_85eae74f_4_k_cu_af63f9ac4cuda3std6ranges3__45__cpo4sizeE,(_ZN34_INTERNAL_85eae74f_4_k_cu_af63f9ac6thrust24THRUST_300001_SM_1000_NS12placeholders2_2E - _ZN34_INTERNAL_85eae74f_4_k_cu_af63f9ac4cuda3std6ranges3__45__cpo4sizeE)
_ZN34_INTERNAL_85eae74f_4_k_cu_af63f9ac4cuda3std6ranges3__45__cpo4sizeE:
	.zero		1
	.type		_ZN34_INTERNAL_85eae74f_4_k_cu_af63f9ac6thrust24THRUST_300001_SM_1000_NS12placeholders2_2E,@object
	.size		_ZN34_INTERNAL_85eae74f_4_k_cu_af63f9ac6thrust24THRUST_300001_SM_1000_NS12placeholders2_2E,(_ZN34_INTERNAL_85eae74f_4_k_cu_af63f9ac4cuda3std3__45__cpo6cbeginE - _ZN34_INTERNAL_85eae74f_4_k_cu_af63f9ac6thrust24THRUST_300001_SM_1000_NS12placeholders2_2E)
_ZN34_INTERNAL_85eae74f_4_k_cu_af63f9ac6thrust24THRUST_300001_SM_1000_NS12placeholders2_2E:
	.zero		1
	.type		_ZN34_INTERNAL_85eae74f_4_k_cu_af63f9ac4cuda3std3__45__cpo6cbeginE,@object
	.size		_ZN34_INTERNAL_85eae74f_4_k_cu_af63f9ac4cuda3std3__45__cpo6cbeginE,(_ZN34_INTERNAL_85eae74f_4_k_cu_af63f9ac4cuda3std6ranges3__45__cpo6cbeginE - _ZN34_INTERNAL_85eae74f_4_k_cu_af63f9ac4cuda3std3__45__cpo6cbeginE)
_ZN34_INTERNAL_85eae74f_4_k_cu_af63f9ac4cuda3std3__45__cpo6cbeginE:
	.zero		1
	.type		_ZN34_INTERNAL_85eae74f_4_k_cu_af63f9ac4cuda3std6ranges3__45__cpo6cbeginE,@object
	.size		_ZN34_INTERNAL_85eae74f_4_k_cu_af63f9ac4cuda3std6ranges3__45__cpo6cbeginE,(_ZN34_INTERNAL_85eae74f_4_k_cu_af63f9ac6thrust24THRUST_300001_SM_1000_NS12placeholders2_6E - _ZN34_INTERNAL_85eae74f_4_k_cu_af63f9ac4cuda3std6ranges3__45__cpo6cbeginE)
_ZN34_INTERNAL_85eae74f_4_k_cu_af63f9ac4cuda3std6ranges3__45__cpo6cbeginE:
	.zero		1
	.type		_ZN34_INTERNAL_85eae74f_4_k_cu_af63f9ac6thrust24THRUST_300001_SM_1000_NS12placeholders2_6E,@object
	.size		_ZN34_INTERNAL_85eae74f_4_k_cu_af63f9ac6thrust24THRUST_300001_SM_1000_NS12placeholders2_6E,(_ZN34_INTERNAL_85eae74f_4_k_cu_af63f9ac4cuda3std3__45__cpo7crbeginE - _ZN34_INTERNAL_85eae74f_4_k_cu_af63f9ac6thrust24THRUST_300001_SM_1000_NS12placeholders2_6E)
_ZN34_INTERNAL_85eae74f_4_k_cu_af63f9ac6thrust24THRUST_300001_SM_1000_NS12placeholders2_6E:
	.zero		1
	.type		_ZN34_INTERNAL_85eae74f_4_k_cu_af63f9ac4cuda3std3__45__cpo7crbeginE,@object
	.size		_ZN34_INTERNAL_85eae74f_4_k_cu_af63f9ac4cuda3std3__45__cpo7crbeginE,(_ZN34_INTERNAL_85eae74f_4_k_cu_af63f9ac4cuda3std6ranges3__45__cpo4nextE - _ZN34_INTERNAL_85eae74f_4_k_cu_af63f9ac4cuda3std3__45__cpo7crbeginE)
_ZN34_INTERNAL_85eae74f_4_k_cu_af63f9ac4cuda3std3__45__cpo7crbeginE:
	.zero		1
	.type		_ZN34_INTERNAL_85eae74f_4_k_cu_af63f9ac4cuda3std6ranges3__45__cpo4nextE,@object
	.size		_ZN34_INTERNAL_85eae74f_4_k_cu_af63f9ac4cuda3std6ranges3__45__cpo4nextE,(_ZN34_INTERNAL_85eae74f_4_k_cu_af63f9ac4cuda3std6ranges3__45__cpo4swapE - _ZN34_INTERNAL_85eae74f_4_k_cu_af63f9ac4cuda3std6ranges3__45__cpo4nextE)
_ZN34_INTERNAL_85eae74f_4_k_cu_af63f9ac4cuda3std6ranges3__45__cpo4nextE:
	.zero		1
	.type		_ZN34_INTERNAL_85eae74f_4_k_cu_af63f9ac4cuda3std6ranges3__45__cpo4swapE,@object
	.size		_ZN34_INTERNAL_85eae74f_4_k_cu_af63f9ac4cuda3std6ranges3__45__cpo4swapE,(_ZN34_INTERNAL_85eae74f_4_k_cu_af63f9ac6thrust24THRUST_300001_SM_1000_NS8cuda_cub10par_nosyncE - _ZN34_INTERNAL_85eae74f_4_k_cu_af63f9ac4cuda3std6ranges3__45__cpo4swapE)
_ZN34_INTERNAL_85eae74f_4_k_cu_af63f9ac4cuda3std6ranges3__45__cpo4swapE:
	.zero		1
	.type		_ZN34_INTERNAL_85eae74f_4_k_cu_af63f9ac6thrust24THRUST_300001_SM_1000_NS8cuda_cub10par_nosyncE,@object
	.size		_ZN34_INTERNAL_85eae74f_4_k_cu_af63f9ac6thrust24THRUST_300001_SM_1000_NS8cuda_cub10par_nosyncE,(_ZN34_INTERNAL_85eae74f_4_k_cu_af63f9ac6thrust24THRUST_300001_SM_1000_NS3seqE - _ZN34_INTERNAL_85eae74f_4_k_cu_af63f9ac6thrust24THRUST_300001_SM_1000_NS8cuda_cub10par_nosyncE)
_ZN34_INTERNAL_85eae74f_4_k_cu_af63f9ac6thrust24THRUST_300001_SM_1000_NS8cuda_cub10par_nosyncE:
	.zero		1
	.type		_ZN34_INTERNAL_85eae74f_4_k_cu_af63f9ac6thrust24THRUST_300001_SM_1000_NS3seqE,@object
	.size		_ZN34_INTERNAL_85eae74f_4_k_cu_af63f9ac6thrust24THRUST_300001_SM_1000_NS3seqE,(_ZN34_INTERNAL_85eae74f_4_k_cu_af63f9ac4cuda3std3__420unreachable_sentinelE - _ZN34_INTERNAL_85eae74f_4_k_cu_af63f9ac6thrust24THRUST_300001_SM_1000_NS3seqE)
_ZN34_INTERNAL_85eae74f_4_k_cu_af63f9ac6thrust24THRUST_300001_SM_1000_NS3seqE:
	.zero		1
	.type		_ZN34_INTERNAL_85eae74f_4_k_cu_af63f9ac4cuda3std3__420unreachable_sentinelE,@object
	.size		_ZN34_INTERNAL_85eae74f_4_k_cu_af63f9ac4cuda3std3__420unreachable_sentinelE,(_ZN34_INTERNAL_85eae74f_4_k_cu_af63f9ac4cuda3std6ranges3__45__cpo5ssizeE - _ZN34_INTERNAL_85eae74f_4_k_cu_af63f9ac4cuda3std3__420unreachable_sentinelE)
_ZN34_INTERNAL_85eae74f_4_k_cu_af63f9ac4cuda3std3__420unreachable_sentinelE:
	.zero		1
	.type		_ZN34_INTERNAL_85eae74f_4_k_cu_af63f9ac4cuda3std6ranges3__45__cpo5ssizeE,@object
	.size		_ZN34_INTERNAL_85eae74f_4_k_cu_af63f9ac4cuda3std6ranges3__45__cpo5ssizeE,(_ZN34_INTERNAL_85eae74f_4_k_cu_af63f9ac6thrust24THRUST_300001_SM_1000_NS12placeholders2_3E - _ZN34_INTERNAL_85eae74f_4_k_cu_af63f9ac4cuda3std6ranges3__45__cpo5ssizeE)
_ZN34_INTERNAL_85eae74f_4_k_cu_af63f9ac4cuda3std6ranges3__45__cpo5ssizeE:
	.zero		1
	.type		_ZN34_INTERNAL_85eae74f_4_k_cu_af63f9ac6thrust24THRUST_300001_SM_1000_NS12placeholders2_3E,@object
	.size		_ZN34_INTERNAL_85eae74f_4_k_cu_af63f9ac6thrust24THRUST_300001_SM_1000_NS12placeholders2_3E,(_ZN34_INTERNAL_85eae74f_4_k_cu_af63f9ac4cuda3std3__45__cpo4cendE - _ZN34_INTERNAL_85eae74f_4_k_cu_af63f9ac6thrust24THRUST_300001_SM_1000_NS12placeholders2_3E)
_ZN34_INTERNAL_85eae74f_4_k_cu_af63f9ac6thrust24THRUST_300001_SM_1000_NS12placeholders2_3E:
	.zero		1
	.type		_ZN34_INTERNAL_85eae74f_4_k_cu_af63f9ac4cuda3std3__45__cpo4cendE,@object
	.size		_ZN34_INTERNAL_85eae74f_4_k_cu_af63f9ac4cuda3std3__45__cpo4cendE,(_ZN34_INTERNAL_85eae74f_4_k_cu_af63f9ac4cuda3std6ranges3__45__cpo4cendE - _ZN34_INTERNAL_85eae74f_4_k_cu_af63f9ac4cuda3std3__45__cpo4cendE)
_ZN34_INTERNAL_85eae74f_4_k_cu_af63f9ac4cuda3std3__45__cpo4cendE:
	.zero		1
	.type		_ZN34_INTERNAL_85eae74f_4_k_cu_af63f9ac4cuda3std6ranges3__45__cpo4cendE,@object
	.size		_ZN34_INTERNAL_85eae74f_4_k_cu_af63f9ac4cuda3std6ranges3__45__cpo4cendE,(_ZN34_INTERNAL_85eae74f_4_k_cu_af63f9ac6thrust24THRUST_300001_SM_1000_NS12placeholders2_7E - _ZN34_INTERNAL_85eae74f_4_k_cu_af63f9ac4cuda3std6ranges3__45__cpo4cendE)
_ZN34_INTERNAL_85eae74f_4_k_cu_af63f9ac4cuda3std6ranges3__45__cpo4cendE:
	.zero		1
	.type		_ZN34_INTERNAL_85eae74f_4_k_cu_af63f9ac6thrust24THRUST_300001_SM_1000_NS12placeholders2_7E,@object
	.size		_ZN34_INTERNAL_85eae74f_4_k_cu_af63f9ac6thrust24THRUST_300001_SM_1000_NS12placeholders2_7E,(_ZN34_INTERNAL_85eae74f_4_k_cu_af63f9ac4cuda3std3__45__cpo5crendE - _ZN34_INTERNAL_85eae74f_4_k_cu_af63f9ac6thrust24THRUST_300001_SM_1000_NS12placeholders2_7E)
_ZN34_INTERNAL_85eae74f_4_k_cu_af63f9ac6thrust24THRUST_300001_SM_1000_NS12placeholders2_7E:
	.zero		1
	.type		_ZN34_INTERNAL_85eae74f_4_k_cu_af63f9ac4cuda3std3__45__cpo5crendE,@object
	.size		_ZN34_INTERNAL_85eae74f_4_k_cu_af63f9ac4cuda3std3__45__cpo5crendE,(_ZN34_INTERNAL_85eae74f_4_k_cu_af63f9ac4cuda3std6ranges3__45__cpo4prevE - _ZN34_INTERNAL_85eae74f_4_k_cu_af63f9ac4cuda3std3__45__cpo5crendE)
_ZN34_INTERNAL_85eae74f_4_k_cu_af63f9ac4cuda3std3__45__cpo5crendE:
	.zero		1
	.type		_ZN34_INTERNAL_85eae74f_4_k_cu_af63f9ac4cuda3std6ranges3__45__cpo4prevE,@object
	.size		_ZN34_INTERNAL_85eae74f_4_k_cu_af63f9ac4cuda3std6ranges3__45__cpo4prevE,(_ZN34_INTERNAL_85eae74f_4_k_cu_af63f9ac4cuda3std6ranges3__45__cpo9iter_moveE - _ZN34_INTERNAL_85eae74f_4_k_cu_af63f9ac4cuda3std6ranges3__45__cpo4prevE)
_ZN34_INTERNAL_85eae74f_4_k_cu_af63f9ac4cuda3std6ranges3__45__cpo4prevE:
	.zero		1
	.type		_ZN34_INTERNAL_85eae74f_4_k_cu_af63f9ac4cuda3std6ranges3__45__cpo9iter_moveE,@object
	.size		_ZN34_INTERNAL_85eae74f_4_k_cu_af63f9ac4cuda3std6ranges3__45__cpo9iter_moveE,(_ZN34_INTERNAL_85eae74f_4_k_cu_af63f9ac6thrust24THRUST_300001_SM_1000_NS6system6detail10sequential3seqE - _ZN34_INTERNAL_85eae74f_4_k_cu_af63f9ac4cuda3std6ranges3__45__cpo9iter_moveE)
_ZN34_INTERNAL_85eae74f_4_k_cu_af63f9ac4cuda3std6ranges3__45__cpo9iter_moveE:
	.zero		1
	.type		_ZN34_INTERNAL_85eae74f_4_k_cu_af63f9ac6thrust24THRUST_300001_SM_1000_NS6system6detail10sequential3seqE,@object
	.size		_ZN34_INTERNAL_85eae74f_4_k_cu_af63f9ac6thrust24THRUST_300001_SM_1000_NS6system6detail10sequential3seqE,(_ZN34_INTERNAL_85eae74f_4_k_cu_af63f9ac6thrust24THRUST_300001_SM_1000_NS12placeholders2_9E - _ZN34_INTERNAL_85eae74f_4_k_cu_af63f9ac6thrust24THRUST_300001_SM_1000_NS6system6detail10sequential3seqE)
_ZN34_INTERNAL_85eae74f_4_k_cu_af63f9ac6thrust24THRUST_300001_SM_1000_NS6system6detail10sequential3seqE:
	.zero		1
	.type		_ZN34_INTERNAL_85eae74f_4_k_cu_af63f9ac6thrust24THRUST_300001_SM_1000_NS12placeholders2_9E,@object
	.size		_ZN34_INTERNAL_85eae74f_4_k_cu_af63f9ac6thrust24THRUST_300001_SM_1000_NS12placeholders2_9E,(_ZN34_INTERNAL_85eae74f_4_k_cu_af63f9ac4cuda3std3__419piecewise_constructE - _ZN34_INTERNAL_85eae74f_4_k_cu_af63f9ac6thrust24THRUST_300001_SM_1000_NS12placeholders2_9E)
_ZN34_INTERNAL_85eae74f_4_k_cu_af63f9ac6thrust24THRUST_300001_SM_1000_NS12placeholders2_9E:
	.zero		1
	.type		_ZN34_INTERNAL_85eae74f_4_k_cu_af63f9ac4cuda3std3__419piecewise_constructE,@object
	.size		_ZN34_INTERNAL_85eae74f_4_k_cu_af63f9ac4cuda3std3__419piecewise_constructE,(_ZN34_INTERNAL_85eae74f_4_k_cu_af63f9ac4cuda3std6ranges3__45__cpo5cdataE - _ZN34_INTERNAL_85eae74f_4_k_cu_af63f9ac4cuda3std3__419piecewise_constructE)
_ZN34_INTERNAL_85eae74f_4_k_cu_af63f9ac4cuda3std3__419piecewise_constructE:
	.zero		1
	.type		_ZN34_INTERNAL_85eae74f_4_k_cu_af63f9ac4cuda3std6ranges3__45__cpo5cdataE,@object
	.size		_ZN34_INTERNAL_85eae74f_4_k_cu_af63f9ac4cuda3std6ranges3__45__cpo5cdataE,(_ZN34_INTERNAL_85eae74f_4_k_cu_af63f9ac6thrust24THRUST_300001_SM_1000_NS12placeholders2_1E - _ZN34_INTERNAL_85eae74f_4_k_cu_af63f9ac4cuda3std6ranges3__45__cpo5cdataE)
_ZN34_INTERNAL_85eae74f_4_k_cu_af63f9ac4cuda3std6ranges3__45__cpo5cdataE:
	.zero		1
	.type		_ZN34_INTERNAL_85eae74f_4_k_cu_af63f9ac6thrust24THRUST_300001_SM_1000_NS12placeholders2_1E,@object
	.size		_ZN34_INTERNAL_85eae74f_4_k_cu_af63f9ac6thrust24THRUST_300001_SM_1000_NS12placeholders2_1E,(_ZN34_INTERNAL_85eae74f_4_k_cu_af63f9ac4cuda3std3__45__cpo3endE - _ZN34_INTERNAL_85eae74f_4_k_cu_af63f9ac6thrust24THRUST_300001_SM_1000_NS12placeholders2_1E)
_ZN34_INTERNAL_85eae74f_4_k_cu_af63f9ac6thrust24THRUST_300001_SM_1000_NS12placeholders2_1E:
	.zero		1
	.type		_ZN34_INTERNAL_85eae74f_4_k_cu_af63f9ac4cuda3std3__45__cpo3endE,@object
	.size		_ZN34_INTERNAL_85eae74f_4_k_cu_af63f9ac4cuda3std3__45__cpo3endE,(_ZN34_INTERNAL_85eae74f_4_k_cu_af63f9ac4cuda3std6ranges3__45__cpo3endE - _ZN34_INTERNAL_85eae74f_4_k_cu_af63f9ac4cuda3std3__45__cpo3endE)
_ZN34_INTERNAL_85eae74f_4_k_cu_af63f9ac4cuda3std3__45__cpo3endE:
	.zero		1
	.type		_ZN34_INTERNAL_85eae74f_4_k_cu_af63f9ac4cuda3std6ranges3__45__cpo3endE,@object
	.size		_ZN34_INTERNAL_85eae74f_4_k_cu_af63f9ac4cuda3std6ranges3__45__cpo3endE,(_ZN34_INTERNAL_85eae74f_4_k_cu_af63f9ac6thrust24THRUST_300001_SM_1000_NS12placeholders2_5E - _ZN34_INTERNAL_85eae74f_4_k_cu_af63f9ac4cuda3std6ranges3__45__cpo3endE)
_ZN34_INTERNAL_85eae74f_4_k_cu_af63f9ac4cuda3std6ranges3__45__cpo3endE:
	.zero		1
	.type		_ZN34_INTERNAL_85eae74f_4_k_cu_af63f9ac6thrust24THRUST_300001_SM_1000_NS12placeholders2_5E,@object
	.size		_ZN34_INTERNAL_85eae74f_4_k_cu_af63f9ac6thrust24THRUST_300001_SM_1000_NS12placeholders2_5E,(_ZN34_INTERNAL_85eae74f_4_k_cu_af63f9ac4cuda3std3__45__cpo4rendE - _ZN34_INTERNAL_85eae74f_4_k_cu_af63f9ac6thrust24THRUST_300001_SM_1000_NS12placeholders2_5E)
_ZN34_INTERNAL_85eae74f_4_k_cu_af63f9ac6thrust24THRUST_300001_SM_1000_NS12placeholders2_5E:
	.zero		1
	.type		_ZN34_INTERNAL_85eae74f_4_k_cu_af63f9ac4cuda3std3__45__cpo4rendE,@object
	.size		_ZN34_INTERNAL_85eae74f_4_k_cu_af63f9ac4cuda3std3__45__cpo4rendE,(_ZN34_INTERNAL_85eae74f_4_k_cu_af63f9ac4cuda3std6ranges3__45__cpo9iter_swapE - _ZN34_INTERNAL_85eae74f_4_k_cu_af63f9ac4cuda3std3__45__cpo4rendE)
_ZN34_INTERNAL_85eae74f_4_k_cu_af63f9ac4cuda3std3__45__cpo4rendE:
	.zero		1
	.type		_ZN34_INTERNAL_85eae74f_4_k_cu_af63f9ac4cuda3std6ranges3__45__cpo9iter_swapE,@object
	.size		_ZN34_INTERNAL_85eae74f_4_k_cu_af63f9ac4cuda3std6ranges3__45__cpo9iter_swapE,(_ZN34_INTERNAL_85eae74f_4_k_cu_af63f9ac4cuda3std3__48unexpectE - _ZN34_INTERNAL_85eae74f_4_k_cu_af63f9ac4cuda3std6ranges3__45__cpo9iter_swapE)
_ZN34_INTERNAL_85eae74f_4_k_cu_af63f9ac4cuda3std6ranges3__45__cpo9iter_swapE:
	.zero		1
	.type		_ZN34_INTERNAL_85eae74f_4_k_cu_af63f9ac4cuda3std3__48unexpectE,@object
	.size		_ZN34_INTERNAL_85eae74f_4_k_cu_af63f9ac4cuda3std3__48unexpectE,(_ZN34_INTERNAL_85eae74f_4_k_cu_af63f9ac6thrust24THRUST_300001_SM_1000_NS8cuda_cub3parE - _ZN34_INTERNAL_85eae74f_4_k_cu_af63f9ac4cuda3std3__48unexpectE)
_ZN34_INTERNAL_85eae74f_4_k_cu_af63f9ac4cuda3std3__48unexpectE:
	.zero		1
	.type		_ZN34_INTERNAL_85eae74f_4_k_cu_af63f9ac6thrust24THRUST_300001_SM_1000_NS8cuda_cub3parE,@object
	.size		_ZN34_INTERNAL_85eae74f_4_k_cu_af63f9ac6thrust24THRUST_300001_SM_1000_NS8cuda_cub3parE,(.L_29 - _ZN34_INTERNAL_85eae74f_4_k_cu_af63f9ac6thrust24THRUST_300001_SM_1000_NS8cuda_cub3parE)
_ZN34_INTERNAL_85eae74f_4_k_cu_af63f9ac6thrust24THRUST_300001_SM_1000_NS8cuda_cub3parE:
	.zero		1
.L_29:


//--------------------- .nv.shared._ZN6thrust24THRUST_300001_SM_1000_NS8cuda_cub4core6detail13_kernel_agentINS1_8__reduce11ReduceAgentIPN4cuda3std3__45tupleIJdlEEESC_SB_lNS1_9__extrema9arg_max_fIdl10ComparatorEEEEJSC_SC_iSG_EEEvDpT0_ --------------------------
	.section	.nv.shared._ZN6thrust24THRUST_300001_SM_1000_NS8cuda_cub4core6detail13_kernel_agentINS1_8__reduce11ReduceAgentIPN4cuda3std3__45tupleIJdlEEESC_SB_lNS1_9__extrema9arg_max_fIdl10ComparatorEEEEJSC_SC_iSG_EEEvDpT0_,"aw",@nobits
	.sectionflags	@""
	.align	16
	.zero		1024


//--------------------- .nv.shared._ZN6thrust24THRUST_300001_SM_1000_NS8cuda_cub4core6detail13_kernel_agentINS1_8__reduce10DrainAgentIlEEJN3cub18CUB_300001_SM_10009GridQueueIyEElEEEvDpT0_ --------------------------
	.section	.nv.shared._ZN6thrust24THRUST_300001_SM_1000_NS8cuda_cub4core6detail13_kernel_agentINS1_8__reduce10DrainAgentIlEEJN3cub18CUB_300001_SM_10009GridQueueIyEElEEEvDpT0_,"aw",@nobits
	.sectionflags	@""
	.align	16
	.zero		1024


//--------------------- .nv.shared._ZN6thrust24THRUST_300001_SM_1000_NS8cuda_cub4core6detail13_kernel_agentINS1_8__reduce11ReduceAgentINS0_12zip_iteratorIN4cuda3std3__45tupleIJNS0_10device_ptrIdEENS0_17counting_iteratorIlNS0_11use_defaultESF_SF_EEEEEEEPNSB_IJdlEEESJ_lNS1_9__extrema9arg_max_fIdl10ComparatorEEEEJSI_SK_lN3cub18CUB_300001_SM_100013GridEvenShareIlEENSR_9GridQueueIyEESO_EEEvDpT0_ --------------------------
	.section	.nv.shared._ZN6thrust24THRUST_300001_SM_1000_NS8cuda_cub4core6detail13_kernel_agentINS1_8__reduce11ReduceAgentINS0_12zip_iteratorIN4cuda3std3__45tupleIJNS0_10device_ptrIdEENS0_17counting_iteratorIlNS0_11use_defaultESF_SF_EEEEEEEPNSB_IJdlEEESJ_lNS1_9__extrema9arg_max_fIdl10ComparatorEEEEJSI_SK_lN3cub18CUB_300001_SM_100013GridEvenShareIlEENSR_9GridQueueIyEESO_EEEvDpT0_,"aw",@nobits
	.sectionflags	@""
	.align	16
	.zero		1024


//--------------------- .nv.shared._ZN6thrust24THRUST_300001_SM_1000_NS8cuda_cub4core6detail13_kernel_agentINS1_8__reduce11ReduceAgentINS0_12zip_iteratorIN4cuda3std3__45tupleIJNS0_10device_ptrIdEENS0_17counting_iteratorIlNS0_11use_defaultESF_SF_EEEEEEEPNSB_IJdlEEESJ_lNS1_9__extrema9arg_max_fIdl10ComparatorEEEEJSI_SK_lSO_EEEvDpT0_ --------------------------
	.section	.nv.shared._ZN6thrust24THRUST_300001_SM_1000_NS8cuda_cub4core6detail13_kernel_agentINS1_8__reduce11ReduceAgentINS0_12zip_iteratorIN4cuda3std3__45tupleIJNS0_10device_ptrIdEENS0_17counting_iteratorIlNS0_11use_defaultESF_SF_EEEEEEEPNSB_IJdlEEESJ_lNS1_9__extrema9arg_max_fIdl10ComparatorEEEEJSI_SK_lSO_EEEvDpT0_,"aw",@nobits
	.sectionflags	@""
	.align	16
	.zero		1024


//--------------------- .nv.shared._ZN6thrust24THRUST_300001_SM_1000_NS8cuda_cub4core6detail13_kernel_agentINS1_8__reduce11ReduceAgentIPN4cuda3std3__45tupleIJdlEEESC_SB_iNS1_9__extrema9arg_max_fIdl10ComparatorEEEEJSC_SC_iSG_EEEvDpT0_ --------------------------
	.section	.nv.shared._ZN6thrust24THRUST_300001_SM_1000_NS8cuda_cub4core6detail13_kernel_agentINS1_8__reduce11ReduceAgentIPN4cuda3std3__45tupleIJdlEEESC_SB_iNS1_9__extrema9arg_max_fIdl10ComparatorEEEEJSC_SC_iSG_EEEvDpT0_,"aw",@nobits
	.sectionflags	@""
	.align	16
	.zero		1024


//--------------------- .nv.shared._ZN6thrust24THRUST_300001_SM_1000_NS8cuda_cub4core6detail13_kernel_agentINS1_8__reduce10DrainAgentIiEEJN3cub18CUB_300001_SM_10009GridQueueIjEEiEEEvDpT0_ --------------------------
	.section	.nv.shared._ZN6thrust24THRUST_300001_SM_1000_NS8cuda_cub4core6detail13_kernel_agentINS1_8__reduce10DrainAgentIiEEJN3cub18CUB_300001_SM_10009GridQueueIjEEiEEEvDpT0_,"aw",@nobits
	.sectionflags	@""
	.align	16
	.zero		1024


//--------------------- .nv.shared._ZN6thrust24THRUST_300001_SM_1000_NS8cuda_cub4core6detail13_kernel_agentINS1_8__reduce11ReduceAgentINS0_12zip_iteratorIN4cuda3std3__45tupleIJNS0_10device_ptrIdEENS0_17counting_iteratorIlNS0_11use_defaultESF_SF_EEEEEEEPNSB_IJdlEEESJ_iNS1_9__extrema9arg_max_fIdl10ComparatorEEEEJSI_SK_iN3cub18CUB_300001_SM_100013GridEvenShareIiEENSR_9GridQueueIjEESO_EEEvDpT0_ --------------------------
	.section	.nv.shared._ZN6thrust24THRUST_300001_SM_1000_NS8cuda_cub4core6detail13_kernel_agentINS1_8__reduce11ReduceAgentINS0_12zip_iteratorIN4cuda3std3__45tupleIJNS0_10device_ptrIdEENS0_17counting_iteratorIlNS0_11use_defaultESF_SF_EEEEEEEPNSB_IJdlEEESJ_iNS1_9__extrema9arg_max_fIdl10ComparatorEEEEJSI_SK_iN3cub18CUB_300001_SM_100013GridEvenShareIiEENSR_9GridQueueIjEESO_EEEvDpT0_,"aw",@nobits
	.sectionflags	@""
	.align	16
	.zero		1024


//--------------------- .nv.shared._ZN6thrust24THRUST_300001_SM_1000_NS8cuda_cub4core6detail13_kernel_agentINS1_8__reduce11ReduceAgentINS0_12zip_iteratorIN4cuda3std3__45tupleIJNS0_10device_ptrIdEENS0_17counting_iteratorIlNS0_11use_defaultESF_SF_EEEEEEEPNSB_IJdlEEESJ_iNS1_9__extrema9arg_max_fIdl10ComparatorEEEEJSI_SK_iSO_EEEvDpT0_ --------------------------
	.section	.nv.shared._ZN6thrust24THRUST_300001_SM_1000_NS8cuda_cub4core6detail13_kernel_agentINS1_8__reduce11ReduceAgentINS0_12zip_iteratorIN4cuda3std3__45tupleIJNS0_10device_ptrIdEENS0_17counting_iteratorIlNS0_11use_defaultESF_SF_EEEEEEEPNSB_IJdlEEESJ_iNS1_9__extrema9arg_max_fIdl10ComparatorEEEEJSI_SK_iSO_EEEvDpT0_,"aw",@nobits
	.sectionflags	@""
	.align	16
	.zero		1024


//--------------------- .nv.shared._Z13gpu_diff_rowsPdlllll --------------------------
	.section	.nv.shared._Z13gpu_diff_rowsPdlllll,"aw",@nobits
	.sectionflags	@""
	.align	16
	.zero		1024


//--------------------- .nv.shared._Z13gpu_swap_rowsPdlllll --------------------------
	.section	.nv.shared._Z13gpu_swap_rowsPdlllll,"aw",@nobits
	.sectionflags	@""
	.align	16
	.zero		1024


//--------------------- .nv.constant0._ZN3cub18CUB_300001_SM_10006detail11EmptyKernelIvEEvv --------------------------
	.section	.nv.constant0._ZN3cub18CUB_300001_SM_10006detail11EmptyKernelIvEEvv,"a",@progbits
	.sectionflags	@""
	.align	4
.nv.constant0._ZN3cub18CUB_300001_SM_10006detail11EmptyKernelIvEEvv:
	.zero		896


//--------------------- .nv.constant0._ZN6thrust24THRUST_300001_SM_1000_NS8cuda_cub4core6detail13_kernel_agentINS1_8__reduce11ReduceAgentIPN4cuda3std3__45tupleIJdlEEESC_SB_lNS1_9__extrema9arg_max_fIdl10ComparatorEEEEJSC_SC_iSG_EEEvDpT0_ --------------------------
	.section	.nv.constant0._ZN6thrust24THRUST_300001_SM_1000_NS8cuda_cub4core6detail13_kernel_agentINS1_8__reduce11ReduceAgentIPN4cuda3std3__45tupleIJdlEEESC_SB_lNS1_9__extrema9arg_max_fIdl10ComparatorEEEEJSC_SC_iSG_EEEvDpT0_,"a",@progbits
	.sectionflags	@""
	.align	4
.nv.constant0._ZN6thrust24THRUST_300001_SM_1000_NS8cuda_cub4core6detail13_kernel_agentINS1_8__reduce11ReduceAgentIPN4cuda3std3__45tupleIJdlEEESC_SB_lNS1_9__extrema9arg_max_fIdl10ComparatorEEEEJSC_SC_iSG_EEEvDpT0_:
	.zero		917


//--------------------- .nv.constant0._ZN6thrust24THRUST_300001_SM_1000_NS8cuda_cub4core6detail13_kernel_agentINS1_8__reduce10DrainAgentIlEEJN3cub18CUB_300001_SM_10009GridQueueIyEElEEEvDpT0_ --------------------------
	.section	.nv.constant0._ZN6thrust24THRUST_300001_SM_1000_NS8cuda_cub4core6detail13_kernel_agentINS1_8__reduce10DrainAgentIlEEJN3cub18CUB_300001_SM_10009GridQueueIyEElEEEvDpT0_,"a",@progbits
	.sectionflags	@""
	.align	4
.nv.constant0._ZN6thrust24THRUST_300001_SM_1000_NS8cuda_cub4core6detail13_kernel_agentINS1_8__reduce10DrainAgentIlEEJN3cub18CUB_300001_SM_10009GridQueueIyEElEEEvDpT0_:
	.zero		912


//--------------------- .nv.constant0._ZN6thrust24THRUST_300001_SM_1000_NS8cuda_cub4core6detail13_kernel_agentINS1_8__reduce11ReduceAgentINS0_12zip_iteratorIN4cuda3std3__45tupleIJNS0_10device_ptrIdEENS0_17counting_iteratorIlNS0_11use_defaultESF_SF_EEEEEEEPNSB_IJdlEEESJ_lNS1_9__extrema9arg_max_fIdl10ComparatorEEEEJSI_SK_lN3cub18CUB_300001_SM_100013GridEvenShareIlEENSR_9GridQueueIyEESO_EEEvDpT0_ --------------------------
	.section	.nv.constant0._ZN6thrust24THRUST_300001_SM_1000_NS8cuda_cub4core6detail13_kernel_agentINS1_8__reduce11ReduceAgentINS0_12zip_iteratorIN4cuda3std3__45tupleIJNS0_10device_ptrIdEENS0_17counting_iteratorIlNS0_11use_defaultESF_SF_EEEEEEEPNSB_IJdlEEESJ_lNS1_9__extrema9arg_max_fIdl10ComparatorEEEEJSI_SK_lN3cub18CUB_300001_SM_100013GridEvenShareIlEENSR_9GridQueueIyEESO_EEEvDpT0_,"a",@progbits
	.sectionflags	@""
	.align	4
.nv.constant0._ZN6thrust24THRUST_300001_SM_1000_NS8cuda_cub4core6detail13_kernel_agentINS1_8__reduce11ReduceAgentINS0_12zip_iteratorIN4cuda3std3__45tupleIJNS0_10device_ptrIdEENS0_17counting_iteratorIlNS0_11use_defaultESF_SF_EEEEEEEPNSB_IJdlEEESJ_lNS1_9__extrema9arg_max_fIdl10ComparatorEEEEJSI_SK_lN3cub18CUB_300001_SM_100013GridEvenShareIlEENSR_9GridQueueIyEESO_EEEvDpT0_:
	.zero		1009


//--------------------- .nv.constant0._ZN6thrust24THRUST_300001_SM_1000_NS8cuda_cub4core6detail13_kernel_agentINS1_8__reduce11ReduceAgentINS0_12zip_iteratorIN4cuda3std3__45tupleIJNS0_10device_ptrIdEENS0_17counting_iteratorIlNS0_11use_defaultESF_SF_EEEEEEEPNSB_IJdlEEESJ_lNS1_9__extrema9arg_max_fIdl10ComparatorEEEEJSI_SK_lSO_EEEvDpT0_ --------------------------
	.section	.nv.constant0._ZN6thrust24THRUST_300001_SM_1000_NS8cuda_cub4core6detail13_kernel_agentINS1_8__reduce11ReduceAgentINS0_12zip_iteratorIN4cuda3std3__45tupleIJNS0_10device_ptrIdEENS0_17counting_iteratorIlNS0_11use_defaultESF_SF_EEEEEEEPNSB_IJdlEEESJ_lNS1_9__extrema9arg_max_fIdl10ComparatorEEEEJSI_SK_lSO_EEEvDpT0_,"a",@progbits
	.sectionflags	@""
	.align	4
.nv.constant0._ZN6thrust24THRUST_300001_SM_1000_NS8cuda_cub4core6detail13_kernel_agentINS1_8__reduce11ReduceAgentINS0_12zip_iteratorIN4cuda3std3__45tupleIJNS0_10device_ptrIdEENS0_17counting_iteratorIlNS0_11use_defaultESF_SF_EEEEEEEPNSB_IJdlEEESJ_lNS1_9__extrema9arg_max_fIdl10ComparatorEEEEJSI_SK_lSO_EEEvDpT0_:
	.zero		929


//--------------------- .nv.constant0._ZN6thrust24THRUST_300001_SM_1000_NS8cuda_cub4core6detail13_kernel_agentINS1_8__reduce11ReduceAgentIPN4cuda3std3__45tupleIJdlEEESC_SB_iNS1_9__extrema9arg_max_fIdl10ComparatorEEEEJSC_SC_iSG_EEEvDpT0_ --------------------------
	.section	.nv.constant0._ZN6thrust24THRUST_300001_SM_1000_NS8cuda_cub4core6detail13_kernel_agentINS1_8__reduce11ReduceAgentIPN4cuda3std3__45tupleIJdlEEESC_SB_iNS1_9__extrema9arg_max_fIdl10ComparatorEEEEJSC_SC_iSG_EEEvDpT0_,"a",@progbits
	.sectionflags	@""
	.align	4
.nv.constant0._ZN6thrust24THRUST_300001_SM_1000_NS8cuda_cub4core6detail13_kernel_agentINS1_8__reduce11ReduceAgentIPN4cuda3std3__45tupleIJdlEEESC_SB_iNS1_9__extrema9arg_max_fIdl10ComparatorEEEEJSC_SC_iSG_EEEvDpT0_:
	.zero		917


//--------------------- .nv.constant0._ZN6thrust24THRUST_300001_SM_1000_NS8cuda_cub4core6detail13_kernel_agentINS1_8__reduce10DrainAgentIiEEJN3cub18CUB_300001_SM_10009GridQueueIjEEiEEEvDpT0_ --------------------------
	.section	.nv.constant0._ZN6thrust24THRUST_300001_SM_1000_NS8cuda_cub4core6detail13_kernel_agentINS1_8__reduce10DrainAgentIiEEJN3cub18CUB_300001_SM_10009GridQueueIjEEiEEEvDpT0_,"a",@progbits
	.sectionflags	@""
	.align	4
.nv.constant0._ZN6thrust24THRUST_300001_SM_1000_NS8cuda_cub4core6detail13_kernel_agentINS1_8__reduce10DrainAgentIiEEJN3cub18CUB_300001_SM_10009GridQueueIjEEiEEEvDpT0_:
	.zero		908


//--------------------- .nv.constant0._ZN6thrust24THRUST_300001_SM_1000_NS8cuda_cub4core6detail13_kernel_agentINS1_8__reduce11ReduceAgentINS0_12zip_iteratorIN4cuda3std3__45tupleIJNS0_10device_ptrIdEENS0_17counting_iteratorIlNS0_11use_defaultESF_SF_EEEEEEEPNSB_IJdlEEESJ_iNS1_9__extrema9arg_max_fIdl10ComparatorEEEEJSI_SK_iN3cub18CUB_300001_SM_100013GridEvenShareIiEENSR_9GridQueueIjEESO_EEEvDpT0_ --------------------------
	.section	.nv.constant0._ZN6thrust24THRUST_300001_SM_1000_NS8cuda_cub4core6detail13_kernel_agentINS1_8__reduce11ReduceAgentINS0_12zip_iteratorIN4cuda3std3__45tupleIJNS0_10device_ptrIdEENS0_17counting_iteratorIlNS0_11use_defaultESF_SF_EEEEEEEPNSB_IJdlEEESJ_iNS1_9__extrema9arg_max_fIdl10ComparatorEEEEJSI_SK_iN3cub18CUB_300001_SM_100013GridEvenShareIiEENSR_9GridQueueIjEESO_EEEvDpT0_,"a",@progbits
	.sectionflags	@""
	.align	4
.nv.constant0._ZN6thrust24THRUST_300001_SM_1000_NS8cuda_cub4core6detail13_kernel_agentINS1_8__reduce11ReduceAgentINS0_12zip_iteratorIN4cuda3std3__45tupleIJNS0_10device_ptrIdEENS0_17counting_iteratorIlNS0_11use_defaultESF_SF_EEEEEEEPNSB_IJdlEEESJ_iNS1_9__extrema9arg_max_fIdl10ComparatorEEEEJSI_SK_iN3cub18CUB_300001_SM_100013GridEvenShareIiEENSR_9GridQueueIjEESO_EEEvDpT0_:
	.zero		977


//--------------------- .nv.constant0._ZN6thrust24THRUST_300001_SM_1000_NS8cuda_cub4core6detail13_kernel_agentINS1_8__reduce11ReduceAgentINS0_12zip_iteratorIN4cuda3std3__45tupleIJNS0_10device_ptrIdEENS0_17counting_iteratorIlNS0_11use_defaultESF_SF_EEEEEEEPNSB_IJdlEEESJ_iNS1_9__extrema9arg_max_fIdl10ComparatorEEEEJSI_SK_iSO_EEEvDpT0_ --------------------------
	.section	.nv.constant0._ZN6thrust24THRUST_300001_SM_1000_NS8cuda_cub4core6detail13_kernel_agentINS1_8__reduce11ReduceAgentINS0_12zip_iteratorIN4cuda3std3__45tupleIJNS0_10device_ptrIdEENS0_17counting_iteratorIlNS0_11use_defaultESF_SF_EEEEEEEPNSB_IJdlEEESJ_iNS1_9__extrema9arg_max_fIdl10ComparatorEEEEJSI_SK_iSO_EEEvDpT0_,"a",@progbits
	.sectionflags	@""
	.align	4
.nv.constant0._ZN6thrust24THRUST_300001_SM_1000_NS8cuda_cub4core6detail13_kernel_agentINS1_8__reduce11ReduceAgentINS0_12zip_iteratorIN4cuda3std3__45tupleIJNS0_10device_ptrIdEENS0_17counting_iteratorIlNS0_11use_defaultESF_SF_EEEEEEEPNSB_IJdlEEESJ_iNS1_9__extrema9arg_max_fIdl10ComparatorEEEEJSI_SK_iSO_EEEvDpT0_:
	.zero		925


//--------------------- .nv.constant0._Z13gpu_diff_rowsPdlllll --------------------------
	.section	.nv.constant0._Z13gpu_diff_rowsPdlllll,"a",@progbits
	.sectionflags	@""
	.align	4
.nv.constant0._Z13gpu_diff_rowsPdlllll:
	.zero		944


//--------------------- .nv.constant0._Z13gpu_swap_rowsPdlllll --------------------------
	.section	.nv.constant0._Z13gpu_swap_rowsPdlllll,"a",@progbits
	.sectionflags	@""
	.align	4
.nv.constant0._Z13gpu_swap_rowsPdlllll:
	.zero		944


//--------------------- SYMBOLS --------------------------

	.type		.nv.reservedSmem.offset0,@object
	.size		.nv.reservedSmem.offset0,0x4
	.type		.nv.reservedSmem.cap,@object
	.size		.nv.reservedSmem.cap,0x4
